	.target	sm_80

	.elftype	@"ET_EXEC"


//--------------------- .note.nv.tkinfo           --------------------------
	.section	.note.nv.tkinfo,"",@"SHT_NOTE"
	.sectionflags	@"SHF_NOTE_NV_TKINFO"
	.tkinfo
        /*0018*/ 	.word	0x00000002
        /*0030*/ 	.string	""
        /*0030*/ 	.string	"ptxas"
        /*0030*/ 	.string	"Cuda compilation tools, release 13.0, V13.0.88"
        /*0030*/ 	.string	"Build cuda_13.0.r13.0/compiler.36424714_0"
        /*0030*/ 	.string	"-arch sm_80 -m 64 "



//--------------------- .note.nv.cuinfo           --------------------------
	.section	.note.nv.cuinfo,"",@"SHT_NOTE"
	.sectionflags	@"SHF_NOTE_NV_CUINFO"
        /*0018*/ 	.short	0x0002
        /*001a*/ 	.short	0x0050
        /*001c*/ 	.short	0x0082
	.zero		2


//--------------------- .nv.info                  --------------------------
	.section	.nv.info,"",@"SHT_CUDA_INFO"
	.align	4


	//----- nvinfo : EIATTR_REGCOUNT
	.align		4
        /*0000*/ 	.byte	0x04, 0x2f
        /*0002*/ 	.short	(.L_29 - .L_28)
	.align		4
.L_28:
        /*0004*/ 	.word	index@(_ZN2at6native52_GLOBAL__N__f9ca3f21_19_UpSampleLinear1d_cu_bb295a3027upsample_linear1d_out_frameIddEEviT0_bNS_27GenericPackedTensorAccessorIKT_Lm3ENS_16DefaultPtrTraitsElEENS4_IS5_Lm3ES7_lEE)
        /*0008*/ 	.word	0x00000028


	//----- nvinfo : EIATTR_FRAME_SIZE
	.align		4
.L_29:
        /*000c*/ 	.byte	0x04, 0x11
        /*000e*/ 	.short	(.L_31 - .L_30)
	.align		4
.L_30:
        /*0010*/ 	.word	index@(_ZN2at6native52_GLOBAL__N__f9ca3f21_19_UpSampleLinear1d_cu_bb295a3027upsample_linear1d_out_frameIddEEviT0_bNS_27GenericPackedTensorAccessorIKT_Lm3ENS_16DefaultPtrTraitsElEENS4_IS5_Lm3ES7_lEE)
        /*0014*/ 	.word	0x00000000


	//----- nvinfo : EIATTR_REGCOUNT
	.align		4
.L_31:
        /*0018*/ 	.byte	0x04, 0x2f
        /*001a*/ 	.short	(.L_33 - .L_32)
	.align		4
.L_32:
        /*001c*/ 	.word	index@(_ZN2at6native52_GLOBAL__N__f9ca3f21_19_UpSampleLinear1d_cu_bb295a3027upsample_linear1d_out_frameIffEEviT0_bNS_27GenericPackedTensorAccessorIKT_Lm3ENS_16DefaultPtrTraitsElEENS4_IS5_Lm3ES7_lEE)
        /*0020*/ 	.word	0x00000020


	//----- nvinfo : EIATTR_FRAME_SIZE
	.align		4
.L_33:
        /*0024*/ 	.byte	0x04, 0x11
        /*0026*/ 	.short	(.L_35 - .L_34)
	.align		4
.L_34:
        /*0028*/ 	.word	index@(_ZN2at6native52_GLOBAL__N__f9ca3f21_19_UpSampleLinear1d_cu_bb295a3027upsample_linear1d_out_frameIffEEviT0_bNS_27GenericPackedTensorAccessorIKT_Lm3ENS_16DefaultPtrTraitsElEENS4_IS5_Lm3ES7_lEE)
        /*002c*/ 	.word	0x00000018


	//----- nvinfo : EIATTR_REGCOUNT
	.align		4
.L_35:
        /*0030*/ 	.byte	0x04, 0x2f
        /*0032*/ 	.short	(.L_37 - .L_36)
	.align		4
.L_36:
        /*0034*/ 	.word	index@(_ZN2at6native52_GLOBAL__N__f9ca3f21_19_UpSampleLinear1d_cu_bb295a3027upsample_linear1d_out_frameIN3c104HalfEfEEviT0_bNS_27GenericPackedTensorAccessorIKT_Lm3ENS_16DefaultPtrTraitsElEENS6_IS7_Lm3ES9_lEE)
        /*0038*/ 	.word	0x00000020


	//----- nvinfo : EIATTR_FRAME_SIZE
	.align		4
.L_37:
        /*003c*/ 	.byte	0x04, 0x11
        /*003e*/ 	.short	(.L_39 - .L_38)
	.align		4
.L_38:
        /*0040*/ 	.word	index@(_ZN2at6native52_GLOBAL__N__f9ca3f21_19_UpSampleLinear1d_cu_bb295a3027upsample_linear1d_out_frameIN3c104HalfEfEEviT0_bNS_27GenericPackedTensorAccessorIKT_Lm3ENS_16DefaultPtrTraitsElEENS6_IS7_Lm3ES9_lEE)
        /*0044*/ 	.word	0x00000018


	//----- nvinfo : EIATTR_REGCOUNT
	.align		4
.L_39:
        /*0048*/ 	.byte	0x04, 0x2f
        /*004a*/ 	.short	(.L_41 - .L_40)
	.align		4
.L_40:
        /*004c*/ 	.word	index@(_ZN2at6native52_GLOBAL__N__f9ca3f21_19_UpSampleLinear1d_cu_bb295a3027upsample_linear1d_out_frameIN3c108BFloat16EfEEviT0_bNS_27GenericPackedTensorAccessorIKT_Lm3ENS_16DefaultPtrTraitsElEENS6_IS7_Lm3ES9_lEE)
        /*0050*/ 	.word	0x00000020


	//----- nvinfo : EIATTR_FRAME_SIZE
	.align		4
.L_41:
        /*0054*/ 	.byte	0x04, 0x11
        /*0056*/ 	.short	(.L_43 - .L_42)
	.align		4
.L_42:
        /*0058*/ 	.word	index@(_ZN2at6native52_GLOBAL__N__f9ca3f21_19_UpSampleLinear1d_cu_bb295a3027upsample_linear1d_out_frameIN3c108BFloat16EfEEviT0_bNS_27GenericPackedTensorAccessorIKT_Lm3ENS_16DefaultPtrTraitsElEENS6_IS7_Lm3ES9_lEE)
        /*005c*/ 	.word	0x00000018


	//----- nvinfo : EIATTR_REGCOUNT
	.align		4
.L_43:
        /*0060*/ 	.byte	0x04, 0x2f
        /*0062*/ 	.short	(.L_45 - .L_44)
	.align		4
.L_44:
        /*0064*/ 	.word	index@(_ZN2at6native52_GLOBAL__N__f9ca3f21_19_UpSampleLinear1d_cu_bb295a3036upsample_linear1d_out_frame_backwardIddEEviT0_bNS_27GenericPackedTensorAccessorIT_Lm3ENS_16DefaultPtrTraitsElEENS4_IKS5_Lm3ES6_lEE)
        /*0068*/ 	.word	0x00000028


	//----- nvinfo : EIATTR_FRAME_SIZE
	.align		4
.L_45:
        /*006c*/ 	.byte	0x04, 0x11
        /*006e*/ 	.short	(.L_47 - .L_46)
	.align		4
.L_46:
        /*0070*/ 	.word	index@(_ZN2at6native52_GLOBAL__N__f9ca3f21_19_UpSampleLinear1d_cu_bb295a3036upsample_linear1d_out_frame_backwardIddEEviT0_bNS_27GenericPackedTensorAccessorIT_Lm3ENS_16DefaultPtrTraitsElEENS4_IKS5_Lm3ES6_lEE)
        /*0074*/ 	.word	0x00000000


	//----- nvinfo : EIATTR_REGCOUNT
	.align		4
.L_47:
        /*0078*/ 	.byte	0x04, 0x2f
        /*007a*/ 	.short	(.L_49 - .L_48)
	.align		4
.L_48:
        /*007c*/ 	.word	index@(_ZN2at6native52_GLOBAL__N__f9ca3f21_19_UpSampleLinear1d_cu_bb295a3036upsample_linear1d_out_frame_backwardIffEEviT0_bNS_27GenericPackedTensorAccessorIT_Lm3ENS_16DefaultPtrTraitsElEENS4_IKS5_Lm3ES6_lEE)
        /*0080*/ 	.word	0x00000028


	//----- nvinfo : EIATTR_FRAME_SIZE
	.align		4
.L_49:
        /*0084*/ 	.byte	0x04, 0x11
        /*0086*/ 	.short	(.L_51 - .L_50)
	.align		4
.L_50:
        /*0088*/ 	.word	index@(_ZN2at6native52_GLOBAL__N__f9ca3f21_19_UpSampleLinear1d_cu_bb295a3036upsample_linear1d_out_frame_backwardIffEEviT0_bNS_27GenericPackedTensorAccessorIT_Lm3ENS_16DefaultPtrTraitsElEENS4_IKS5_Lm3ES6_lEE)
        /*008c*/ 	.word	0x00000000


	//----- nvinfo : EIATTR_REGCOUNT
	.align		4
.L_51:
        /*0090*/ 	.byte	0x04, 0x2f
        /*0092*/ 	.short	(.L_53 - .L_52)
	.align		4
.L_52:
        /*0094*/ 	.word	index@(_ZN2at6native52_GLOBAL__N__f9ca3f21_19_UpSampleLinear1d_cu_bb295a3036upsample_linear1d_out_frame_backwardIN3c104HalfEfEEviT0_bNS_27GenericPackedTensorAccessorIT_Lm3ENS_16DefaultPtrTraitsElEENS6_IKS7_Lm3ES8_lEE)
        /*0098*/ 	.word	0x00000028


	//----- nvinfo : EIATTR_FRAME_SIZE
	.align		4
.L_53:
        /*009c*/ 	.byte	0x04, 0x11
        /*009e*/ 	.short	(.L_55 - .L_54)
	.align		4
.L_54:
        /*00a0*/ 	.word	index@(_ZN2at6native52_GLOBAL__N__f9ca3f21_19_UpSampleLinear1d_cu_bb295a3036upsample_linear1d_out_frame_backwardIN3c104HalfEfEEviT0_bNS_27GenericPackedTensorAccessorIT_Lm3ENS_16DefaultPtrTraitsElEENS6_IKS7_Lm3ES8_lEE)
        /*00a4*/ 	.word	0x00000000


	//----- nvinfo : EIATTR_REGCOUNT
	.align		4
.L_55:
        /*00a8*/ 	.byte	0x04, 0x2f
        /*00aa*/ 	.short	(.L_57 - .L_56)
	.align		4
.L_56:
        /*00ac*/ 	.word	index@(_ZN2at6native52_GLOBAL__N__f9ca3f21_19_UpSampleLinear1d_cu_bb295a3036upsample_linear1d_out_frame_backwardIN3c108BFloat16EfEEviT0_bNS_27GenericPackedTensorAccessorIT_Lm3ENS_16DefaultPtrTraitsElEENS6_IKS7_Lm3ES8_lEE)
        /*00b0*/ 	.word	0x00000028


	//----- nvinfo : EIATTR_FRAME_SIZE
	.align		4
.L_57:
        /*00b4*/ 	.byte	0x04, 0x11
        /*00b6*/ 	.short	(.L_59 - .L_58)
	.align		4
.L_58:
        /*00b8*/ 	.word	index@(_ZN2at6native52_GLOBAL__N__f9ca3f21_19_UpSampleLinear1d_cu_bb295a3036upsample_linear1d_out_frame_backwardIN3c108BFloat16EfEEviT0_bNS_27GenericPackedTensorAccessorIT_Lm3ENS_16DefaultPtrTraitsElEENS6_IKS7_Lm3ES8_lEE)
        /*00bc*/ 	.word	0x00000000


	//----- nvinfo : EIATTR_MIN_STACK_SIZE
	.align		4
.L_59:
        /*00c0*/ 	.byte	0x04, 0x12
        /*00c2*/ 	.short	(.L_61 - .L_60)
	.align		4
.L_60:
        /*00c4*/ 	.word	index@(_ZN2at6native52_GLOBAL__N__f9ca3f21_19_UpSampleLinear1d_cu_bb295a3036upsample_linear1d_out_frame_backwardIN3c108BFloat16EfEEviT0_bNS_27GenericPackedTensorAccessorIT_Lm3ENS_16DefaultPtrTraitsElEENS6_IKS7_Lm3ES8_lEE)
        /*00c8*/ 	.word	0x00000000


	//----- nvinfo : EIATTR_MIN_STACK_SIZE
	.align		4
.L_61:
        /*00cc*/ 	.byte	0x04, 0x12
        /*00ce*/ 	.short	(.L_63 - .L_62)
	.align		4
.L_62:
        /*00d0*/ 	.word	index@(_ZN2at6native52_GLOBAL__N__f9ca3f21_19_UpSampleLinear1d_cu_bb295a3036upsample_linear1d_out_frame_backwardIN3c104HalfEfEEviT0_bNS_27GenericPackedTensorAccessorIT_Lm3ENS_16DefaultPtrTraitsElEENS6_IKS7_Lm3ES8_lEE)
        /*00d4*/ 	.word	0x00000000


	//----- nvinfo : EIATTR_MIN_STACK_SIZE
	.align		4
.L_63:
        /*00d8*/ 	.byte	0x04, 0x12
        /*00da*/ 	.short	(.L_65 - .L_64)
	.align		4
.L_64:
        /*00dc*/ 	.word	index@(_ZN2at6native52_GLOBAL__N__f9ca3f21_19_UpSampleLinear1d_cu_bb295a3036upsample_linear1d_out_frame_backwardIffEEviT0_bNS_27GenericPackedTensorAccessorIT_Lm3ENS_16DefaultPtrTraitsElEENS4_IKS5_Lm3ES6_lEE)
        /*00e0*/ 	.word	0x00000000


	//----- nvinfo : EIATTR_MIN_STACK_SIZE
	.align		4
.L_65:
        /*00e4*/ 	.byte	0x04, 0x12
        /*00e6*/ 	.short	(.L_67 - .L_66)
	.align		4
.L_66:
        /*00e8*/ 	.word	index@(_ZN2at6native52_GLOBAL__N__f9ca3f21_19_UpSampleLinear1d_cu_bb295a3036upsample_linear1d_out_frame_backwardIddEEviT0_bNS_27GenericPackedTensorAccessorIT_Lm3ENS_16DefaultPtrTraitsElEENS4_IKS5_Lm3ES6_lEE)
        /*00ec*/ 	.word	0x00000000


	//----- nvinfo : EIATTR_MIN_STACK_SIZE
	.align		4
.L_67:
        /*00f0*/ 	.byte	0x04, 0x12
        /*00f2*/ 	.short	(.L_69 - .L_68)
	.align		4
.L_68:
        /*00f4*/ 	.word	index@(_ZN2at6native52_GLOBAL__N__f9ca3f21_19_UpSampleLinear1d_cu_bb295a3027upsample_linear1d_out_frameIN3c108BFloat16EfEEviT0_bNS_27GenericPackedTensorAccessorIKT_Lm3ENS_16DefaultPtrTraitsElEENS6_IS7_Lm3ES9_lEE)
        /*00f8*/ 	.word	0x00000018


	//----- nvinfo : EIATTR_MIN_STACK_SIZE
	.align		4
.L_69:
        /*00fc*/ 	.byte	0x04, 0x12
        /*00fe*/ 	.short	(.L_71 - .L_70)
	.align		4
.L_70:
        /*0100*/ 	.word	index@(_ZN2at6native52_GLOBAL__N__f9ca3f21_19_UpSampleLinear1d_cu_bb295a3027upsample_linear1d_out_frameIN3c104HalfEfEEviT0_bNS_27GenericPackedTensorAccessorIKT_Lm3ENS_16DefaultPtrTraitsElEENS6_IS7_Lm3ES9_lEE)
        /*0104*/ 	.word	0x00000018


	//----- nvinfo : EIATTR_MIN_STACK_SIZE
	.align		4
.L_71:
        /*0108*/ 	.byte	0x04, 0x12
        /*010a*/ 	.short	(.L_73 - .L_72)
	.align		4
.L_72:
        /*010c*/ 	.word	index@(_ZN2at6native52_GLOBAL__N__f9ca3f21_19_UpSampleLinear1d_cu_bb295a3027upsample_linear1d_out_frameIffEEviT0_bNS_27GenericPackedTensorAccessorIKT_Lm3ENS_16DefaultPtrTraitsElEENS4_IS5_Lm3ES7_lEE)
        /*0110*/ 	.word	0x00000018


	//----- nvinfo : EIATTR_MIN_STACK_SIZE
	.align		4
.L_73:
        /*0114*/ 	.byte	0x04, 0x12
        /*0116*/ 	.short	(.L_75 - .L_74)
	.align		4
.L_74:
        /*0118*/ 	.word	index@(_ZN2at6native52_GLOBAL__N__f9ca3f21_19_UpSampleLinear1d_cu_bb295a3027upsample_linear1d_out_frameIddEEviT0_bNS_27GenericPackedTensorAccessorIKT_Lm3ENS_16DefaultPtrTraitsElEENS4_IS5_Lm3ES7_lEE)
        /*011c*/ 	.word	0x00000000
.L_75:


//--------------------- .nv.info._ZN2at6native52_GLOBAL__N__f9ca3f21_19_UpSampleLinear1d_cu_bb295a3036upsample_linear1d_out_frame_backwardIN3c108BFloat16EfEEviT0_bNS_27GenericPackedTensorAccessorIT_Lm3ENS_16DefaultPtrTraitsElEENS6_IKS7_Lm3ES8_lEE --------------------------
	.section	.nv.info._ZN2at6native52_GLOBAL__N__f9ca3f21_19_UpSampleLinear1d_cu_bb295a3036upsample_linear1d_out_frame_backwardIN3c108BFloat16EfEEviT0_bNS_27GenericPackedTensorAccessorIT_Lm3ENS_16DefaultPtrTraitsElEENS6_IKS7_Lm3ES8_lEE,"",@"SHT_CUDA_INFO"
	.sectionflags	@""
	.align	4


	//----- nvinfo : EIATTR_CUDA_API_VERSION
	.align		4
        /*0000*/ 	.byte	0x04, 0x37
        /*0002*/ 	.short	(.L_77 - .L_76)
.L_76:
        /*0004*/ 	.word	0x00000082


	//----- nvinfo : EIATTR_SW2861232_WAR
	.align		4
.L_77:
        /*0008*/ 	.byte	0x01, 0x35
	.zero		2


	//----- nvinfo : EIATTR_PARAM_CBANK
	.align		4
        /*000c*/ 	.byte	0x04, 0x0a
        /*000e*/ 	.short	(.L_79 - .L_78)
	.align		4
.L_78:
        /*0010*/ 	.word	index@(.nv.constant0._ZN2at6native52_GLOBAL__N__f9ca3f21_19_UpSampleLinear1d_cu_bb295a3036upsample_linear1d_out_frame_backwardIN3c108BFloat16EfEEviT0_bNS_27GenericPackedTensorAccessorIT_Lm3ENS_16DefaultPtrTraitsElEENS6_IKS7_Lm3ES8_lEE)
        /*0014*/ 	.short	0x0160
        /*0016*/ 	.short	0x0080


	//----- nvinfo : EIATTR_CBANK_PARAM_SIZE
	.align		4
.L_79:
        /*0018*/ 	.byte	0x03, 0x19
        /*001a*/ 	.short	0x0080


	//----- nvinfo : EIATTR_KPARAM_INFO
	.align		4
        /*001c*/ 	.byte	0x04, 0x17
        /*001e*/ 	.short	(.L_81 - .L_80)
.L_80:
        /*0020*/ 	.word	0x00000000
        /*0024*/ 	.short	0x0004
        /*0026*/ 	.short	0x0048
        /*0028*/ 	.byte	0x00, 0xf0, 0xe1, 0x00


	//----- nvinfo : EIATTR_KPARAM_INFO
	.align		4
.L_81:
        /*002c*/ 	.byte	0x04, 0x17
        /*002e*/ 	.short	(.L_83 - .L_82)
.L_82:
        /*0030*/ 	.word	0x00000000
        /*0034*/ 	.short	0x0003
        /*0036*/ 	.short	0x0010
        /*0038*/ 	.byte	0x00, 0xf0, 0xe1, 0x00


	//----- nvinfo : EIATTR_KPARAM_INFO
	.align		4
.L_83:
        /*003c*/ 	.byte	0x04, 0x17
        /*003e*/ 	.short	(.L_85 - .L_84)
.L_84:
        /*0040*/ 	.word	0x00000000
        /*0044*/ 	.short	0x0002
        /*0046*/ 	.short	0x0008
        /*0048*/ 	.byte	0x00, 0xf0, 0x05, 0x00


	//----- nvinfo : EIATTR_KPARAM_INFO
	.align		4
.L_85:
        /*004c*/ 	.byte	0x04, 0x17
        /*004e*/ 	.short	(.L_87 - .L_86)
.L_86:
        /*0050*/ 	.word	0x00000000
        /*0054*/ 	.short	0x0001
        /*0056*/ 	.short	0x0004
        /*0058*/ 	.byte	0x00, 0xf0, 0x11, 0x00


	//----- nvinfo : EIATTR_KPARAM_INFO
	.align		4
.L_87:
        /*005c*/ 	.byte	0x04, 0x17
        /*005e*/ 	.short	(.L_89 - .L_88)
.L_88:
        /*0060*/ 	.word	0x00000000
        /*0064*/ 	.short	0x0000
        /*0066*/ 	.short	0x0000
        /*0068*/ 	.byte	0x00, 0xf0, 0x11, 0x00


	//----- nvinfo : EIATTR_MAXREG_COUNT
	.align		4
.L_89:
        /*006c*/ 	.byte	0x03, 0x1b
        /*006e*/ 	.short	0x0080


	//----- nvinfo : EIATTR_MERCURY_ISA_VERSION
	.align		4
        /*0070*/ 	.byte	0x03, 0x5f
        /*0072*/ 	.short	0x0000


	//----- nvinfo : EIATTR_ATOM16_EMUL_INSTR_REG_MAP
	.align		4
        /*0074*/ 	.byte	0x04, 0x2e
        /*0076*/ 	.short	(.L_91 - .L_90)


	//   ....[0]....
.L_90:
        /*0078*/ 	.word	0x00000750
        /*007c*/ 	.short	0x000c
        /*007e*/ 	.short	0x0000


	//   ....[1]....
        /*0080*/ 	.word	0x000007f0
        /*0084*/ 	.short	0x000c
        /*0086*/ 	.short	0x0000


	//   ....[2]....
        /*0088*/ 	.word	0x000009f0
        /*008c*/ 	.short	0x000a
        /*008e*/ 	.short	0x0000


	//   ....[3]....
        /*0090*/ 	.word	0x00000a90
        /*0094*/ 	.short	0x000a
        /*0096*/ 	.short	0x0000


	//----- nvinfo : EIATTR_EXIT_INSTR_OFFSETS
	.align		4
.L_91:
        /*0098*/ 	.byte	0x04, 0x1c
        /*009a*/ 	.short	(.L_93 - .L_92)


	//   ....[0]....
.L_92:
        /*009c*/ 	.word	0x00000050


	//   ....[1]....
        /*00a0*/ 	.word	0x000002d0


	//   ....[2]....
        /*00a4*/ 	.word	0x00000390


	//   ....[3]....
        /*00a8*/ 	.word	0x00000b90


	//   ....[4]....
        /*00ac*/ 	.word	0x00000bc0


	//   ....[5]....
        /*00b0*/ 	.word	0x00000bf0


	//   ....[6]....
        /*00b4*/ 	.word	0x00001f20


	//----- nvinfo : EIATTR_MAX_THREADS
	.align		4
.L_93:
        /*00b8*/ 	.byte	0x04, 0x05
        /*00ba*/ 	.short	(.L_95 - .L_94)
.L_94:
        /*00bc*/ 	.word	0x00000200
        /*00c0*/ 	.word	0x00000001
        /*00c4*/ 	.word	0x00000001


	//----- nvinfo : EIATTR_CRS_STACK_SIZE
	.align		4
.L_95:
        /*00c8*/ 	.byte	0x04, 0x1e
        /*00ca*/ 	.short	(.L_97 - .L_96)
.L_96:
        /*00cc*/ 	.word	0x00000000
.L_97:


//--------------------- .nv.info._ZN2at6native52_GLOBAL__N__f9ca3f21_19_UpSampleLinear1d_cu_bb295a3036upsample_linear1d_out_frame_backwardIN3c104HalfEfEEviT0_bNS_27GenericPackedTensorAccessorIT_Lm3ENS_16DefaultPtrTraitsElEENS6_IKS7_Lm3ES8_lEE --------------------------
	.section	.nv.info._ZN2at6native52_GLOBAL__N__f9ca3f21_19_UpSampleLinear1d_cu_bb295a3036upsample_linear1d_out_frame_backwardIN3c104HalfEfEEviT0_bNS_27GenericPackedTensorAccessorIT_Lm3ENS_16DefaultPtrTraitsElEENS6_IKS7_Lm3ES8_lEE,"",@"SHT_CUDA_INFO"
	.sectionflags	@""
	.align	4


	//----- nvinfo : EIATTR_CUDA_API_VERSION
	.align		4
        /*0000*/ 	.byte	0x04, 0x37
        /*0002*/ 	.short	(.L_99 - .L_98)
.L_98:
        /*0004*/ 	.word	0x00000082


	//----- nvinfo : EIATTR_SW2861232_WAR
	.align		4
.L_99:
        /*0008*/ 	.byte	0x01, 0x35
	.zero		2


	//----- nvinfo : EIATTR_PARAM_CBANK
	.align		4
        /*000c*/ 	.byte	0x04, 0x0a
        /*000e*/ 	.short	(.L_101 - .L_100)
	.align		4
.L_100:
        /*0010*/ 	.word	index@(.nv.constant0._ZN2at6native52_GLOBAL__N__f9ca3f21_19_UpSampleLinear1d_cu_bb295a3036upsample_linear1d_out_frame_backwardIN3c104HalfEfEEviT0_bNS_27GenericPackedTensorAccessorIT_Lm3ENS_16DefaultPtrTraitsElEENS6_IKS7_Lm3ES8_lEE)
        /*0014*/ 	.short	0x0160
        /*0016*/ 	.short	0x0080


	//----- nvinfo : EIATTR_CBANK_PARAM_SIZE
	.align		4
.L_101:
        /*0018*/ 	.byte	0x03, 0x19
        /*001a*/ 	.short	0x0080


	//----- nvinfo : EIATTR_KPARAM_INFO
	.align		4
        /*001c*/ 	.byte	0x04, 0x17
        /*001e*/ 	.short	(.L_103 - .L_102)
.L_102:
        /*0020*/ 	.word	0x00000000
        /*0024*/ 	.short	0x0004
        /*0026*/ 	.short	0x0048
        /*0028*/ 	.byte	0x00, 0xf0, 0xe1, 0x00


	//----- nvinfo : EIATTR_KPARAM_INFO
	.align		4
.L_103:
        /*002c*/ 	.byte	0x04, 0x17
        /*002e*/ 	.short	(.L_105 - .L_104)
.L_104:
        /*0030*/ 	.word	0x00000000
        /*0034*/ 	.short	0x0003
        /*0036*/ 	.short	0x0010
        /*0038*/ 	.byte	0x00, 0xf0, 0xe1, 0x00


	//----- nvinfo : EIATTR_KPARAM_INFO
	.align		4
.L_105:
        /*003c*/ 	.byte	0x04, 0x17
        /*003e*/ 	.short	(.L_107 - .L_106)
.L_106:
        /*0040*/ 	.word	0x00000000
        /*0044*/ 	.short	0x0002
        /*0046*/ 	.short	0x0008
        /*0048*/ 	.byte	0x00, 0xf0, 0x05, 0x00


	//----- nvinfo : EIATTR_KPARAM_INFO
	.align		4
.L_107:
        /*004c*/ 	.byte	0x04, 0x17
        /*004e*/ 	.short	(.L_109 - .L_108)
.L_108:
        /*0050*/ 	.word	0x00000000
        /*0054*/ 	.short	0x0001
        /*0056*/ 	.short	0x0004
        /*0058*/ 	.byte	0x00, 0xf0, 0x11, 0x00


	//----- nvinfo : EIATTR_KPARAM_INFO
	.align		4
.L_109:
        /*005c*/ 	.byte	0x04, 0x17
        /*005e*/ 	.short	(.L_111 - .L_110)
.L_110:
        /*0060*/ 	.word	0x00000000
        /*0064*/ 	.short	0x0000
        /*0066*/ 	.short	0x0000
        /*0068*/ 	.byte	0x00, 0xf0, 0x11, 0x00


	//----- nvinfo : EIATTR_MAXREG_COUNT
	.align		4
.L_111:
        /*006c*/ 	.byte	0x03, 0x1b
        /*006e*/ 	.short	0x0080


	//----- nvinfo : EIATTR_MERCURY_ISA_VERSION
	.align		4
        /*0070*/ 	.byte	0x03, 0x5f
        /*0072*/ 	.short	0x0000


	//----- nvinfo : EIATTR_ATOM16_EMUL_INSTR_REG_MAP
	.align		4
        /*0074*/ 	.byte	0x04, 0x2e
        /*0076*/ 	.short	(.L_113 - .L_112)


	//   ....[0]....
.L_112:
        /*0078*/ 	.word	0x000008b0
        /*007c*/ 	.short	0x0018
        /*007e*/ 	.short	0x0000


	//   ....[1]....
        /*0080*/ 	.word	0x00000940
        /*0084*/ 	.short	0x0018
        /*0086*/ 	.short	0x0000


	//   ....[2]....
        /*0088*/ 	.word	0x000009f0
        /*008c*/ 	.short	0x0016
        /*008e*/ 	.short	0x0000


	//   ....[3]....
        /*0090*/ 	.word	0x00000a60
        /*0094*/ 	.short	0x0016
        /*0096*/ 	.short	0x0000


	//   ....[4]....
        /*0098*/ 	.word	0x00000b40
        /*009c*/ 	.short	0x0023
        /*009e*/ 	.short	0x0000


	//   ....[5]....
        /*00a0*/ 	.word	0x00000bc0
        /*00a4*/ 	.short	0x0023
        /*00a6*/ 	.short	0x0000


	//   ....[6]....
        /*00a8*/ 	.word	0x00000c80
        /*00ac*/ 	.short	0x0025
        /*00ae*/ 	.short	0x0000


	//   ....[7]....
        /*00b0*/ 	.word	0x00000cf0
        /*00b4*/ 	.short	0x0025
        /*00b6*/ 	.short	0x0000


	//   ....[8]....
        /*00b8*/ 	.word	0x00000dd0
        /*00bc*/ 	.short	0x0023
        /*00be*/ 	.short	0x0000


	//   ....[9]....
        /*00c0*/ 	.word	0x00000e50
        /*00c4*/ 	.short	0x0023
        /*00c6*/ 	.short	0x0000


	//   ....[10]....
        /*00c8*/ 	.word	0x00000f10
        /*00cc*/ 	.short	0x0021
        /*00ce*/ 	.short	0x0000


	//   ....[11]....
        /*00d0*/ 	.word	0x00000f80
        /*00d4*/ 	.short	0x0021
        /*00d6*/ 	.short	0x0000


	//   ....[12]....
        /*00d8*/ 	.word	0x00001070
        /*00dc*/ 	.short	0x0023
        /*00de*/ 	.short	0x0000


	//   ....[13]....
        /*00e0*/ 	.word	0x00001120
        /*00e4*/ 	.short	0x0023
        /*00e6*/ 	.short	0x0000


	//   ....[14]....
        /*00e8*/ 	.word	0x000011f0
        /*00ec*/ 	.short	0x0021
        /*00ee*/ 	.short	0x0000


	//   ....[15]....
        /*00f0*/ 	.word	0x00001270
        /*00f4*/ 	.short	0x0021
        /*00f6*/ 	.short	0x0000


	//   ....[16]....
        /*00f8*/ 	.word	0x000014f0
        /*00fc*/ 	.short	0x001f
        /*00fe*/ 	.short	0x0000


	//   ....[17]....
        /*0100*/ 	.word	0x00001570
        /*0104*/ 	.short	0x001f
        /*0106*/ 	.short	0x0000


	//   ....[18]....
        /*0108*/ 	.word	0x000016b0
        /*010c*/ 	.short	0x001f
        /*010e*/ 	.short	0x0000


	//   ....[19]....
        /*0110*/ 	.word	0x00001710
        /*0114*/ 	.short	0x001f
        /*0116*/ 	.short	0x0000


	//   ....[20]....
        /*0118*/ 	.word	0x00001910
        /*011c*/ 	.short	0x0021
        /*011e*/ 	.short	0x0000


	//   ....[21]....
        /*0120*/ 	.word	0x00001990
        /*0124*/ 	.short	0x0021
        /*0126*/ 	.short	0x0000


	//   ....[22]....
        /*0128*/ 	.word	0x00001ad0
        /*012c*/ 	.short	0x0021
        /*012e*/ 	.short	0x0000


	//   ....[23]....
        /*0130*/ 	.word	0x00001b30
        /*0134*/ 	.short	0x0021
        /*0136*/ 	.short	0x0000


	//   ....[24]....
        /*0138*/ 	.word	0x00001d20
        /*013c*/ 	.short	0x0019
        /*013e*/ 	.short	0x0000


	//   ....[25]....
        /*0140*/ 	.word	0x00001da0
        /*0144*/ 	.short	0x0019
        /*0146*/ 	.short	0x0000


	//   ....[26]....
        /*0148*/ 	.word	0x00001ee0
        /*014c*/ 	.short	0x000f
        /*014e*/ 	.short	0x0000


	//   ....[27]....
        /*0150*/ 	.word	0x00001f40
        /*0154*/ 	.short	0x000f
        /*0156*/ 	.short	0x0000


	//----- nvinfo : EIATTR_EXIT_INSTR_OFFSETS
	.align		4
.L_113:
        /*0158*/ 	.byte	0x04, 0x1c
        /*015a*/ 	.short	(.L_115 - .L_114)


	//   ....[0]....
.L_114:
        /*015c*/ 	.word	0x00000050


	//   ....[1]....
        /*0160*/ 	.word	0x000002d0


	//   ....[2]....
        /*0164*/ 	.word	0x00002010


	//   ....[3]....
        /*0168*/ 	.word	0x00002060


	//   ....[4]....
        /*016c*/ 	.word	0x000020a0


	//   ....[5]....
        /*0170*/ 	.word	0x00003510


	//----- nvinfo : EIATTR_MAX_THREADS
	.align		4
.L_115:
        /*0174*/ 	.byte	0x04, 0x05
        /*0176*/ 	.short	(.L_117 - .L_116)
.L_116:
        /*0178*/ 	.word	0x00000200
        /*017c*/ 	.word	0x00000001
        /*0180*/ 	.word	0x00000001


	//----- nvinfo : EIATTR_CRS_STACK_SIZE
	.align		4
.L_117:
        /*0184*/ 	.byte	0x04, 0x1e
        /*0186*/ 	.short	(.L_119 - .L_118)
.L_118:
        /*0188*/ 	.word	0x00000000
.L_119:


//--------------------- .nv.info._ZN2at6native52_GLOBAL__N__f9ca3f21_19_UpSampleLinear1d_cu_bb295a3036upsample_linear1d_out_frame_backwardIffEEviT0_bNS_27GenericPackedTensorAccessorIT_Lm3ENS_16DefaultPtrTraitsElEENS4_IKS5_Lm3ES6_lEE --------------------------
	.section	.nv.info._ZN2at6native52_GLOBAL__N__f9ca3f21_19_UpSampleLinear1d_cu_bb295a3036upsample_linear1d_out_frame_backwardIffEEviT0_bNS_27GenericPackedTensorAccessorIT_Lm3ENS_16DefaultPtrTraitsElEENS4_IKS5_Lm3ES6_lEE,"",@"SHT_CUDA_INFO"
	.sectionflags	@""
	.align	4


	//----- nvinfo : EIATTR_CUDA_API_VERSION
	.align		4
        /*0000*/ 	.byte	0x04, 0x37
        /*0002*/ 	.short	(.L_121 - .L_120)
.L_120:
        /*0004*/ 	.word	0x00000082


	//----- nvinfo : EIATTR_SW2861232_WAR
	.align		4
.L_121:
        /*0008*/ 	.byte	0x01, 0x35
	.zero		2


	//----- nvinfo : EIATTR_PARAM_CBANK
	.align		4
        /*000c*/ 	.byte	0x04, 0x0a
        /*000e*/ 	.short	(.L_123 - .L_122)
	.align		4
.L_122:
        /*0010*/ 	.word	index@(.nv.constant0._ZN2at6native52_GLOBAL__N__f9ca3f21_19_UpSampleLinear1d_cu_bb295a3036upsample_linear1d_out_frame_backwardIffEEviT0_bNS_27GenericPackedTensorAccessorIT_Lm3ENS_16DefaultPtrTraitsElEENS4_IKS5_Lm3ES6_lEE)
        /*0014*/ 	.short	0x0160
        /*0016*/ 	.short	0x0080


	//----- nvinfo : EIATTR_CBANK_PARAM_SIZE
	.align		4
.L_123:
        /*0018*/ 	.byte	0x03, 0x19
        /*001a*/ 	.short	0x0080


	//----- nvinfo : EIATTR_KPARAM_INFO
	.align		4
        /*001c*/ 	.byte	0x04, 0x17
        /*001e*/ 	.short	(.L_125 - .L_124)
.L_124:
        /*0020*/ 	.word	0x00000000
        /*0024*/ 	.short	0x0004
        /*0026*/ 	.short	0x0048
        /*0028*/ 	.byte	0x00, 0xf0, 0xe1, 0x00


	//----- nvinfo : EIATTR_KPARAM_INFO
	.align		4
.L_125:
        /*002c*/ 	.byte	0x04, 0x17
        /*002e*/ 	.short	(.L_127 - .L_126)
.L_126:
        /*0030*/ 	.word	0x00000000
        /*0034*/ 	.short	0x0003
        /*0036*/ 	.short	0x0010
        /*0038*/ 	.byte	0x00, 0xf0, 0xe1, 0x00


	//----- nvinfo : EIATTR_KPARAM_INFO
	.align		4
.L_127:
        /*003c*/ 	.byte	0x04, 0x17
        /*003e*/ 	.short	(.L_129 - .L_128)
.L_128:
        /*0040*/ 	.word	0x00000000
        /*0044*/ 	.short	0x0002
        /*0046*/ 	.short	0x0008
        /*0048*/ 	.byte	0x00, 0xf0, 0x05, 0x00


	//----- nvinfo : EIATTR_KPARAM_INFO
	.align		4
.L_129:
        /*004c*/ 	.byte	0x04, 0x17
        /*004e*/ 	.short	(.L_131 - .L_130)
.L_130:
        /*0050*/ 	.word	0x00000000
        /*0054*/ 	.short	0x0001
        /*0056*/ 	.short	0x0004
        /*0058*/ 	.byte	0x00, 0xf0, 0x11, 0x00


	//----- nvinfo : EIATTR_KPARAM_INFO
	.align		4
.L_131:
        /*005c*/ 	.byte	0x04, 0x17
        /*005e*/ 	.short	(.L_133 - .L_132)
.L_132:
        /*0060*/ 	.word	0x00000000
        /*0064*/ 	.short	0x0000
        /*0066*/ 	.short	0x0000
        /*0068*/ 	.byte	0x00, 0xf0, 0x11, 0x00


	//----- nvinfo : EIATTR_MAXREG_COUNT
	.align		4
.L_133:
        /*006c*/ 	.byte	0x03, 0x1b
        /*006e*/ 	.short	0x0080


	//----- nvinfo : EIATTR_MERCURY_ISA_VERSION
	.align		4
        /*0070*/ 	.byte	0x03, 0x5f
        /*0072*/ 	.short	0x0000


	//----- nvinfo : EIATTR_EXIT_INSTR_OFFSETS
	.align		4
        /*0074*/ 	.byte	0x04, 0x1c
        /*0076*/ 	.short	(.L_135 - .L_134)


	//   ....[0]....
.L_134:
        /*0078*/ 	.word	0x00000050


	//   ....[1]....
        /*007c*/ 	.word	0x000002c0


	//   ....[2]....
        /*0080*/ 	.word	0x000002f0


	//   ....[3]....
        /*0084*/ 	.word	0x00002390


	//   ....[4]....
        /*0088*/ 	.word	0x000023c0


	//   ....[5]....
        /*008c*/ 	.word	0x000023e0


	//   ....[6]....
        /*0090*/ 	.word	0x00003870


	//----- nvinfo : EIATTR_MAX_THREADS
	.align		4
.L_135:
        /*0094*/ 	.byte	0x04, 0x05
        /*0096*/ 	.short	(.L_137 - .L_136)
.L_136:
        /*0098*/ 	.word	0x00000200
        /*009c*/ 	.word	0x00000001
        /*00a0*/ 	.word	0x00000001
.L_137:


//--------------------- .nv.info._ZN2at6native52_GLOBAL__N__f9ca3f21_19_UpSampleLinear1d_cu_bb295a3036upsample_linear1d_out_frame_backwardIddEEviT0_bNS_27GenericPackedTensorAccessorIT_Lm3ENS_16DefaultPtrTraitsElEENS4_IKS5_Lm3ES6_lEE --------------------------
	.section	.nv.info._ZN2at6native52_GLOBAL__N__f9ca3f21_19_UpSampleLinear1d_cu_bb295a3036upsample_linear1d_out_frame_backwardIddEEviT0_bNS_27GenericPackedTensorAccessorIT_Lm3ENS_16DefaultPtrTraitsElEENS4_IKS5_Lm3ES6_lEE,"",@"SHT_CUDA_INFO"
	.sectionflags	@""
	.align	4


	//----- nvinfo : EIATTR_CUDA_API_VERSION
	.align		4
        /*0000*/ 	.byte	0x04, 0x37
        /*0002*/ 	.short	(.L_139 - .L_138)
.L_138:
        /*0004*/ 	.word	0x00000082


	//----- nvinfo : EIATTR_SW2861232_WAR
	.align		4
.L_139:
        /*0008*/ 	.byte	0x01, 0x35
	.zero		2


	//----- nvinfo : EIATTR_PARAM_CBANK
	.align		4
        /*000c*/ 	.byte	0x04, 0x0a
        /*000e*/ 	.short	(.L_141 - .L_140)
	.align		4
.L_140:
        /*0010*/ 	.word	index@(.nv.constant0._ZN2at6native52_GLOBAL__N__f9ca3f21_19_UpSampleLinear1d_cu_bb295a3036upsample_linear1d_out_frame_backwardIddEEviT0_bNS_27GenericPackedTensorAccessorIT_Lm3ENS_16DefaultPtrTraitsElEENS4_IKS5_Lm3ES6_lEE)
        /*0014*/ 	.short	0x0160
        /*0016*/ 	.short	0x0088


	//----- nvinfo : EIATTR_CBANK_PARAM_SIZE
	.align		4
.L_141:
        /*0018*/ 	.byte	0x03, 0x19
        /*001a*/ 	.short	0x0088


	//----- nvinfo : EIATTR_KPARAM_INFO
	.align		4
        /*001c*/ 	.byte	0x04, 0x17
        /*001e*/ 	.short	(.L_143 - .L_142)
.L_142:
        /*0020*/ 	.word	0x00000000
        /*0024*/ 	.short	0x0004
        /*0026*/ 	.short	0x0050
        /*0028*/ 	.byte	0x00, 0xf0, 0xe1, 0x00


	//----- nvinfo : EIATTR_KPARAM_INFO
	.align		4
.L_143:
        /*002c*/ 	.byte	0x04, 0x17
        /*002e*/ 	.short	(.L_145 - .L_144)
.L_144:
        /*0030*/ 	.word	0x00000000
        /*0034*/ 	.short	0x0003
        /*0036*/ 	.short	0x0018
        /*0038*/ 	.byte	0x00, 0xf0, 0xe1, 0x00


	//----- nvinfo : EIATTR_KPARAM_INFO
	.align		4
.L_145:
        /*003c*/ 	.byte	0x04, 0x17
        /*003e*/ 	.short	(.L_147 - .L_146)
.L_146:
        /*0040*/ 	.word	0x00000000
        /*0044*/ 	.short	0x0002
        /*0046*/ 	.short	0x0010
        /*0048*/ 	.byte	0x00, 0xf0, 0x05, 0x00


	//----- nvinfo : EIATTR_KPARAM_INFO
	.align		4
.L_147:
        /*004c*/ 	.byte	0x04, 0x17
        /*004e*/ 	.short	(.L_149 - .L_148)
.L_148:
        /*0050*/ 	.word	0x00000000
        /*0054*/ 	.short	0x0001
        /*0056*/ 	.short	0x0008
        /*0058*/ 	.byte	0x00, 0xf0, 0x21, 0x00


	//----- nvinfo : EIATTR_KPARAM_INFO
	.align		4
.L_149:
        /*005c*/ 	.byte	0x04, 0x17
        /*005e*/ 	.short	(.L_151 - .L_150)
.L_150:
        /*0060*/ 	.word	0x00000000
        /*0064*/ 	.short	0x0000
        /*0066*/ 	.short	0x0000
        /*0068*/ 	.byte	0x00, 0xf0, 0x11, 0x00


	//----- nvinfo : EIATTR_MAXREG_COUNT
	.align		4
.L_151:
        /*006c*/ 	.byte	0x03, 0x1b
        /*006e*/ 	.short	0x0080


	//----- nvinfo : EIATTR_MERCURY_ISA_VERSION
	.align		4
        /*0070*/ 	.byte	0x03, 0x5f
        /*0072*/ 	.short	0x0000


	//----- nvinfo : EIATTR_EXIT_INSTR_OFFSETS
	.align		4
        /*0074*/ 	.byte	0x04, 0x1c
        /*0076*/ 	.short	(.L_153 - .L_152)


	//   ....[0]....
.L_152:
        /*0078*/ 	.word	0x00000050


	//   ....[1]....
        /*007c*/ 	.word	0x00000300


	//   ....[2]....
        /*0080*/ 	.word	0x00000320


	//   ....[3]....
        /*0084*/ 	.word	0x000024c0


	//   ....[4]....
        /*0088*/ 	.word	0x000024f0


	//   ....[5]....
        /*008c*/ 	.word	0x00002510


	//   ....[6]....
        /*0090*/ 	.word	0x00003970


	//----- nvinfo : EIATTR_MAX_THREADS
	.align		4
.L_153:
        /*0094*/ 	.byte	0x04, 0x05
        /*0096*/ 	.short	(.L_155 - .L_154)
.L_154:
        /*0098*/ 	.word	0x00000200
        /*009c*/ 	.word	0x00000001
        /*00a0*/ 	.word	0x00000001
.L_155:


//--------------------- .nv.info._ZN2at6native52_GLOBAL__N__f9ca3f21_19_UpSampleLinear1d_cu_bb295a3027upsample_linear1d_out_frameIN3c108BFloat16EfEEviT0_bNS_27GenericPackedTensorAccessorIKT_Lm3ENS_16DefaultPtrTraitsElEENS6_IS7_Lm3ES9_lEE --------------------------
	.section	.nv.info._ZN2at6native52_GLOBAL__N__f9ca3f21_19_UpSampleLinear1d_cu_bb295a3027upsample_linear1d_out_frameIN3c108BFloat16EfEEviT0_bNS_27GenericPackedTensorAccessorIKT_Lm3ENS_16DefaultPtrTraitsElEENS6_IS7_Lm3ES9_lEE,"",@"SHT_CUDA_INFO"
	.sectionflags	@""
	.align	4


	//----- nvinfo : EIATTR_CUDA_API_VERSION
	.align		4
        /*0000*/ 	.byte	0x04, 0x37
        /*0002*/ 	.short	(.L_157 - .L_156)
.L_156:
        /*0004*/ 	.word	0x00000082


	//----- nvinfo : EIATTR_SW2861232_WAR
	.align		4
.L_157:
        /*0008*/ 	.byte	0x01, 0x35
	.zero		2


	//----- nvinfo : EIATTR_PARAM_CBANK
	.align		4
        /*000c*/ 	.byte	0x04, 0x0a
        /*000e*/ 	.short	(.L_159 - .L_158)
	.align		4
.L_158:
        /*0010*/ 	.word	index@(.nv.constant0._ZN2at6native52_GLOBAL__N__f9ca3f21_19_UpSampleLinear1d_cu_bb295a3027upsample_linear1d_out_frameIN3c108BFloat16EfEEviT0_bNS_27GenericPackedTensorAccessorIKT_Lm3ENS_16DefaultPtrTraitsElEENS6_IS7_Lm3ES9_lEE)
        /*0014*/ 	.short	0x0160
        /*0016*/ 	.short	0x0080


	//----- nvinfo : EIATTR_CBANK_PARAM_SIZE
	.align		4
.L_159:
        /*0018*/ 	.byte	0x03, 0x19
        /*001a*/ 	.short	0x0080


	//----- nvinfo : EIATTR_KPARAM_INFO
	.align		4
        /*001c*/ 	.byte	0x04, 0x17
        /*001e*/ 	.short	(.L_161 - .L_160)
.L_160:
        /*0020*/ 	.word	0x00000000
        /*0024*/ 	.short	0x0004
        /*0026*/ 	.short	0x0048
        /*0028*/ 	.byte	0x00, 0xf0, 0xe1, 0x00


	//----- nvinfo : EIATTR_KPARAM_INFO
	.align		4
.L_161:
        /*002c*/ 	.byte	0x04, 0x17
        /*002e*/ 	.short	(.L_163 - .L_162)
.L_162:
        /*0030*/ 	.word	0x00000000
        /*0034*/ 	.short	0x0003
        /*0036*/ 	.short	0x0010
        /*0038*/ 	.byte	0x00, 0xf0, 0xe1, 0x00


	//----- nvinfo : EIATTR_KPARAM_INFO
	.align		4
.L_163:
        /*003c*/ 	.byte	0x04, 0x17
        /*003e*/ 	.short	(.L_165 - .L_164)
.L_164:
        /*0040*/ 	.word	0x00000000
        /*0044*/ 	.short	0x0002
        /*0046*/ 	.short	0x0008
        /*0048*/ 	.byte	0x00, 0xf0, 0x05, 0x00


	//----- nvinfo : EIATTR_KPARAM_INFO
	.align		4
.L_165:
        /*004c*/ 	.byte	0x04, 0x17
        /*004e*/ 	.short	(.L_167 - .L_166)
.L_166:
        /*0050*/ 	.word	0x00000000
        /*0054*/ 	.short	0x0001
        /*0056*/ 	.short	0x0004
        /*0058*/ 	.byte	0x00, 0xf0, 0x11, 0x00


	//----- nvinfo : EIATTR_KPARAM_INFO
	.align		4
.L_167:
        /*005c*/ 	.byte	0x04, 0x17
        /*005e*/ 	.short	(.L_169 - .L_168)
.L_168:
        /*0060*/ 	.word	0x00000000
        /*0064*/ 	.short	0x0000
        /*0066*/ 	.short	0x0000
        /*0068*/ 	.byte	0x00, 0xf0, 0x11, 0x00


	//----- nvinfo : EIATTR_MAXREG_COUNT
	.align		4
.L_169:
        /*006c*/ 	.byte	0x03, 0x1b
        /*006e*/ 	.short	0x0080


	//----- nvinfo : EIATTR_ANNOTATIONS
	.align		4
        /*0070*/ 	.byte	0x04, 0x55
        /*0072*/ 	.short	(.L_171 - .L_170)


	//   ....[0]....
.L_170:
        /*0074*/ 	.word	0x00000001
        /*0078*/ 	.byte	0x90, 0x03, 0x00, 0x00, 0x01, 0x00, 0x00, 0x00, 0x40, 0x04, 0x00, 0x00, 0x01, 0x00, 0x00, 0x00
        /*0088*/ 	.byte	0xc0, 0x04, 0x00, 0x00, 0x01, 0x00, 0x00, 0x00, 0x10, 0x05, 0x00, 0x00, 0x01, 0x00, 0x00, 0x00
        /*0098*/ 	.byte	0x20, 0x05, 0x00, 0x00, 0x01, 0x00, 0x00, 0x00, 0x30, 0x05, 0x00, 0x00, 0x01, 0x00, 0x00, 0x00
        /*00a8*/ 	.byte	0x40, 0x05, 0x00, 0x00, 0x01, 0x00, 0x00, 0x00, 0x50, 0x05, 0x00, 0x00


	//----- nvinfo : EIATTR_MERCURY_ISA_VERSION
	.align		4
.L_171:
        /*00b4*/ 	.byte	0x03, 0x5f
        /*00b6*/ 	.short	0x0000


	//----- nvinfo : EIATTR_EXIT_INSTR_OFFSETS
	.align		4
        /*00b8*/ 	.byte	0x04, 0x1c
        /*00ba*/ 	.short	(.L_173 - .L_172)


	//   ....[0]....
.L_172:
        /*00bc*/ 	.word	0x00000060


	//   ....[1]....
        /*00c0*/ 	.word	0x000002d0


	//   ....[2]....
        /*00c4*/ 	.word	0x00000300


	//   ....[3]....
        /*00c8*/ 	.word	0x00002a50


	//   ....[4]....
        /*00cc*/ 	.word	0x00002aa0


	//   ....[5]....
        /*00d0*/ 	.word	0x00002af0


	//   ....[6]....
        /*00d4*/ 	.word	0x00003fa0


	//----- nvinfo : EIATTR_MAX_THREADS
	.align		4
.L_173:
        /*00d8*/ 	.byte	0x04, 0x05
        /*00da*/ 	.short	(.L_175 - .L_174)
.L_174:
        /*00dc*/ 	.word	0x00000200
        /*00e0*/ 	.word	0x00000001
        /*00e4*/ 	.word	0x00000001
.L_175:


//--------------------- .nv.info._ZN2at6native52_GLOBAL__N__f9ca3f21_19_UpSampleLinear1d_cu_bb295a3027upsample_linear1d_out_frameIN3c104HalfEfEEviT0_bNS_27GenericPackedTensorAccessorIKT_Lm3ENS_16DefaultPtrTraitsElEENS6_IS7_Lm3ES9_lEE --------------------------
	.section	.nv.info._ZN2at6native52_GLOBAL__N__f9ca3f21_19_UpSampleLinear1d_cu_bb295a3027upsample_linear1d_out_frameIN3c104HalfEfEEviT0_bNS_27GenericPackedTensorAccessorIKT_Lm3ENS_16DefaultPtrTraitsElEENS6_IS7_Lm3ES9_lEE,"",@"SHT_CUDA_INFO"
	.sectionflags	@""
	.align	4


	//----- nvinfo : EIATTR_CUDA_API_VERSION
	.align		4
        /*0000*/ 	.byte	0x04, 0x37
        /*0002*/ 	.short	(.L_177 - .L_176)
.L_176:
        /*0004*/ 	.word	0x00000082


	//----- nvinfo : EIATTR_SW2861232_WAR
	.align		4
.L_177:
        /*0008*/ 	.byte	0x01, 0x35
	.zero		2


	//----- nvinfo : EIATTR_PARAM_CBANK
	.align		4
        /*000c*/ 	.byte	0x04, 0x0a
        /*000e*/ 	.short	(.L_179 - .L_178)
	.align		4
.L_178:
        /*0010*/ 	.word	index@(.nv.constant0._ZN2at6native52_GLOBAL__N__f9ca3f21_19_UpSampleLinear1d_cu_bb295a3027upsample_linear1d_out_frameIN3c104HalfEfEEviT0_bNS_27GenericPackedTensorAccessorIKT_Lm3ENS_16DefaultPtrTraitsElEENS6_IS7_Lm3ES9_lEE)
        /*0014*/ 	.short	0x0160
        /*0016*/ 	.short	0x0080


	//----- nvinfo : EIATTR_CBANK_PARAM_SIZE
	.align		4
.L_179:
        /*0018*/ 	.byte	0x03, 0x19
        /*001a*/ 	.short	0x0080


	//----- nvinfo : EIATTR_KPARAM_INFO
	.align		4
        /*001c*/ 	.byte	0x04, 0x17
        /*001e*/ 	.short	(.L_181 - .L_180)
.L_180:
        /*0020*/ 	.word	0x00000000
        /*0024*/ 	.short	0x0004
        /*0026*/ 	.short	0x0048
        /*0028*/ 	.byte	0x00, 0xf0, 0xe1, 0x00


	//----- nvinfo : EIATTR_KPARAM_INFO
	.align		4
.L_181:
        /*002c*/ 	.byte	0x04, 0x17
        /*002e*/ 	.short	(.L_183 - .L_182)
.L_182:
        /*0030*/ 	.word	0x00000000
        /*0034*/ 	.short	0x0003
        /*0036*/ 	.short	0x0010
        /*0038*/ 	.byte	0x00, 0xf0, 0xe1, 0x00


	//----- nvinfo : EIATTR_KPARAM_INFO
	.align		4
.L_183:
        /*003c*/ 	.byte	0x04, 0x17
        /*003e*/ 	.short	(.L_185 - .L_184)
.L_184:
        /*0040*/ 	.word	0x00000000
        /*0044*/ 	.short	0x0002
        /*0046*/ 	.short	0x0008
        /*0048*/ 	.byte	0x00, 0xf0, 0x05, 0x00


	//----- nvinfo : EIATTR_KPARAM_INFO
	.align		4
.L_185:
        /*004c*/ 	.byte	0x04, 0x17
        /*004e*/ 	.short	(.L_187 - .L_186)
.L_186:
        /*0050*/ 	.word	0x00000000
        /*0054*/ 	.short	0x0001
        /*0056*/ 	.short	0x0004
        /*0058*/ 	.byte	0x00, 0xf0, 0x11, 0x00


	//----- nvinfo : EIATTR_KPARAM_INFO
	.align		4
.L_187:
        /*005c*/ 	.byte	0x04, 0x17
        /*005e*/ 	.short	(.L_189 - .L_188)
.L_188:
        /*0060*/ 	.word	0x00000000
        /*0064*/ 	.short	0x0000
        /*0066*/ 	.short	0x0000
        /*0068*/ 	.byte	0x00, 0xf0, 0x11, 0x00


	//----- nvinfo : EIATTR_MAXREG_COUNT
	.align		4
.L_189:
        /*006c*/ 	.byte	0x03, 0x1b
        /*006e*/ 	.short	0x0080


	//----- nvinfo : EIATTR_ANNOTATIONS
	.align		4
        /*0070*/ 	.byte	0x04, 0x55
        /*0072*/ 	.short	(.L_191 - .L_190)


	//   ....[0]....
.L_190:
        /*0074*/ 	.word	0x00000001
        /*0078*/ 	.byte	0x90, 0x03, 0x00, 0x00, 0x01, 0x00, 0x00, 0x00, 0x40, 0x04, 0x00, 0x00, 0x01, 0x00, 0x00, 0x00
        /*0088*/ 	.byte	0xc0, 0x04, 0x00, 0x00, 0x01, 0x00, 0x00, 0x00, 0x10, 0x05, 0x00, 0x00, 0x01, 0x00, 0x00, 0x00
        /*0098*/ 	.byte	0x20, 0x05, 0x00, 0x00, 0x01, 0x00, 0x00, 0x00, 0x30, 0x05, 0x00, 0x00, 0x01, 0x00, 0x00, 0x00
        /*00a8*/ 	.byte	0x40, 0x05, 0x00, 0x00, 0x01, 0x00, 0x00, 0x00, 0x50, 0x05, 0x00, 0x00


	//----- nvinfo : EIATTR_MERCURY_ISA_VERSION
	.align		4
.L_191:
        /*00b4*/ 	.byte	0x03, 0x5f
        /*00b6*/ 	.short	0x0000


	//----- nvinfo : EIATTR_EXIT_INSTR_OFFSETS
	.align		4
        /*00b8*/ 	.byte	0x04, 0x1c
        /*00ba*/ 	.short	(.L_193 - .L_192)


	//   ....[0]....
.L_192:
        /*00bc*/ 	.word	0x00000060


	//   ....[1]....
        /*00c0*/ 	.word	0x000002d0


	//   ....[2]....
        /*00c4*/ 	.word	0x00000300


	//   ....[3]....
        /*00c8*/ 	.word	0x00002a50


	//   ....[4]....
        /*00cc*/ 	.word	0x00002aa0


	//   ....[5]....
        /*00d0*/ 	.word	0x00002af0


	//   ....[6]....
        /*00d4*/ 	.word	0x00003fa0


	//----- nvinfo : EIATTR_MAX_THREADS
	.align		4
.L_193:
        /*00d8*/ 	.byte	0x04, 0x05
        /*00da*/ 	.short	(.L_195 - .L_194)
.L_194:
        /*00dc*/ 	.word	0x00000200
        /*00e0*/ 	.word	0x00000001
        /*00e4*/ 	.word	0x00000001
.L_195:


//--------------------- .nv.info._ZN2at6native52_GLOBAL__N__f9ca3f21_19_UpSampleLinear1d_cu_bb295a3027upsample_linear1d_out_frameIffEEviT0_bNS_27GenericPackedTensorAccessorIKT_Lm3ENS_16DefaultPtrTraitsElEENS4_IS5_Lm3ES7_lEE --------------------------
	.section	.nv.info._ZN2at6native52_GLOBAL__N__f9ca3f21_19_UpSampleLinear1d_cu_bb295a3027upsample_linear1d_out_frameIffEEviT0_bNS_27GenericPackedTensorAccessorIKT_Lm3ENS_16DefaultPtrTraitsElEENS4_IS5_Lm3ES7_lEE,"",@"SHT_CUDA_INFO"
	.sectionflags	@""
	.align	4


	//----- nvinfo : EIATTR_CUDA_API_VERSION
	.align		4
        /*0000*/ 	.byte	0x04, 0x37
        /*0002*/ 	.short	(.L_197 - .L_196)
.L_196:
        /*0004*/ 	.word	0x00000082


	//----- nvinfo : EIATTR_SW2861232_WAR
	.align		4
.L_197:
        /*0008*/ 	.byte	0x01, 0x35
	.zero		2


	//----- nvinfo : EIATTR_PARAM_CBANK
	.align		4
        /*000c*/ 	.byte	0x04, 0x0a
        /*000e*/ 	.short	(.L_199 - .L_198)
	.align		4
.L_198:
        /*0010*/ 	.word	index@(.nv.constant0._ZN2at6native52_GLOBAL__N__f9ca3f21_19_UpSampleLinear1d_cu_bb295a3027upsample_linear1d_out_frameIffEEviT0_bNS_27GenericPackedTensorAccessorIKT_Lm3ENS_16DefaultPtrTraitsElEENS4_IS5_Lm3ES7_lEE)
        /*0014*/ 	.short	0x0160
        /*0016*/ 	.short	0x0080


	//----- nvinfo : EIATTR_CBANK_PARAM_SIZE
	.align		4
.L_199:
        /*0018*/ 	.byte	0x03, 0x19
        /*001a*/ 	.short	0x0080


	//----- nvinfo : EIATTR_KPARAM_INFO
	.align		4
        /*001c*/ 	.byte	0x04, 0x17
        /*001e*/ 	.short	(.L_201 - .L_200)
.L_200:
        /*0020*/ 	.word	0x00000000
        /*0024*/ 	.short	0x0004
        /*0026*/ 	.short	0x0048
        /*0028*/ 	.byte	0x00, 0xf0, 0xe1, 0x00


	//----- nvinfo : EIATTR_KPARAM_INFO
	.align		4
.L_201:
        /*002c*/ 	.byte	0x04, 0x17
        /*002e*/ 	.short	(.L_203 - .L_202)
.L_202:
        /*0030*/ 	.word	0x00000000
        /*0034*/ 	.short	0x0003
        /*0036*/ 	.short	0x0010
        /*0038*/ 	.byte	0x00, 0xf0, 0xe1, 0x00


	//----- nvinfo : EIATTR_KPARAM_INFO
	.align		4
.L_203:
        /*003c*/ 	.byte	0x04, 0x17
        /*003e*/ 	.short	(.L_205 - .L_204)
.L_204:
        /*0040*/ 	.word	0x00000000
        /*0044*/ 	.short	0x0002
        /*0046*/ 	.short	0x0008
        /*0048*/ 	.byte	0x00, 0xf0, 0x05, 0x00


	//----- nvinfo : EIATTR_KPARAM_INFO
	.align		4
.L_205:
        /*004c*/ 	.byte	0x04, 0x17
        /*004e*/ 	.short	(.L_207 - .L_206)
.L_206:
        /*0050*/ 	.word	0x00000000
        /*0054*/ 	.short	0x0001
        /*0056*/ 	.short	0x0004
        /*0058*/ 	.byte	0x00, 0xf0, 0x11, 0x00


	//----- nvinfo : EIATTR_KPARAM_INFO
	.align		4
.L_207:
        /*005c*/ 	.byte	0x04, 0x17
        /*005e*/ 	.short	(.L_209 - .L_208)
.L_208:
        /*0060*/ 	.word	0x00000000
        /*0064*/ 	.short	0x0000
        /*0066*/ 	.short	0x0000
        /*0068*/ 	.byte	0x00, 0xf0, 0x11, 0x00


	//----- nvinfo : EIATTR_MAXREG_COUNT
	.align		4
.L_209:
        /*006c*/ 	.byte	0x03, 0x1b
        /*006e*/ 	.short	0x0080


	//----- nvinfo : EIATTR_ANNOTATIONS
	.align		4
        /*0070*/ 	.byte	0x04, 0x55
        /*0072*/ 	.short	(.L_211 - .L_210)


	//   ....[0]....
.L_210:
        /*0074*/ 	.word	0x00000001
        /*0078*/ 	.byte	0x90, 0x03, 0x00, 0x00, 0x01, 0x00, 0x00, 0x00, 0x40, 0x04, 0x00, 0x00, 0x01, 0x00, 0x00, 0x00
        /*0088*/ 	.byte	0xc0, 0x04, 0x00, 0x00, 0x01, 0x00, 0x00, 0x00, 0x10, 0x05, 0x00, 0x00, 0x01, 0x00, 0x00, 0x00
        /*0098*/ 	.byte	0x20, 0x05, 0x00, 0x00, 0x01, 0x00, 0x00, 0x00, 0x30, 0x05, 0x00, 0x00, 0x01, 0x00, 0x00, 0x00
        /*00a8*/ 	.byte	0x40, 0x05, 0x00, 0x00, 0x01, 0x00, 0x00, 0x00, 0x50, 0x05, 0x00, 0x00


	//----- nvinfo : EIATTR_MERCURY_ISA_VERSION
	.align		4
.L_211:
        /*00b4*/ 	.byte	0x03, 0x5f
        /*00b6*/ 	.short	0x0000


	//----- nvinfo : EIATTR_EXIT_INSTR_OFFSETS
	.align		4
        /*00b8*/ 	.byte	0x04, 0x1c
        /*00ba*/ 	.short	(.L_213 - .L_212)


	//   ....[0]....
.L_212:
        /*00bc*/ 	.word	0x00000060


	//   ....[1]....
        /*00c0*/ 	.word	0x000002d0


	//   ....[2]....
        /*00c4*/ 	.word	0x00000300


	//   ....[3]....
        /*00c8*/ 	.word	0x00002450


	//   ....[4]....
        /*00cc*/ 	.word	0x00002480


	//   ....[5]....
        /*00d0*/ 	.word	0x000024a0


	//   ....[6]....
        /*00d4*/ 	.word	0x00003960


	//----- nvinfo : EIATTR_MAX_THREADS
	.align		4
.L_213:
        /*00d8*/ 	.byte	0x04, 0x05
        /*00da*/ 	.short	(.L_215 - .L_214)
.L_214:
        /*00dc*/ 	.word	0x00000200
        /*00e0*/ 	.word	0x00000001
        /*00e4*/ 	.word	0x00000001
.L_215:


//--------------------- .nv.info._ZN2at6native52_GLOBAL__N__f9ca3f21_19_UpSampleLinear1d_cu_bb295a3027upsample_linear1d_out_frameIddEEviT0_bNS_27GenericPackedTensorAccessorIKT_Lm3ENS_16DefaultPtrTraitsElEENS4_IS5_Lm3ES7_lEE --------------------------
	.section	.nv.info._ZN2at6native52_GLOBAL__N__f9ca3f21_19_UpSampleLinear1d_cu_bb295a3027upsample_linear1d_out_frameIddEEviT0_bNS_27GenericPackedTensorAccessorIKT_Lm3ENS_16DefaultPtrTraitsElEENS4_IS5_Lm3ES7_lEE,"",@"SHT_CUDA_INFO"
	.sectionflags	@""
	.align	4


	//----- nvinfo : EIATTR_CUDA_API_VERSION
	.align		4
        /*0000*/ 	.byte	0x04, 0x37
        /*0002*/ 	.short	(.L_217 - .L_216)
.L_216:
        /*0004*/ 	.word	0x00000082


	//----- nvinfo : EIATTR_SW2861232_WAR
	.align		4
.L_217:
        /*0008*/ 	.byte	0x01, 0x35
	.zero		2


	//----- nvinfo : EIATTR_PARAM_CBANK
	.align		4
        /*000c*/ 	.byte	0x04, 0x0a
        /*000e*/ 	.short	(.L_219 - .L_218)
	.align		4
.L_218:
        /*0010*/ 	.word	index@(.nv.constant0._ZN2at6native52_GLOBAL__N__f9ca3f21_19_UpSampleLinear1d_cu_bb295a3027upsample_linear1d_out_frameIddEEviT0_bNS_27GenericPackedTensorAccessorIKT_Lm3ENS_16DefaultPtrTraitsElEENS4_IS5_Lm3ES7_lEE)
        /*0014*/ 	.short	0x0160
        /*0016*/ 	.short	0x0088


	//----- nvinfo : EIATTR_CBANK_PARAM_SIZE
	.align		4
.L_219:
        /*0018*/ 	.byte	0x03, 0x19
        /*001a*/ 	.short	0x0088


	//----- nvinfo : EIATTR_KPARAM_INFO
	.align		4
        /*001c*/ 	.byte	0x04, 0x17
        /*001e*/ 	.short	(.L_221 - .L_220)
.L_220:
        /*0020*/ 	.word	0x00000000
        /*0024*/ 	.short	0x0004
        /*0026*/ 	.short	0x0050
        /*0028*/ 	.byte	0x00, 0xf0, 0xe1, 0x00


	//----- nvinfo : EIATTR_KPARAM_INFO
	.align		4
.L_221:
        /*002c*/ 	.byte	0x04, 0x17
        /*002e*/ 	.short	(.L_223 - .L_222)
.L_222:
        /*0030*/ 	.word	0x00000000
        /*0034*/ 	.short	0x0003
        /*0036*/ 	.short	0x0018
        /*0038*/ 	.byte	0x00, 0xf0, 0xe1, 0x00


	//----- nvinfo : EIATTR_KPARAM_INFO
	.align		4
.L_223:
        /*003c*/ 	.byte	0x04, 0x17
        /*003e*/ 	.short	(.L_225 - .L_224)
.L_224:
        /*0040*/ 	.word	0x00000000
        /*0044*/ 	.short	0x0002
        /*0046*/ 	.short	0x0010
        /*0048*/ 	.byte	0x00, 0xf0, 0x05, 0x00


	//----- nvinfo : EIATTR_KPARAM_INFO
	.align		4
.L_225:
        /*004c*/ 	.byte	0x04, 0x17
        /*004e*/ 	.short	(.L_227 - .L_226)
.L_226:
        /*0050*/ 	.word	0x00000000
        /*0054*/ 	.short	0x0001
        /*0056*/ 	.short	0x0008
        /*0058*/ 	.byte	0x00, 0xf0, 0x21, 0x00


	//----- nvinfo : EIATTR_KPARAM_INFO
	.align		4
.L_227:
        /*005c*/ 	.byte	0x04, 0x17
        /*005e*/ 	.short	(.L_229 - .L_228)
.L_228:
        /*0060*/ 	.word	0x00000000
        /*0064*/ 	.short	0x0000
        /*0066*/ 	.short	0x0000
        /*0068*/ 	.byte	0x00, 0xf0, 0x11, 0x00


	//----- nvinfo : EIATTR_MAXREG_COUNT
	.align		4
.L_229:
        /*006c*/ 	.byte	0x03, 0x1b
        /*006e*/ 	.short	0x0080


	//----- nvinfo : EIATTR_MERCURY_ISA_VERSION
	.align		4
        /*0070*/ 	.byte	0x03, 0x5f
        /*0072*/ 	.short	0x0000


	//----- nvinfo : EIATTR_EXIT_INSTR_OFFSETS
	.align		4
        /*0074*/ 	.byte	0x04, 0x1c
        /*0076*/ 	.short	(.L_231 - .L_230)


	//   ....[0]....
.L_230:
        /*0078*/ 	.word	0x00000050


	//   ....[1]....
        /*007c*/ 	.word	0x000002f0


	//   ....[2]....
        /*0080*/ 	.word	0x00000320


	//   ....[3]....
        /*0084*/ 	.word	0x00002460


	//   ....[4]....
        /*0088*/ 	.word	0x00002490


	//   ....[5]....
        /*008c*/ 	.word	0x000024b0


	//   ....[6]....
        /*0090*/ 	.word	0x00003910


	//----- nvinfo : EIATTR_MAX_THREADS
	.align		4
.L_231:
        /*0094*/ 	.byte	0x04, 0x05
        /*0096*/ 	.short	(.L_233 - .L_232)
.L_232:
        /*0098*/ 	.word	0x00000200
        /*009c*/ 	.word	0x00000001
        /*00a0*/ 	.word	0x00000001
.L_233:


//--------------------- .nv.callgraph             --------------------------
	.section	.nv.callgraph,"",@"SHT_CUDA_CALLGRAPH"
	.align	4
	.sectionentsize	8
	.align		4
        /*0000*/ 	.word	0x00000000
	.align		4
        /*0004*/ 	.word	0xffffffff
	.align		4
        /*0008*/ 	.word	0x00000000
	.align		4
        /*000c*/ 	.word	0xfffffffe
	.align		4
        /*0010*/ 	.word	0x00000000
	.align		4
        /*0014*/ 	.word	0xfffffffd
	.align		4
        /*0018*/ 	.word	0x00000000
	.align		4
        /*001c*/ 	.word	0xfffffffc


//--------------------- .nv.rel.action            --------------------------
	.section	.nv.rel.action,"",@"SHT_CUDA_RELOCINFO"
	.align	8
	.sectionentsize	8
        /*0000*/ 	.byte	0x73, 0x00, 0x00, 0x00, 0x00, 0x00, 0x00, 0x00, 0x00, 0x00, 0x00, 0x11, 0x25, 0x00, 0x05, 0x36


//--------------------- .nv.constant4             --------------------------
	.section	.nv.constant4,"a",@progbits
	.align	8
	.align		8
.nv.constant4:
        /*0000*/ 	.dword	_ZN50_INTERNAL_f9ca3f21_19_UpSampleLinear1d_cu_bb295a304cuda3std3__45__cpo5beginE
	.align		8
        /*0008*/ 	.dword	_ZN50_INTERNAL_f9ca3f21_19_UpSampleLinear1d_cu_bb295a304cuda3std3__45__cpo3endE
	.align		8
        /*0010*/ 	.dword	_ZN50_INTERNAL_f9ca3f21_19_UpSampleLinear1d_cu_bb295a304cuda3std3__45__cpo6cbeginE
	.align		8
        /*0018*/ 	.dword	_ZN50_INTERNAL_f9ca3f21_19_UpSampleLinear1d_cu_bb295a304cuda3std3__45__cpo4cendE
	.align		8
        /*0020*/ 	.dword	_ZN50_INTERNAL_f9ca3f21_19_UpSampleLinear1d_cu_bb295a304cuda3std3__45__cpo6rbeginE
	.align		8
        /*0028*/ 	.dword	_ZN50_INTERNAL_f9ca3f21_19_UpSampleLinear1d_cu_bb295a304cuda3std3__45__cpo4rendE
	.align		8
        /*0030*/ 	.dword	_ZN50_INTERNAL_f9ca3f21_19_UpSampleLinear1d_cu_bb295a304cuda3std3__45__cpo7crbeginE
	.align		8
        /*0038*/ 	.dword	_ZN50_INTERNAL_f9ca3f21_19_UpSampleLinear1d_cu_bb295a304cuda3std3__45__cpo5crendE
	.align		8
        /*0040*/ 	.dword	_ZN50_INTERNAL_f9ca3f21_19_UpSampleLinear1d_cu_bb295a304cuda3std3__452_GLOBAL__N__f9ca3f21_19_UpSampleLinear1d_cu_bb295a306ignoreE
	.align		8
        /*0048*/ 	.dword	_ZN50_INTERNAL_f9ca3f21_19_UpSampleLinear1d_cu_bb295a304cuda3std3__419piecewise_constructE
	.align		8
        /*0050*/ 	.dword	_ZN50_INTERNAL_f9ca3f21_19_UpSampleLinear1d_cu_bb295a304cuda3std3__48in_placeE
	.align		8
        /*0058*/ 	.dword	_ZN50_INTERNAL_f9ca3f21_19_UpSampleLinear1d_cu_bb295a304cuda3std3__420unreachable_sentinelE
	.align		8
        /*0060*/ 	.dword	_ZN50_INTERNAL_f9ca3f21_19_UpSampleLinear1d_cu_bb295a304cuda3std6ranges3__45__cpo4swapE
	.align		8
        /*0068*/ 	.dword	_ZN50_INTERNAL_f9ca3f21_19_UpSampleLinear1d_cu_bb295a304cuda3std6ranges3__45__cpo9iter_moveE
	.align		8
        /*0070*/ 	.dword	_ZN50_INTERNAL_f9ca3f21_19_UpSampleLinear1d_cu_bb295a304cuda3std6ranges3__45__cpo5beginE
	.align		8
        /*0078*/ 	.dword	_ZN50_INTERNAL_f9ca3f21_19_UpSampleLinear1d_cu_bb295a304cuda3std6ranges3__45__cpo3endE
	.align		8
        /*0080*/ 	.dword	_ZN50_INTERNAL_f9ca3f21_19_UpSampleLinear1d_cu_bb295a304cuda3std6ranges3__45__cpo6cbeginE
	.align		8
        /*0088*/ 	.dword	_ZN50_INTERNAL_f9ca3f21_19_UpSampleLinear1d_cu_bb295a304cuda3std6ranges3__45__cpo4cendE
	.align		8
        /*0090*/ 	.dword	_ZN50_INTERNAL_f9ca3f21_19_UpSampleLinear1d_cu_bb295a304cuda3std6ranges3__45__cpo7advanceE
	.align		8
        /*0098*/ 	.dword	_ZN50_INTERNAL_f9ca3f21_19_UpSampleLinear1d_cu_bb295a304cuda3std6ranges3__45__cpo9iter_swapE
	.align		8
        /*00a0*/ 	.dword	_ZN50_INTERNAL_f9ca3f21_19_UpSampleLinear1d_cu_bb295a304cuda3std6ranges3__45__cpo4nextE
	.align		8
        /*00a8*/ 	.dword	_ZN50_INTERNAL_f9ca3f21_19_UpSampleLinear1d_cu_bb295a304cuda3std6ranges3__45__cpo4prevE
	.align		8
        /*00b0*/ 	.dword	_ZN50_INTERNAL_f9ca3f21_19_UpSampleLinear1d_cu_bb295a304cuda3std6ranges3__45__cpo4dataE
	.align		8
        /*00b8*/ 	.dword	_ZN50_INTERNAL_f9ca3f21_19_UpSampleLinear1d_cu_bb295a304cuda3std6ranges3__45__cpo5cdataE
	.align		8
        /*00c0*/ 	.dword	_ZN50_INTERNAL_f9ca3f21_19_UpSampleLinear1d_cu_bb295a304cuda3std6ranges3__45__cpo4sizeE
	.align		8
        /*00c8*/ 	.dword	_ZN50_INTERNAL_f9ca3f21_19_UpSampleLinear1d_cu_bb295a304cuda3std6ranges3__45__cpo5ssizeE
	.align		8
        /*00d0*/ 	.dword	_ZN50_INTERNAL_f9ca3f21_19_UpSampleLinear1d_cu_bb295a304cuda3std6ranges3__45__cpo8distanceE
	.align		8
        /*00d8*/ 	.dword	_ZN50_INTERNAL_f9ca3f21_19_UpSampleLinear1d_cu_bb295a306thrust23THRUST_300001_SM_800_NS6system6detail10sequential3seqE


//--------------------- .nv.constant0._ZN2at6native52_GLOBAL__N__f9ca3f21_19_UpSampleLinear1d_cu_bb295a3036upsample_linear1d_out_frame_backwardIN3c108BFloat16EfEEviT0_bNS_27GenericPackedTensorAccessorIT_Lm3ENS_16DefaultPtrTraitsElEENS6_IKS7_Lm3ES8_lEE --------------------------
	.section	.nv.constant0._ZN2at6native52_GLOBAL__N__f9ca3f21_19_UpSampleLinear1d_cu_bb295a3036upsample_linear1d_out_frame_backwardIN3c108BFloat16EfEEviT0_bNS_27GenericPackedTensorAccessorIT_Lm3ENS_16DefaultPtrTraitsElEENS6_IKS7_Lm3ES8_lEE,"a",@progbits
	.sectionflags	@""
	.align	4
.nv.constant0._ZN2at6native52_GLOBAL__N__f9ca3f21_19_UpSampleLinear1d_cu_bb295a3036upsample_linear1d_out_frame_backwardIN3c108BFloat16EfEEviT0_bNS_27GenericPackedTensorAccessorIT_Lm3ENS_16DefaultPtrTraitsElEENS6_IKS7_Lm3ES8_lEE:
	.zero		480


//--------------------- .nv.constant0._ZN2at6native52_GLOBAL__N__f9ca3f21_19_UpSampleLinear1d_cu_bb295a3036upsample_linear1d_out_frame_backwardIN3c104HalfEfEEviT0_bNS_27GenericPackedTensorAccessorIT_Lm3ENS_16DefaultPtrTraitsElEENS6_IKS7_Lm3ES8_lEE --------------------------
	.section	.nv.constant0._ZN2at6native52_GLOBAL__N__f9ca3f21_19_UpSampleLinear1d_cu_bb295a3036upsample_linear1d_out_frame_backwardIN3c104HalfEfEEviT0_bNS_27GenericPackedTensorAccessorIT_Lm3ENS_16DefaultPtrTraitsElEENS6_IKS7_Lm3ES8_lEE,"a",@progbits
	.sectionflags	@""
	.align	4
.nv.constant0._ZN2at6native52_GLOBAL__N__f9ca3f21_19_UpSampleLinear1d_cu_bb295a3036upsample_linear1d_out_frame_backwardIN3c104HalfEfEEviT0_bNS_27GenericPackedTensorAccessorIT_Lm3ENS_16DefaultPtrTraitsElEENS6_IKS7_Lm3ES8_lEE:
	.zero		480


//--------------------- .nv.constant0._ZN2at6native52_GLOBAL__N__f9ca3f21_19_UpSampleLinear1d_cu_bb295a3036upsample_linear1d_out_frame_backwardIffEEviT0_bNS_27GenericPackedTensorAccessorIT_Lm3ENS_16DefaultPtrTraitsElEENS4_IKS5_Lm3ES6_lEE --------------------------
	.section	.nv.constant0._ZN2at6native52_GLOBAL__N__f9ca3f21_19_UpSampleLinear1d_cu_bb295a3036upsample_linear1d_out_frame_backwardIffEEviT0_bNS_27GenericPackedTensorAccessorIT_Lm3ENS_16DefaultPtrTraitsElEENS4_IKS5_Lm3ES6_lEE,"a",@progbits
	.sectionflags	@""
	.align	4
.nv.constant0._ZN2at6native52_GLOBAL__N__f9ca3f21_19_UpSampleLinear1d_cu_bb295a3036upsample_linear1d_out_frame_backwardIffEEviT0_bNS_27GenericPackedTensorAccessorIT_Lm3ENS_16DefaultPtrTraitsElEENS4_IKS5_Lm3ES6_lEE:
	.zero		480


//--------------------- .nv.constant0._ZN2at6native52_GLOBAL__N__f9ca3f21_19_UpSampleLinear1d_cu_bb295a3036upsample_linear1d_out_frame_backwardIddEEviT0_bNS_27GenericPackedTensorAccessorIT_Lm3ENS_16DefaultPtrTraitsElEENS4_IKS5_Lm3ES6_lEE --------------------------
	.section	.nv.constant0._ZN2at6native52_GLOBAL__N__f9ca3f21_19_UpSampleLinear1d_cu_bb295a3036upsample_linear1d_out_frame_backwardIddEEviT0_bNS_27GenericPackedTensorAccessorIT_Lm3ENS_16DefaultPtrTraitsElEENS4_IKS5_Lm3ES6_lEE,"a",@progbits
	.sectionflags	@""
	.align	4
.nv.constant0._ZN2at6native52_GLOBAL__N__f9ca3f21_19_UpSampleLinear1d_cu_bb295a3036upsample_linear1d_out_frame_backwardIddEEviT0_bNS_27GenericPackedTensorAccessorIT_Lm3ENS_16DefaultPtrTraitsElEENS4_IKS5_Lm3ES6_lEE:
	.zero		488


//--------------------- .nv.constant0._ZN2at6native52_GLOBAL__N__f9ca3f21_19_UpSampleLinear1d_cu_bb295a3027upsample_linear1d_out_frameIN3c108BFloat16EfEEviT0_bNS_27GenericPackedTensorAccessorIKT_Lm3ENS_16DefaultPtrTraitsElEENS6_IS7_Lm3ES9_lEE --------------------------
	.section	.nv.constant0._ZN2at6native52_GLOBAL__N__f9ca3f21_19_UpSampleLinear1d_cu_bb295a3027upsample_linear1d_out_frameIN3c108BFloat16EfEEviT0_bNS_27GenericPackedTensorAccessorIKT_Lm3ENS_16DefaultPtrTraitsElEENS6_IS7_Lm3ES9_lEE,"a",@progbits
	.sectionflags	@""
	.align	4
.nv.constant0._ZN2at6native52_GLOBAL__N__f9ca3f21_19_UpSampleLinear1d_cu_bb295a3027upsample_linear1d_out_frameIN3c108BFloat16EfEEviT0_bNS_27GenericPackedTensorAccessorIKT_Lm3ENS_16DefaultPtrTraitsElEENS6_IS7_Lm3ES9_lEE:
	.zero		480


//--------------------- .nv.constant0._ZN2at6native52_GLOBAL__N__f9ca3f21_19_UpSampleLinear1d_cu_bb295a3027upsample_linear1d_out_frameIN3c104HalfEfEEviT0_bNS_27GenericPackedTensorAccessorIKT_Lm3ENS_16DefaultPtrTraitsElEENS6_IS7_Lm3ES9_lEE --------------------------
	.section	.nv.constant0._ZN2at6native52_GLOBAL__N__f9ca3f21_19_UpSampleLinear1d_cu_bb295a3027upsample_linear1d_out_frameIN3c104HalfEfEEviT0_bNS_27GenericPackedTensorAccessorIKT_Lm3ENS_16DefaultPtrTraitsElEENS6_IS7_Lm3ES9_lEE,"a",@progbits
	.sectionflags	@""
	.align	4
.nv.constant0._ZN2at6native52_GLOBAL__N__f9ca3f21_19_UpSampleLinear1d_cu_bb295a3027upsample_linear1d_out_frameIN3c104HalfEfEEviT0_bNS_27GenericPackedTensorAccessorIKT_Lm3ENS_16DefaultPtrTraitsElEENS6_IS7_Lm3ES9_lEE:
	.zero		480


//--------------------- .nv.constant0._ZN2at6native52_GLOBAL__N__f9ca3f21_19_UpSampleLinear1d_cu_bb295a3027upsample_linear1d_out_frameIffEEviT0_bNS_27GenericPackedTensorAccessorIKT_Lm3ENS_16DefaultPtrTraitsElEENS4_IS5_Lm3ES7_lEE --------------------------
	.section	.nv.constant0._ZN2at6native52_GLOBAL__N__f9ca3f21_19_UpSampleLinear1d_cu_bb295a3027upsample_linear1d_out_frameIffEEviT0_bNS_27GenericPackedTensorAccessorIKT_Lm3ENS_16DefaultPtrTraitsElEENS4_IS5_Lm3ES7_lEE,"a",@progbits
	.sectionflags	@""
	.align	4
.nv.constant0._ZN2at6native52_GLOBAL__N__f9ca3f21_19_UpSampleLinear1d_cu_bb295a3027upsample_linear1d_out_frameIffEEviT0_bNS_27GenericPackedTensorAccessorIKT_Lm3ENS_16DefaultPtrTraitsElEENS4_IS5_Lm3ES7_lEE:
	.zero		480


//--------------------- .nv.constant0._ZN2at6native52_GLOBAL__N__f9ca3f21_19_UpSampleLinear1d_cu_bb295a3027upsample_linear1d_out_frameIddEEviT0_bNS_27GenericPackedTensorAccessorIKT_Lm3ENS_16DefaultPtrTraitsElEENS4_IS5_Lm3ES7_lEE --------------------------
	.section	.nv.constant0._ZN2at6native52_GLOBAL__N__f9ca3f21_19_UpSampleLinear1d_cu_bb295a3027upsample_linear1d_out_frameIddEEviT0_bNS_27GenericPackedTensorAccessorIKT_Lm3ENS_16DefaultPtrTraitsElEENS4_IS5_Lm3ES7_lEE,"a",@progbits
	.sectionflags	@""
	.align	4
.nv.constant0._ZN2at6native52_GLOBAL__N__f9ca3f21_19_UpSampleLinear1d_cu_bb295a3027upsample_linear1d_out_frameIddEEviT0_bNS_27GenericPackedTensorAccessorIKT_Lm3ENS_16DefaultPtrTraitsElEENS4_IS5_Lm3ES7_lEE:
	.zero		488


//--------------------- .text._ZN2at6native52_GLOBAL__N__f9ca3f21_19_UpSampleLinear1d_cu_bb295a3036upsample_linear1d_out_frame_backwardIN3c108BFloat16EfEEviT0_bNS_27GenericPackedTensorAccessorIT_Lm3ENS_16DefaultPtrTraitsElEENS6_IKS7_Lm3ES8_lEE --------------------------
	.section	.text._ZN2at6native52_GLOBAL__N__f9ca3f21_19_UpSampleLinear1d_cu_bb295a3036upsample_linear1d_out_frame_backwardIN3c108BFloat16EfEEviT0_bNS_27GenericPackedTensorAccessorIT_Lm3ENS_16DefaultPtrTraitsElEENS6_IKS7_Lm3ES8_lEE,"ax",@progbits
	.sectioninfo	@"SHI_REGISTERS=40"
	.align	128
.text._ZN2at6native52_GLOBAL__N__f9ca3f21_19_UpSampleLinear1d_cu_bb295a3036upsample_linear1d_out_frame_backwardIN3c108BFloat16EfEEviT0_bNS_27GenericPackedTensorAccessorIT_Lm3ENS_16DefaultPtrTraitsElEENS6_IKS7_Lm3ES8_lEE:
        .type           _ZN2at6native52_GLOBAL__N__f9ca3f21_19_UpSampleLinear1d_cu_bb295a3036upsample_linear1d_out_frame_backwardIN3c108BFloat16EfEEviT0_bNS_27GenericPackedTensorAccessorIT_Lm3ENS_16DefaultPtrTraitsElEENS6_IKS7_Lm3ES8_lEE,@function
        .size           _ZN2at6native52_GLOBAL__N__f9ca3f21_19_UpSampleLinear1d_cu_bb295a3036upsample_linear1d_out_frame_backwardIN3c108BFloat16EfEEviT0_bNS_27GenericPackedTensorAccessorIT_Lm3ENS_16DefaultPtrTraitsElEENS6_IKS7_Lm3ES8_lEE,(.L_x_173 - _ZN2at6native52_GLOBAL__N__f9ca3f21_19_UpSampleLinear1d_cu_bb295a3036upsample_linear1d_out_frame_backwardIN3c108BFloat16EfEEviT0_bNS_27GenericPackedTensorAccessorIT_Lm3ENS_16DefaultPtrTraitsElEENS6_IKS7_Lm3ES8_lEE)
        .other          _ZN2at6native52_GLOBAL__N__f9ca3f21_19_UpSampleLinear1d_cu_bb295a3036upsample_linear1d_out_frame_backwardIN3c108BFloat16EfEEviT0_bNS_27GenericPackedTensorAccessorIT_Lm3ENS_16DefaultPtrTraitsElEENS6_IKS7_Lm3ES8_lEE,@"STO_CUDA_ENTRY STV_DEFAULT"
_ZN2at6native52_GLOBAL__N__f9ca3f21_19_UpSampleLinear1d_cu_bb295a3036upsample_linear1d_out_frame_backwardIN3c108BFloat16EfEEviT0_bNS_27GenericPackedTensorAccessorIT_Lm3ENS_16DefaultPtrTraitsElEENS6_IKS7_Lm3ES8_lEE:
[----:B------:R-:W-:Y:S02]  /*0000*/  IMAD.MOV.U32 R1, RZ, RZ, c[0x0][0x28] ;  /* 0x00000a00ff017624 */ /* 0x000fe400078e00ff */
[----:B------:R-:W0:Y:S04]  /*0010*/  S2R R0, SR_CTAID.X ;  /* 0x0000000000007919 */ /* 0x000e280000002500 */
[----:B------:R-:W0:Y:S02]  /*0020*/  S2R R3, SR_TID.X ;  /* 0x0000000000037919 */ /* 0x000e240000002100 */
[----:B0-----:R-:W-:-:S05]  /*0030*/  IMAD R0, R0, c[0x0][0x0], R3 ;  /* 0x0000000000007a24 */ /* 0x001fca00078e0203 */
[----:B------:R-:W-:-:S13]  /*0040*/  ISETP.GE.AND P0, PT, R0, c[0x0][0x160], PT ;  /* 0x0000580000007a0c */ /* 0x000fda0003f06270 */
[----:B------:R-:W-:Y:S05]  /*0050*/  @P0 EXIT ;  /* 0x000000000000094d */ /* 0x000fea0003800000 */
[----:B------:R-:W-:Y:S01]  /*0060*/  IABS R6, c[0x0][0x1c0] ;  /* 0x0000700000067a13 */ /* 0x000fe20000000000 */
[----:B------:R-:W-:Y:S01]  /*0070*/  ULDC.64 UR10, c[0x0][0x118] ;  /* 0x00004600000a7ab9 */ /* 0x000fe20000000a00 */
[----:B------:R-:W-:Y:S02]  /*0080*/  IABS R7, R0 ;  /* 0x0000000000077213 */ /* 0x000fe40000000000 */
[----:B------:R-:W0:Y:S01]  /*0090*/  I2F.RP R4, R6 ;  /* 0x0000000600047306 */ /* 0x000e220000209400 */
[----:B------:R-:W-:-:S07]  /*00a0*/  ISETP.GE.AND P2, PT, R0, RZ, PT ;  /* 0x000000ff0000720c */ /* 0x000fce0003f46270 */
[----:B0-----:R-:W0:Y:S02]  /*00b0*/  MUFU.RCP R4, R4 ;  /* 0x0000000400047308 */ /* 0x001e240000001000 */
[----:B0-----:R-:W-:Y:S01]  /*00c0*/  IADD3 R2, R4, 0xffffffe, RZ ;  /* 0x0ffffffe04027810 */ /* 0x001fe20007ffe0ff */
[----:B------:R-:W-:-:S05]  /*00d0*/  IMAD.MOV.U32 R4, RZ, RZ, c[0x0][0x188] ;  /* 0x00006200ff047624 */ /* 0x000fca00078e00ff */
[----:B------:R0:W1:Y:S02]  /*00e0*/  F2I.FTZ.U32.TRUNC.NTZ R3, R2 ;  /* 0x0000000200037305 */ /* 0x000064000021f000 */
[----:B0-----:R-:W-:Y:S02]  /*00f0*/  IMAD.MOV.U32 R2, RZ, RZ, RZ ;  /* 0x000000ffff027224 */ /* 0x001fe400078e00ff */
[----:B-1----:R-:W-:-:S04]  /*0100*/  IMAD.MOV R5, RZ, RZ, -R3 ;  /* 0x000000ffff057224 */ /* 0x002fc800078e0a03 */
[----:B------:R-:W-:-:S04]  /*0110*/  IMAD R5, R5, R6, RZ ;  /* 0x0000000605057224 */ /* 0x000fc800078e02ff */
[----:B------:R-:W-:-:S04]  /*0120*/  IMAD.HI.U32 R3, R3, R5, R2 ;  /* 0x0000000503037227 */ /* 0x000fc800078e0002 */
[----:B------:R-:W-:-:S04]  /*0130*/  IMAD.MOV.U32 R5, RZ, RZ, R7 ;  /* 0x000000ffff057224 */ /* 0x000fc800078e0007 */
[----:B------:R-:W-:-:S04]  /*0140*/  IMAD.HI.U32 R3, R3, R5, RZ ;  /* 0x0000000503037227 */ /* 0x000fc800078e00ff */
[----:B------:R-:W-:-:S04]  /*0150*/  IMAD.MOV R3, RZ, RZ, -R3 ;  /* 0x000000ffff037224 */ /* 0x000fc800078e0a03 */
[----:B------:R-:W-:-:S05]  /*0160*/  IMAD R3, R6, R3, R5 ;  /* 0x0000000306037224 */ /* 0x000fca00078e0205 */
[----:B------:R-:W-:-:S13]  /*0170*/  ISETP.GT.U32.AND P0, PT, R6, R3, PT ;  /* 0x000000030600720c */ /* 0x000fda0003f04070 */
[----:B------:R-:W-:Y:S01]  /*0180*/  @!P0 IMAD.IADD R3, R3, 0x1, -R6 ;  /* 0x0000000103038824 */ /* 0x000fe200078e0a06 */
[----:B------:R-:W-:-:S04]  /*0190*/  ISETP.NE.AND P0, PT, RZ, c[0x0][0x1c0], PT ;  /* 0x00007000ff007a0c */ /* 0x000fc80003f05270 */
[----:B------:R-:W-:-:S13]  /*01a0*/  ISETP.GT.U32.AND P1, PT, R6, R3, PT ;  /* 0x000000030600720c */ /* 0x000fda0003f24070 */
[----:B------:R-:W-:Y:S01]  /*01b0*/  @!P1 IMAD.IADD R3, R3, 0x1, -R6 ;  /* 0x0000000103039824 */ /* 0x000fe200078e0a06 */
[----:B------:R-:W-:-:S03]  /*01c0*/  ISETP.NE.AND P1, PT, R4, c[0x0][0x1c0], PT ;  /* 0x0000700004007a0c */ /* 0x000fc60003f25270 */
[----:B------:R-:W-:-:S04]  /*01d0*/  IMAD.MOV.U32 R8, RZ, RZ, R3 ;  /* 0x000000ffff087224 */ /* 0x000fc800078e0003 */
[----:B------:R-:W-:Y:S01]  /*01e0*/  @!P2 IMAD.MOV R8, RZ, RZ, -R8 ;  /* 0x000000ffff08a224 */ /* 0x000fe200078e0a08 */
[----:B------:R-:W-:-:S05]  /*01f0*/  @!P0 LOP3.LUT R8, RZ, c[0x0][0x1c0], RZ, 0x33, !PT ;  /* 0x00007000ff088a12 */ /* 0x000fca00078e33ff */
[----:B------:R-:W-:Y:S05]  /*0200*/  @!P1 BRA `(.L_x_0) ;  /* 0x0000099000009947 */ /* 0x000fea0003800000 */
[----:B------:R-:W0:Y:S01]  /*0210*/  I2F R17, R8 ;  /* 0x0000000800117306 */ /* 0x000e220000201400 */
[----:B------:R-:W-:Y:S01]  /*0220*/  ULDC.S8 UR4, c[0x0][0x168] ;  /* 0x00005a0000047ab9 */ /* 0x000fe20000000200 */
[----:B------:R-:W-:Y:S01]  /*0230*/  IMAD.MOV.U32 R2, RZ, RZ, c[0x0][0x178] ;  /* 0x00005e00ff027624 */ /* 0x000fe200078e00ff */
[----:B------:R-:W-:-:S13]  /*0240*/  ISETP.NE.AND P0, PT, RZ, UR4, PT ;  /* 0x00000004ff007c0c */ /* 0x000fda000bf05270 */
[----:B------:R-:W-:Y:S02]  /*0250*/  @!P0 IMAD.MOV.U32 R3, RZ, RZ, c[0x0][0x164] ;  /* 0x00005900ff038624 */ /* 0x000fe400078e00ff */
[C---:B0-----:R-:W-:Y:S02]  /*0260*/  @!P0 FADD.FTZ R0, R17.reuse, 0.5 ;  /* 0x3f00000011008421 */ /* 0x041fe40000010000 */
[----:B------:R-:W-:Y:S02]  /*0270*/  @P0 FMUL.FTZ R17, R17, c[0x0][0x164] ;  /* 0x0000590011110a20 */ /* 0x000fe40000410000 */
[----:B------:R-:W-:-:S05]  /*0280*/  @!P0 FFMA.FTZ R0, R0, R3, -0.5 ;  /* 0xbf00000000008423 */ /* 0x000fca0000010003 */
[----:B------:R-:W-:-:S04]  /*0290*/  @!P0 FSETP.GEU.FTZ.AND P1, PT, R0, RZ, PT ;  /* 0x000000ff0000820b */ /* 0x000fc80003f3e000 */
[----:B------:R-:W-:Y:S02]  /*02a0*/  @!P0 FSEL R17, R0, RZ, P1 ;  /* 0x000000ff00118208 */ /* 0x000fe40000800000 */
[----:B------:R-:W-:Y:S02]  /*02b0*/  ISETP.GE.AND P0, PT, R2, 0x1, PT ;  /* 0x000000010200780c */ /* 0x000fe40003f06270 */
[----:B------:R0:W1:Y:S11]  /*02c0*/  F2I.FTZ.TRUNC.NTZ R0, R17 ;  /* 0x0000001100007305 */ /* 0x000076000021f100 */
[----:B------:R-:W-:Y:S05]  /*02d0*/  @!P0 EXIT ;  /* 0x000000000000894d */ /* 0x000fea0003800000 */
[----:B0-----:R-:W-:Y:S01]  /*02e0*/  IADD3 R3, R4, -0x1, RZ ;  /* 0xffffffff04037810 */ /* 0x001fe20007ffe0ff */
[----:B------:R-:W-:Y:S01]  /*02f0*/  IMAD.MOV.U32 R4, RZ, RZ, c[0x0][0x180] ;  /* 0x00006000ff047624 */ /* 0x000fe200078e00ff */
[----:B-1----:R-:W0:Y:S01]  /*0300*/  I2F R2, R0 ;  /* 0x0000000000027306 */ /* 0x002e220000201400 */
[----:B------:R-:W-:-:S02]  /*0310*/  IADD3 R16, R0, 0x1, RZ ;  /* 0x0000000100107810 */ /* 0x000fc40007ffe0ff */
[----:B------:R-:W-:Y:S02]  /*0320*/  ISETP.GE.AND P0, PT, R0, R3, PT ;  /* 0x000000030000720c */ /* 0x000fe40003f06270 */
[----:B------:R-:W-:Y:S02]  /*0330*/  ISETP.GE.AND P1, PT, R4, 0x1, PT ;  /* 0x000000010400780c */ /* 0x000fe40003f26270 */
[----:B------:R-:W-:-:S05]  /*0340*/  SHF.R.S32.HI R3, RZ, 0x1f, R8 ;  /* 0x0000001fff037819 */ /* 0x000fca0000011408 */
[----:B------:R-:W-:Y:S02]  /*0350*/  IMAD R3, R3, c[0x0][0x1d8], RZ ;  /* 0x0000760003037a24 */ /* 0x000fe400078e02ff */
[----:B0-----:R-:W-:Y:S02]  /*0360*/  FADD.FTZ R17, -R2, R17 ;  /* 0x0000001102117221 */ /* 0x001fe40000010100 */
[----:B------:R-:W-:Y:S02]  /*0370*/  IMAD R3, R8, c[0x0][0x1dc], R3 ;  /* 0x0000770008037a24 */ /* 0x000fe400078e0203 */
[----:B------:R-:W-:Y:S01]  /*0380*/  @P0 IMAD.MOV R16, RZ, RZ, R0 ;  /* 0x000000ffff100224 */ /* 0x000fe200078e0200 */
[----:B------:R-:W-:Y:S06]  /*0390*/  @!P1 EXIT ;  /* 0x000000000000994d */ /* 0x000fec0003800000 */
[----:B------:R-:W-:Y:S01]  /*03a0*/  IMAD.WIDE.U32 R8, R8, c[0x0][0x1d8], RZ ;  /* 0x0000760008087a25 */ /* 0x000fe200078e00ff */
[----:B------:R-:W-:Y:S02]  /*03b0*/  SHF.R.S32.HI R22, RZ, 0x1f, R0 ;  /* 0x0000001fff167819 */ /* 0x000fe40000011400 */
[----:B------:R-:W-:Y:S01]  /*03c0*/  SHF.R.S32.HI R26, RZ, 0x1f, R16 ;  /* 0x0000001fff1a7819 */ /* 0x000fe20000011410 */
[----:B------:R-:W-:-:S02]  /*03d0*/  FADD.FTZ R18, -R17, 1 ;  /* 0x3f80000011127421 */ /* 0x000fc40000010100 */
[----:B------:R-:W-:Y:S02]  /*03e0*/  IMAD.MOV.U32 R19, RZ, RZ, RZ ;  /* 0x000000ffff137224 */ /* 0x000fe400078e00ff */
[----:B------:R-:W-:-:S03]  /*03f0*/  IMAD.IADD R21, R9, 0x1, R3 ;  /* 0x0000000109157824 */ /* 0x000fc600078e0203 */
.L_x_11:
[----:B------:R-:W-:Y:S01]  /*0400*/  SHF.R.S32.HI R4, RZ, 0x1f, R19 ;  /* 0x0000001fff047819 */ /* 0x000fe20000011413 */
[C---:B------:R-:W-:Y:S01]  /*0410*/  IMAD.WIDE.U32 R2, R19.reuse, c[0x0][0x190], RZ ;  /* 0x0000640013027a25 */ /* 0x040fe200078e00ff */
[----:B------:R-:W-:Y:S03]  /*0420*/  BSSY B0, `(.L_x_1) ;  /* 0x0000075000007945 */ /* 0x000fe60003800000 */
[C---:B------:R-:W-:Y:S02]  /*0430*/  IMAD R6, R4.reuse, c[0x0][0x190], RZ ;  /* 0x0000640004067a24 */ /* 0x040fe400078e02ff */
[----:B------:R-:W-:Y:S02]  /*0440*/  IMAD R4, R4, c[0x0][0x1c8], RZ ;  /* 0x0000720004047a24 */ /* 0x000fe400078e02ff */
[----:B------:R-:W-:-:S02]  /*0450*/  IMAD R5, R19, c[0x0][0x194], R6 ;  /* 0x0000650013057a24 */ /* 0x000fc400078e0206 */
[----:B------:R-:W-:Y:S02]  /*0460*/  IMAD.MOV.U32 R20, RZ, RZ, R8 ;  /* 0x000000ffff147224 */ /* 0x000fe400078e0008 */
[----:B------:R-:W-:Y:S02]  /*0470*/  IMAD.IADD R3, R3, 0x1, R5 ;  /* 0x0000000103037824 */ /* 0x000fe400078e0205 */
[----:B------:R-:W-:Y:S02]  /*0480*/  IMAD R11, R22, c[0x0][0x1a0], RZ ;  /* 0x00006800160b7a24 */ /* 0x000fe400078e02ff */
[----:B------:R-:W-:Y:S02]  /*0490*/  IMAD R13, R26, c[0x0][0x1a0], RZ ;  /* 0x000068001a0d7a24 */ /* 0x000fe400078e02ff */
[C---:B------:R-:W-:Y:S02]  /*04a0*/  IMAD R23, R19.reuse, c[0x0][0x1cc], R4 ;  /* 0x0000730013177a24 */ /* 0x040fe400078e0204 */
[C---:B------:R-:W-:Y:S01]  /*04b0*/  IMAD.WIDE.U32 R6, R19.reuse, c[0x0][0x1c8], R20 ;  /* 0x0000720013067a25 */ /* 0x040fe200078e0014 */
[----:B------:R-:W-:-:S03]  /*04c0*/  IADD3 R19, R19, 0x1, RZ ;  /* 0x0000000113137810 */ /* 0x000fc60007ffe0ff */
[----:B------:R-:W-:Y:S01]  /*04d0*/  IMAD.WIDE.U32 R4, R0, c[0x0][0x1a0], R2 ;  /* 0x0000680000047a25 */ /* 0x000fe200078e0002 */
[----:B------:R-:W-:-:S03]  /*04e0*/  ISETP.GE.AND P0, PT, R19, c[0x0][0x178], PT ;  /* 0x00005e0013007a0c */ /* 0x000fc60003f06270 */
[----:B------:R-:W-:Y:S02]  /*04f0*/  IMAD R11, R0, c[0x0][0x1a4], R11 ;  /* 0x00006900000b7a24 */ /* 0x000fe400078e020b */
[C---:B------:R-:W-:Y:S02]  /*0500*/  IMAD R13, R16.reuse, c[0x0][0x1a4], R13 ;  /* 0x00006900100d7a24 */ /* 0x040fe400078e020d */
[----:B------:R-:W-:-:S04]  /*0510*/  IMAD.WIDE.U32 R2, R16, c[0x0][0x1a0], R2 ;  /* 0x0000680010027a25 */ /* 0x000fc800078e0002 */
[----:B------:R-:W-:Y:S02]  /*0520*/  IMAD.MOV.U32 R20, RZ, RZ, RZ ;  /* 0x000000ffff147224 */ /* 0x000fe400078e00ff */
[----:B------:R-:W-:Y:S02]  /*0530*/  IMAD.IADD R23, R7, 0x1, R23 ;  /* 0x0000000107177824 */ /* 0x000fe400078e0217 */
[----:B------:R-:W-:Y:S02]  /*0540*/  IMAD.IADD R25, R5, 0x1, R11 ;  /* 0x0000000105197824 */ /* 0x000fe400078e020b */
[----:B------:R-:W-:Y:S02]  /*0550*/  IMAD.IADD R27, R3, 0x1, R13 ;  /* 0x00000001031b7824 */ /* 0x000fe400078e020d */
.L_x_10:
[----:B------:R-:W-:Y:S01]  /*0560*/  SHF.R.S32.HI R28, RZ, 0x1f, R20 ;  /* 0x0000001fff1c7819 */ /* 0x000fe20000011414 */
[----:B------:R-:W-:Y:S02]  /*0570*/  IMAD.MOV.U32 R10, RZ, RZ, R6 ;  /* 0x000000ffff0a7224 */ /* 0x000fe400078e0006 */
[----:B------:R-:W-:Y:S02]  /*0580*/  IMAD.MOV.U32 R11, RZ, RZ, R23 ;  /* 0x000000ffff0b7224 */ /* 0x000fe400078e0017 */
[----:B------:R-:W-:-:S02]  /*0590*/  IMAD R15, R28, c[0x0][0x1d0], RZ ;  /* 0x000074001c0f7a24 */ /* 0x000fc400078e02ff */
[----:B------:R-:W-:-:S04]  /*05a0*/  IMAD.WIDE.U32 R12, R20, c[0x0][0x1d0], R10 ;  /* 0x00007400140c7a25 */ /* 0x000fc800078e000a */
[----:B------:R-:W-:Y:S01]  /*05b0*/  IMAD R11, R20, c[0x0][0x1d4], R15 ;  /* 0x00007500140b7a24 */ /* 0x000fe200078e020f */
[----:B------:R-:W-:Y:S01]  /*05c0*/  LEA R10, P1, R12, c[0x0][0x1a8], 0x1 ;  /* 0x00006a000c0a7a11 */ /* 0x000fe200078208ff */
[----:B------:R-:W-:Y:S02]  /*05d0*/  IMAD.MOV.U32 R24, RZ, RZ, R4 ;  /* 0x000000ffff187224 */ /* 0x000fe400078e0004 */
[----:B------:R-:W-:Y:S02]  /*05e0*/  IMAD.IADD R11, R13, 0x1, R11 ;  /* 0x000000010d0b7824 */ /* 0x000fe400078e020b */
[----:B------:R-:W-:Y:S02]  /*05f0*/  IMAD R13, R28, c[0x0][0x198], RZ ;  /* 0x000066001c0d7a24 */ /* 0x000fe400078e02ff */
[----:B------:R-:W-:Y:S01]  /*0600*/  IMAD.WIDE.U32 R14, R20, c[0x0][0x198], R24 ;  /* 0x00006600140e7a25 */ /* 0x000fe200078e0018 */
[----:B------:R-:W-:-:S03]  /*0610*/  LEA.HI.X R11, R12, c[0x0][0x1ac], R11, 0x1, P1 ;  /* 0x00006b000c0b7a11 */ /* 0x000fc600008f0c0b */
[----:B------:R-:W-:Y:S02]  /*0620*/  IMAD R13, R20, c[0x0][0x19c], R13 ;  /* 0x00006700140d7a24 */ /* 0x000fe400078e020d */
[----:B------:R-:W2:Y:S01]  /*0630*/  LDG.E.U16 R24, [R10.64] ;  /* 0x0000000a0a187981 */ /* 0x000ea2000c1e1500 */
[----:B------:R-:W-:Y:S01]  /*0640*/  LEA R12, P1, R14, c[0x0][0x170], 0x1 ;  /* 0x00005c000e0c7a11 */ /* 0x000fe200078208ff */
[----:B------:R-:W-:-:S05]  /*0650*/  IMAD.IADD R13, R15, 0x1, R13 ;  /* 0x000000010f0d7824 */ /* 0x000fca00078e020d */
[----:B------:R-:W-:-:S05]  /*0660*/  LEA.HI.X R13, R14, c[0x0][0x174], R13, 0x1, P1 ;  /* 0x00005d000e0d7a11 */ /* 0x000fca00008f0c0d */
[----:B------:R0:W5:Y:S01]  /*0670*/  LDG.E.U16 R14, [R12.64] ;  /* 0x0000000a0c0e7981 */ /* 0x000162000c1e1500 */
[----:B------:R-:W-:Y:S01]  /*0680*/  IMAD.MOV.U32 R15, RZ, RZ, R20 ;  /* 0x000000ffff0f7224 */ /* 0x000fe200078e0014 */
[----:B------:R-:W-:Y:S01]  /*0690*/  IADD3 R20, R20, 0x1, RZ ;  /* 0x0000000114147810 */ /* 0x000fe20007ffe0ff */
[----:B------:R-:W-:Y:S03]  /*06a0*/  BSSY B1, `(.L_x_2) ;  /* 0x0000021000017945 */ /* 0x000fe60003800000 */
[----:B------:R-:W-:Y:S02]  /*06b0*/  ISETP.GE.AND P1, PT, R20, c[0x0][0x180], PT ;  /* 0x0000600014007a0c */ /* 0x000fe40003f26270 */
[----:B--2---:R-:W-:-:S05]  /*06c0*/  PRMT R11, RZ, 0x5410, R24 ;  /* 0x00005410ff0b7816 */ /* 0x004fca0000000018 */
[----:B------:R-:W-:-:S05]  /*06d0*/  FMUL.FTZ R29, R18, R11 ;  /* 0x0000000b121d7220 */ /* 0x000fca0000410000 */
[----:B0-----:R-:W-:Y:S02]  /*06e0*/  F2FP.BF16.PACK_AB R29, RZ, R29 ;  /* 0x0000001dff1d723e */ /* 0x001fe400000010ff */
.L_x_5:
[C---:B------:R-:W-:Y:S01]  /*06f0*/  LOP3.LUT R10, R12.reuse, 0xfffffffd, RZ, 0xc0, !PT ;  /* 0xfffffffd0c0a7812 */ /* 0x040fe200078ec0ff */
[----:B------:R-:W-:Y:S01]  /*0700*/  IMAD.MOV.U32 R11, RZ, RZ, R13 ;  /* 0x000000ffff0b7224 */ /* 0x000fe200078e000d */
[----:B------:R-:W-:Y:S01]  /*0710*/  LOP3.LUT R30, R12, 0x2, RZ, 0xc0, !PT ;  /* 0x000000020c1e7812 */ /* 0x000fe200078ec0ff */
[----:B-----5:R-:W-:Y:S01]  /*0720*/  HFMA2.BF16_V2 R31, R29.H0_H0, 1, 1, R14.H0_H0 ;  /* 0x3f803f801d1f7831 */ /* 0x020fe2000024080e */
[----:B------:R-:W-:Y:S01]  /*0730*/  IMAD.MOV.U32 R32, RZ, RZ, 0x3254 ;  /* 0x00003254ff207424 */ /* 0x000fe200078e00ff */
[----:B------:R-:W-:Y:S01]  /*0740*/  YIELD ;  /* 0x0000000000007946 */ /* 0x000fe20003800000 */
[----:B------:R0:W1:Y:S01]  /*0750*/  LDG.E R34, [R10] ;  /* 0x000000000a227381 */ /* 0x00006200001e0900 */
[C---:B------:R-:W-:Y:S01]  /*0760*/  ISETP.EQ.U32.AND P2, PT, R30.reuse, RZ, PT ;  /* 0x000000ff1e00720c */ /* 0x040fe20003f42070 */
[----:B------:R-:W-:Y:S01]  /*0770*/  BSSY B2, `(.L_x_3) ;  /* 0x000000d000027945 */ /* 0x000fe20003800000 */
[----:B------:R-:W-:Y:S01]  /*0780*/  IMAD.SHL.U32 R30, R30, 0x8, RZ ;  /* 0x000000081e1e7824 */ /* 0x000fe200078e00ff */
[----:B------:R-:W-:-:S02]  /*0790*/  LOP3.LUT R31, R31, 0xffff, RZ, 0xc0, !PT ;  /* 0x0000ffff1f1f7812 */ /* 0x000fc400078ec0ff */
[----:B------:R-:W-:Y:S02]  /*07a0*/  SEL R32, R32, 0x5410, P2 ;  /* 0x0000541020207807 */ /* 0x000fe40001000000 */
[----:B------:R-:W-:Y:S02]  /*07b0*/  LOP3.LUT R33, R14, 0xffff, RZ, 0xc0, !PT ;  /* 0x0000ffff0e217812 */ /* 0x000fe400078ec0ff */
.L_x_4:
[CC--:B-1----:R-:W-:Y:S02]  /*07c0*/  PRMT R37, R34.reuse, R32.reuse, R31 ;  /* 0x0000002022257216 */ /* 0x0c2fe4000000001f */
[----:B------:R-:W-:-:S04]  /*07d0*/  PRMT R35, R34, R32, R33 ;  /* 0x0000002022237216 */ /* 0x000fc80000000021 */
[----:B------:R-:W-:Y:S01]  /*07e0*/  PRMT R36, R35, R32, RZ ;  /* 0x0000002023247216 */ /* 0x000fe200000000ff */
[----:B------:R-:W1:Y:S02]  /*07f0*/  ATOMG.E.CAS.STRONG.GPU PT, R37, [R10], R35, R37 ;  /* 0x000000230a2573a9 */ /* 0x000e6400001ee125 */
[----:B-1----:R-:W-:-:S04]  /*0800*/  PRMT R34, R37, R32, RZ ;  /* 0x0000002025227216 */ /* 0x002fc800000000ff */
[----:B------:R-:W-:Y:S01]  /*0810*/  ISETP.NE.U32.AND P2, PT, R34, R36, PT ;  /* 0x000000242200720c */ /* 0x000fe20003f45070 */
[----:B------:R-:W-:-:S12]  /*0820*/  IMAD.MOV.U32 R34, RZ, RZ, R37 ;  /* 0x000000ffff227224 */ /* 0x000fd800078e0025 */
[----:B------:R-:W-:Y:S05]  /*0830*/  @P2 BRA `(.L_x_4) ;  /* 0xffffff8000002947 */ /* 0x000fea000383ffff */
[----:B------:R-:W-:Y:S05]  /*0840*/  BSYNC B2 ;  /* 0x0000000000027941 */ /* 0x000fea0003800000 */
.L_x_3:
[----:B------:R-:W-:Y:S02]  /*0850*/  SHF.R.U32.HI R30, RZ, R30, R37 ;  /* 0x0000001eff1e7219 */ /* 0x000fe40000011625 */
[----:B0-----:R-:W-:Y:S02]  /*0860*/  PRMT R11, R14, 0x9910, RZ ;  /* 0x000099100e0b7816 */ /* 0x001fe400000000ff */
[C---:B------:R-:W-:Y:S02]  /*0870*/  PRMT R10, R30.reuse, 0x9910, RZ ;  /* 0x000099101e0a7816 */ /* 0x040fe400000000ff */
[----:B------:R-:W-:Y:S02]  /*0880*/  PRMT R14, R30, 0x7610, R14 ;  /* 0x000076101e0e7816 */ /* 0x000fe4000000000e */
[----:B------:R-:W-:-:S13]  /*0890*/  ISETP.NE.AND P2, PT, R11, R10, PT ;  /* 0x0000000a0b00720c */ /* 0x000fda0003f45270 */
[----:B------:R-:W-:Y:S05]  /*08a0*/  @P2 BRA `(.L_x_5) ;  /* 0xfffffe4000002947 */ /* 0x000fea000383ffff */
[----:B------:R-:W-:Y:S05]  /*08b0*/  BSYNC B1 ;  /* 0x0000000000017941 */ /* 0x000fea0003800000 */
.L_x_2:
[----:B------:R-:W-:Y:S02]  /*08c0*/  IMAD R28, R28, c[0x0][0x198], RZ ;  /* 0x000066001c1c7a24 */ /* 0x000fe400078e02ff */
[----:B------:R-:W-:Y:S02]  /*08d0*/  IMAD.MOV.U32 R10, RZ, RZ, R2 ;  /* 0x000000ffff0a7224 */ /* 0x000fe400078e0002 */
[----:B------:R-:W-:Y:S02]  /*08e0*/  IMAD.MOV.U32 R11, RZ, RZ, R27 ;  /* 0x000000ffff0b7224 */ /* 0x000fe400078e001b */
[C---:B------:R-:W-:Y:S02]  /*08f0*/  IMAD R29, R15.reuse, c[0x0][0x19c], R28 ;  /* 0x000067000f1d7a24 */ /* 0x040fe400078e021c */
[----:B------:R-:W-:-:S04]  /*0900*/  IMAD.WIDE.U32 R12, R15, c[0x0][0x198], R10 ;  /* 0x000066000f0c7a25 */ /* 0x000fc800078e000a */
[----:B------:R-:W-:Y:S01]  /*0910*/  IMAD.IADD R11, R29, 0x1, R13 ;  /* 0x000000011d0b7824 */ /* 0x000fe200078e020d */
[----:B------:R-:W-:-:S04]  /*0920*/  LEA R10, P2, R12, c[0x0][0x170], 0x1 ;  /* 0x00005c000c0a7a11 */ /* 0x000fc800078408ff */
[----:B------:R-:W-:-:S05]  /*0930*/  LEA.HI.X R11, R12, c[0x0][0x174], R11, 0x1, P2 ;  /* 0x00005d000c0b7a11 */ /* 0x000fca00010f0c0b */
[----:B------:R0:W5:Y:S01]  /*0940*/  LDG.E.U16 R15, [R10.64] ;  /* 0x0000000a0a0f7981 */ /* 0x000162000c1e1500 */
[----:B------:R-:W-:Y:S01]  /*0950*/  PRMT R14, RZ, 0x5410, R24 ;  /* 0x00005410ff0e7816 */ /* 0x000fe20000000018 */
[----:B------:R-:W-:Y:S04]  /*0960*/  BSSY B1, `(.L_x_6) ;  /* 0x000001f000017945 */ /* 0x000fe80003800000 */
[----:B------:R-:W-:-:S05]  /*0970*/  FMUL.FTZ R14, R17, R14 ;  /* 0x0000000e110e7220 */ /* 0x000fca0000410000 */
[----:B0-----:R-:W-:Y:S02]  /*0980*/  F2FP.BF16.PACK_AB R14, RZ, R14 ;  /* 0x0000000eff0e723e */ /* 0x001fe400000010ff */
.L_x_9:
        /* <DEDUP_REMOVED lines=9> */
[----:B------:R-:W-:Y:S01]  /*0a20*/  LOP3.LUT R24, R15, 0xffff, RZ, 0xc0, !PT ;  /* 0x0000ffff0f187812 */ /* 0x000fe200078ec0ff */
[----:B------:R-:W-:Y:S01]  /*0a30*/  IMAD.SHL.U32 R28, R28, 0x8, RZ ;  /* 0x000000081c1c7824 */ /* 0x000fe200078e00ff */
[----:B------:R-:W-:-:S02]  /*0a40*/  LOP3.LUT R30, R30, 0xffff, RZ, 0xc0, !PT ;  /* 0x0000ffff1e1e7812 */ /* 0x000fc400078ec0ff */
[----:B------:R-:W-:-:S04]  /*0a50*/  SEL R34, R34, 0x5410, P2 ;  /* 0x0000541022227807 */ /* 0x000fc80001000000 */
.L_x_8:
        /* <DEDUP_REMOVED lines=9> */
.L_x_7:
[----:B------:R-:W-:Y:S02]  /*0af0*/  SHF.R.U32.HI R28, RZ, R28, R33 ;  /* 0x0000001cff1c7219 */ /* 0x000fe40000011621 */
[----:B0-----:R-:W-:Y:S02]  /*0b00*/  PRMT R13, R15, 0x9910, RZ ;  /* 0x000099100f0d7816 */ /* 0x001fe400000000ff */
[C---:B------:R-:W-:Y:S02]  /*0b10*/  PRMT R12, R28.reuse, 0x9910, RZ ;  /* 0x000099101c0c7816 */ /* 0x040fe400000000ff */
[----:B------:R-:W-:Y:S02]  /*0b20*/  PRMT R15, R28, 0x7610, R15 ;  /* 0x000076101c0f7816 */ /* 0x000fe4000000000f */
[----:B------:R-:W-:-:S13]  /*0b30*/  ISETP.NE.AND P2, PT, R13, R12, PT ;  /* 0x0000000c0d00720c */ /* 0x000fda0003f45270 */
[----:B------:R-:W-:Y:S05]  /*0b40*/  @P2 BRA `(.L_x_9) ;  /* 0xfffffe4000002947 */ /* 0x000fea000383ffff */
[----:B------:R-:W-:Y:S05]  /*0b50*/  BSYNC B1 ;  /* 0x0000000000017941 */ /* 0x000fea0003800000 */
.L_x_6:
[----:B------:R-:W-:Y:S05]  /*0b60*/  @!P1 BRA `(.L_x_10) ;  /* 0xfffff9f000009947 */ /* 0x000fea000383ffff */
[----:B------:R-:W-:Y:S05]  /*0b70*/  BSYNC B0 ;  /* 0x0000000000007941 */ /* 0x000fea0003800000 */
.L_x_1:
[----:B------:R-:W-:Y:S05]  /*0b80*/  @!P0 BRA `(.L_x_11) ;  /* 0xfffff87000008947 */ /* 0x000fea000383ffff */
[----:B------:R-:W-:Y:S05]  /*0b90*/  EXIT ;  /* 0x000000000000794d */ /* 0x000fea0003800000 */
.L_x_0:
[----:B------:R-:W-:-:S05]  /*0ba0*/  IMAD.MOV.U32 R0, RZ, RZ, c[0x0][0x178] ;  /* 0x00005e00ff007624 */ /* 0x000fca00078e00ff */
[----:B------:R-:W-:-:S13]  /*0bb0*/  ISETP.GE.AND P0, PT, R0, 0x1, PT ;  /* 0x000000010000780c */ /* 0x000fda0003f06270 */
[----:B------:R-:W-:Y:S05]  /*0bc0*/  @!P0 EXIT ;  /* 0x000000000000894d */ /* 0x000fea0003800000 */
[----:B------:R-:W-:-:S05]  /*0bd0*/  IMAD.MOV.U32 R2, RZ, RZ, c[0x0][0x180] ;  /* 0x00006000ff027624 */ /* 0x000fca00078e00ff */
[----:B------:R-:W-:-:S13]  /*0be0*/  ISETP.GE.AND P0, PT, R2, 0x1, PT ;  /* 0x000000010200780c */ /* 0x000fda0003f06270 */
[----:B------:R-:W-:Y:S05]  /*0bf0*/  @!P0 EXIT ;  /* 0x000000000000894d */ /* 0x000fea0003800000 */
[----:B------:R-:W-:Y:S01]  /*0c00*/  SHF.R.S32.HI R3, RZ, 0x1f, R8 ;  /* 0x0000001fff037819 */ /* 0x000fe20000011408 */
[C---:B------:R-:W-:Y:S01]  /*0c10*/  IMAD.WIDE.U32 R14, R8.reuse, c[0x0][0x1a0], RZ ;  /* 0x00006800080e7a25 */ /* 0x040fe200078e00ff */
[----:B------:R-:W-:Y:S01]  /*0c20*/  UMOV UR5, 0x1 ;  /* 0x0000000100057882 */ /* 0x000fe20000000000 */
[----:B------:R-:W-:Y:S01]  /*0c30*/  CS2R R4, SRZ ;  /* 0x0000000000047805 */ /* 0x000fe2000001ff00 */
[----:B------:R-:W-:Y:S01]  /*0c40*/  ULDC.64 UR6, c[0x0][0x198] ;  /* 0x0000660000067ab9 */ /* 0x000fe20000000a00 */
[C---:B------:R-:W-:Y:S01]  /*0c50*/  IMAD R0, R3.reuse, c[0x0][0x1a0], RZ ;  /* 0x0000680003007a24 */ /* 0x040fe200078e02ff */
[----:B------:R-:W-:Y:S01]  /*0c60*/  ULDC.64 UR8, c[0x0][0x1d0] ;  /* 0x0000740000087ab9 */ /* 0x000fe20000000a00 */
[----:B------:R-:W-:Y:S01]  /*0c70*/  IMAD R3, R3, c[0x0][0x1d8], RZ ;  /* 0x0000760003037a24 */ /* 0x000fe200078e02ff */
[----:B------:R-:W-:Y:S01]  /*0c80*/  USHF.L.U64.HI UR7, UR6, UR5, UR7 ;  /* 0x0000000506077299 */ /* 0x000fe20008010207 */
[----:B------:R-:W-:Y:S01]  /*0c90*/  IMAD R7, R8, c[0x0][0x1a4], R0 ;  /* 0x0000690008077a24 */ /* 0x000fe200078e0200 */
[----:B------:R-:W-:Y:S01]  /*0ca0*/  IADD3 R0, R2, -0x1, RZ ;  /* 0xffffffff02007810 */ /* 0x000fe20007ffe0ff */
[----:B------:R-:W-:Y:S01]  /*0cb0*/  IMAD R9, R8, c[0x0][0x1dc], R3 ;  /* 0x0000770008097a24 */ /* 0x000fe200078e0203 */
[----:B------:R-:W-:Y:S01]  /*0cc0*/  LOP3.LUT R2, R2, 0x3, RZ, 0xc0, !PT ;  /* 0x0000000302027812 */ /* 0x000fe200078ec0ff */
[----:B------:R-:W-:Y:S01]  /*0cd0*/  IMAD.WIDE.U32 R16, R8, c[0x0][0x1d8], RZ ;  /* 0x0000760008107a25 */ /* 0x000fe200078e00ff */
[----:B------:R-:W-:-:S02]  /*0ce0*/  USHF.L.U32 UR6, UR6, 0x1, URZ ;  /* 0x0000000106067899 */ /* 0x000fc4000800063f */
[----:B------:R-:W-:Y:S01]  /*0cf0*/  IADD3 R6, -R2, c[0x0][0x180], RZ ;  /* 0x0000600002067a10 */ /* 0x000fe20007ffe1ff */
[----:B------:R-:W-:Y:S01]  /*0d00*/  IMAD.MOV.U32 R3, RZ, RZ, RZ ;  /* 0x000000ffff037224 */ /* 0x000fe200078e00ff */
[----:B------:R-:W-:Y:S01]  /*0d10*/  USHF.L.U64.HI UR5, UR8, UR5, UR9 ;  /* 0x0000000508057299 */ /* 0x000fe20008010209 */
[----:B------:R-:W-:Y:S01]  /*0d20*/  IMAD.IADD R7, R15, 0x1, R7 ;  /* 0x000000010f077824 */ /* 0x000fe200078e0207 */
[----:B------:R-:W-:Y:S01]  /*0d30*/  USHF.L.U32 UR4, UR8, 0x1, URZ ;  /* 0x0000000108047899 */ /* 0x000fe2000800063f */
[----:B------:R-:W-:Y:S02]  /*0d40*/  IMAD.IADD R9, R9, 0x1, R17 ;  /* 0x0000000109097824 */ /* 0x000fe400078e0211 */
.L_x_19:
[----:B-1----:R-:W-:Y:S01]  /*0d50*/  SHF.R.S32.HI R10, RZ, 0x1f, R5 ;  /* 0x0000001fff0a7819 */ /* 0x002fe20000011405 */
[----:B------:R-:W-:Y:S01]  /*0d60*/  IMAD.MOV.U32 R8, RZ, RZ, R16 ;  /* 0x000000ffff087224 */ /* 0x000fe200078e0010 */
[----:B------:R-:W-:Y:S01]  /*0d70*/  ISETP.GE.U32.AND P0, PT, R0, 0x3, PT ;  /* 0x000000030000780c */ /* 0x000fe20003f06070 */
[----:B--2---:R-:W-:Y:S02]  /*0d80*/  IMAD.MOV.U32 R22, RZ, RZ, R14 ;  /* 0x000000ffff167224 */ /* 0x004fe400078e000e */
[----:B------:R-:W-:-:S02]  /*0d90*/  IMAD R12, R10, c[0x0][0x1c8], RZ ;  /* 0x000072000a0c7a24 */ /* 0x000fc400078e02ff */
[----:B------:R-:W-:Y:S02]  /*0da0*/  IMAD.MOV.U32 R23, RZ, RZ, R7 ;  /* 0x000000ffff177224 */ /* 0x000fe400078e0007 */
[----:B------:R-:W-:Y:S02]  /*0db0*/  IMAD R10, R10, c[0x0][0x190], RZ ;  /* 0x000064000a0a7a24 */ /* 0x000fe400078e02ff */
[----:B------:R-:W-:-:S04]  /*0dc0*/  IMAD.WIDE.U32 R18, R5, c[0x0][0x1c8], R8 ;  /* 0x0000720005127a25 */ /* 0x000fc800078e0008 */
[----:B------:R-:W-:-:S04]  /*0dd0*/  IMAD.WIDE.U32 R20, R5, c[0x0][0x190], R22 ;  /* 0x0000640005147a25 */ /* 0x000fc800078e0016 */
[C---:B------:R-:W-:Y:S02]  /*0de0*/  IMAD R11, R5.reuse, c[0x0][0x1cc], R12 ;  /* 0x00007300050b7a24 */ /* 0x040fe400078e020c */
[C---:B------:R-:W-:Y:S01]  /*0df0*/  IMAD R13, R5.reuse, c[0x0][0x194], R10 ;  /* 0x00006500050d7a24 */ /* 0x040fe200078e020a */
[----:B------:R-:W-:Y:S01]  /*0e00*/  IADD3 R5, R5, 0x1, RZ ;  /* 0x0000000105057810 */ /* 0x000fe20007ffe0ff */
[----:B------:R-:W-:Y:S02]  /*0e10*/  IMAD.MOV.U32 R8, RZ, RZ, RZ ;  /* 0x000000ffff087224 */ /* 0x000fe400078e00ff */
[----:B------:R-:W-:Y:S01]  /*0e20*/  IMAD.IADD R11, R19, 0x1, R11 ;  /* 0x00000001130b7824 */ /* 0x000fe200078e020b */
[----:B------:R-:W-:Y:S01]  /*0e30*/  ISETP.GE.AND P1, PT, R5, c[0x0][0x178], PT ;  /* 0x00005e0005007a0c */ /* 0x000fe20003f26270 */
[----:B------:R-:W-:Y:S01]  /*0e40*/  IMAD.IADD R13, R21, 0x1, R13 ;  /* 0x00000001150d7824 */ /* 0x000fe200078e020d */
[----:B0-----:R-:W-:Y:S05]  /*0e50*/  @!P0 BRA `(.L_x_12) ;  /* 0x00000d1000008947 */ /* 0x001fea0003800000 */
[----:B------:R-:W-:Y:S01]  /*0e60*/  ISETP.GT.AND P0, PT, R6, RZ, PT ;  /* 0x000000ff0600720c */ /* 0x000fe20003f04270 */
[----:B------:R-:W-:Y:S01]  /*0e70*/  IMAD R8, R4, c[0x0][0x190], RZ ;  /* 0x0000640004087a24 */ /* 0x000fe200078e02ff */
[----:B------:R-:W-:Y:S01]  /*0e80*/  LEA R28, P2, R18, c[0x0][0x1a8], 0x1 ;  /* 0x00006a00121c7a11 */ /* 0x000fe200078408ff */
[----:B------:R-:W-:-:S03]  /*0e90*/  IMAD.WIDE.U32 R22, R3, c[0x0][0x190], R22 ;  /* 0x0000640003167a25 */ /* 0x000fc600078e0016 */
[----:B------:R-:W-:Y:S01]  /*0ea0*/  LEA.HI.X R29, R18, c[0x0][0x1ac], R11, 0x1, P2 ;  /* 0x00006b00121d7a11 */ /* 0x000fe200010f0c0b */
[----:B------:R-:W-:Y:S01]  /*0eb0*/  IMAD R31, R3, c[0x0][0x194], R8 ;  /* 0x00006500031f7a24 */ /* 0x000fe200078e0208 */
[----:B------:R-:W-:Y:S01]  /*0ec0*/  LEA R12, P3, R22, c[0x0][0x170], 0x1 ;  /* 0x00005c00160c7a11 */ /* 0x000fe200078608ff */
[----:B------:R-:W-:Y:S02]  /*0ed0*/  IMAD.MOV.U32 R8, RZ, RZ, RZ ;  /* 0x000000ffff087224 */ /* 0x000fe400078e00ff */
[----:B------:R-:W-:Y:S02]  /*0ee0*/  IMAD.IADD R31, R23, 0x1, R31 ;  /* 0x00000001171f7824 */ /* 0x000fe400078e021f */
[----:B------:R-:W-:-:S03]  /*0ef0*/  IMAD.MOV.U32 R10, RZ, RZ, R6 ;  /* 0x000000ffff0a7224 */ /* 0x000fc600078e0006 */
[----:B------:R-:W-:Y:S01]  /*0f00*/  LEA.HI.X R31, R22, c[0x0][0x174], R31, 0x1, P3 ;  /* 0x00005d00161f7a11 */ /* 0x000fe200018f0c1f */
[----:B------:R-:W-:Y:S05]  /*0f10*/  @!P0 BRA `(.L_x_13) ;  /* 0x00000a5000008947 */ /* 0x000fea0003800000 */
[----:B------:R-:W-:Y:S02]  /*0f20*/  ISETP.GT.AND P2, PT, R10, 0xc, PT ;  /* 0x0000000c0a00780c */ /* 0x000fe40003f44270 */
[----:B------:R-:W-:-:S11]  /*0f30*/  PLOP3.LUT P0, PT, PT, PT, PT, 0x80, 0x0 ;  /* 0x000000000000781c */ /* 0x000fd60003f0f070 */
[----:B------:R-:W-:Y:S05]  /*0f40*/  @!P2 BRA `(.L_x_14) ;  /* 0x000006800000a947 */ /* 0x000fea0003800000 */
[----:B------:R-:W-:Y:S02]  /*0f50*/  PLOP3.LUT P0, PT, PT, PT, PT, 0x8, 0x0 ;  /* 0x000000000000781c */ /* 0x000fe40003f0e170 */
.L_x_15:
[----:B--2---:R-:W-:Y:S02]  /*0f60*/  IMAD.MOV.U32 R23, RZ, RZ, R29 ;  /* 0x000000ffff177224 */ /* 0x004fe400078e001d */
[----:B------:R-:W-:-:S05]  /*0f70*/  IMAD.MOV.U32 R22, RZ, RZ, R28 ;  /* 0x000000ffff167224 */ /* 0x000fca00078e001c */
[----:B------:R-:W2:Y:S01]  /*0f80*/  LDG.E.U16 R23, [R22.64] ;  /* 0x0000000a16177981 */ /* 0x000ea2000c1e1500 */
[----:B------:R-:W-:Y:S01]  /*0f90*/  IADD3 R28, P2, R28, UR4, RZ ;  /* 0x000000041c1c7c10 */ /* 0x000fe2000ff5e0ff */
[----:B------:R-:W-:-:S03]  /*0fa0*/  IMAD.MOV.U32 R30, RZ, RZ, R12 ;  /* 0x000000ffff1e7224 */ /* 0x000fc600078e000c */
[----:B------:R-:W-:Y:S02]  /*0fb0*/  IADD3.X R29, R29, UR5, RZ, P2, !PT ;  /* 0x000000051d1d7c10 */ /* 0x000fe400097fe4ff */
[----:B------:R-:W-:Y:S01]  /*0fc0*/  IADD3 R24, P2, R12, UR6, RZ ;  /* 0x000000060c187c10 */ /* 0x000fe2000ff5e0ff */
[----:B--2---:R0:W-:Y:S04]  /*0fd0*/  STG.E.U16 [R30.64], R23 ;  /* 0x000000171e007986 */ /* 0x0041e8000c10150a */
[----:B0-----:R-:W2:Y:S01]  /*0fe0*/  LDG.E.U16 R30, [R28.64] ;  /* 0x0000000a1c1e7981 */ /* 0x001ea2000c1e1500 */
[----:B------:R-:W-:Y:S02]  /*0ff0*/  IADD3 R26, P3, R28, UR4, RZ ;  /* 0x000000041c1a7c10 */ /* 0x000fe4000ff7e0ff */
[----:B------:R-:W-:-:S02]  /*1000*/  IADD3.X R25, R31, UR7, RZ, P2, !PT ;  /* 0x000000071f197c10 */ /* 0x000fc400097fe4ff */
[----:B------:R-:W-:Y:S02]  /*1010*/  IADD3.X R27, R29, UR5, RZ, P3, !PT ;  /* 0x000000051d1b7c10 */ /* 0x000fe40009ffe4ff */
[----:B------:R-:W-:Y:S01]  /*1020*/  IADD3 R36, P2, R24, UR6, RZ ;  /* 0x0000000618247c10 */ /* 0x000fe2000ff5e0ff */
[----:B--2---:R-:W-:Y:S04]  /*1030*/  STG.E.U16 [R24.64], R30 ;  /* 0x0000001e18007986 */ /* 0x004fe8000c10150a */
[----:B------:R-:W2:Y:S01]  /*1040*/  LDG.E.U16 R12, [R26.64] ;  /* 0x0000000a1a0c7981 */ /* 0x000ea2000c1e1500 */
[----:B------:R-:W-:Y:S02]  /*1050*/  IADD3 R34, P3, R26, UR4, RZ ;  /* 0x000000041a227c10 */ /* 0x000fe4000ff7e0ff */
[----:B------:R-:W-:-:S02]  /*1060*/  IADD3.X R37, R25, UR7, RZ, P2, !PT ;  /* 0x0000000719257c10 */ /* 0x000fc400097fe4ff */
        /* <DEDUP_REMOVED lines=8> */
[----:B--2---:R0:W-:Y:S04]  /*10f0*/  STG.E.U16 [R32.64], R12 ;  /* 0x0000000c20007986 */ /* 0x0041e8000c10150a */
[----:B------:R-:W2:Y:S01]  /*1100*/  LDG.E.U16 R35, [R22.64] ;  /* 0x0000000a16237981 */ /* 0x000ea2000c1e1500 */
        /* <DEDUP_REMOVED lines=9> */
[----:B0-----:R-:W-:Y:S01]  /*11a0*/  IADD3 R32, P2, R26, UR6, RZ ;  /* 0x000000061a207c10 */ /* 0x001fe2000ff5e0ff */
[----:B--2---:R0:W-:Y:S04]  /*11b0*/  STG.E.U16 [R26.64], R37 ;  /* 0x000000251a007986 */ /* 0x0041e8000c10150a */
[----:B------:R-:W2:Y:S01]  /*11c0*/  LDG.E.U16 R12, [R24.64] ;  /* 0x0000000a180c7981 */ /* 0x000ea2000c1e1500 */
[----:B------:R-:W-:Y:S02]  /*11d0*/  IADD3 R22, P3, R24, UR4, RZ ;  /* 0x0000000418167c10 */ /* 0x000fe4000ff7e0ff */
[----:B------:R-:W-:-:S02]  /*11e0*/  IADD3.X R33, R27, UR7, RZ, P2, !PT ;  /* 0x000000071b217c10 */ /* 0x000fc400097fe4ff */
[----:B------:R-:W-:Y:S02]  /*11f0*/  IADD3.X R23, R25, UR5, RZ, P3, !PT ;  /* 0x0000000519177c10 */ /* 0x000fe40009ffe4ff */
[----:B-1----:R-:W-:Y:S01]  /*1200*/  IADD3 R30, P3, R32, UR6, RZ ;  /* 0x00000006201e7c10 */ /* 0x002fe2000ff7e0ff */
        /* <DEDUP_REMOVED lines=47> */
[----:B------:R-:W-:Y:S01]  /*1500*/  IADD3 R22, P2, R26, UR6, RZ ;  /* 0x000000061a167c10 */ /* 0x000fe2000ff5e0ff */
[----:B--2---:R2:W-:Y:S04]  /*1510*/  STG.E.U16 [R26.64], R37 ;  /* 0x000000251a007986 */ /* 0x0045e8000c10150a */
[----:B-1----:R-:W3:Y:S01]  /*1520*/  LDG.E.U16 R33, [R24.64] ;  /* 0x0000000a18217981 */ /* 0x002ee2000c1e1500 */
[----:B------:R-:W-:Y:S02]  /*1530*/  IADD3.X R23, R27, UR7, RZ, P2, !PT ;  /* 0x000000071b177c10 */ /* 0x000fe400097fe4ff */
[----:B------:R-:W-:-:S02]  /*1540*/  IADD3 R10, R10, -0x10, RZ ;  /* 0xfffffff00a0a7810 */ /* 0x000fc40007ffe0ff */
[----:B------:R-:W-:Y:S02]  /*1550*/  IADD3 R28, P3, R24, UR4, RZ ;  /* 0x00000004181c7c10 */ /* 0x000fe4000ff7e0ff */
[----:B------:R-:W-:Y:S02]  /*1560*/  ISETP.GT.AND P2, PT, R10, 0xc, PT ;  /* 0x0000000c0a00780c */ /* 0x000fe40003f44270 */
[----:B------:R-:W-:Y:S02]  /*1570*/  IADD3 R12, P4, R22, UR6, RZ ;  /* 0x00000006160c7c10 */ /* 0x000fe4000ff9e0ff */
[----:B------:R-:W-:Y:S02]  /*1580*/  IADD3.X R29, R25, UR5, RZ, P3, !PT ;  /* 0x00000005191d7c10 */ /* 0x000fe40009ffe4ff */
[----:B0-----:R-:W-:Y:S02]  /*1590*/  IADD3.X R31, R23, UR7, RZ, P4, !PT ;  /* 0x00000007171f7c10 */ /* 0x001fe4000a7fe4ff */
[----:B------:R-:W-:Y:S01]  /*15a0*/  IADD3 R8, R8, 0x10, RZ ;  /* 0x0000001008087810 */ /* 0x000fe20007ffe0ff */
[----:B---3--:R2:W-:Y:S04]  /*15b0*/  STG.E.U16 [R22.64], R33 ;  /* 0x0000002116007986 */ /* 0x0085e8000c10150a */
[----:B------:R-:W-:Y:S05]  /*15c0*/  @P2 BRA `(.L_x_15) ;  /* 0xfffff99000002947 */ /* 0x000fea000383ffff */
.L_x_14:
[----:B------:R-:W-:-:S13]  /*15d0*/  ISETP.GT.AND P2, PT, R10, 0x4, PT ;  /* 0x000000040a00780c */ /* 0x000fda0003f44270 */
[----:B------:R-:W-:Y:S05]  /*15e0*/  @!P2 BRA `(.L_x_16) ;  /* 0x000003600000a947 */ /* 0x000fea0003800000 */
        /* <DEDUP_REMOVED lines=18> */
[----:B------:R-:W-:-:S03]  /*1710*/  IADD3 R34, P2, R28, UR6, RZ ;  /* 0x000000061c227c10 */ /* 0x000fc6000ff5e0ff */
[----:B--2---:R2:W-:Y:S04]  /*1720*/  STG.E.U16 [R28.64], R12 ;  /* 0x0000000c1c007986 */ /* 0x0045e8000c10150a */
[----:B------:R-:W3:Y:S01]  /*1730*/  LDG.E.U16 R27, [R36.64] ;  /* 0x0000000a241b7981 */ /* 0x000ee2000c1e1500 */
[----:B------:R-:W-:Y:S02]  /*1740*/  IADD3 R22, P0, R36, UR4, RZ ;  /* 0x0000000424167c10 */ /* 0x000fe4000ff1e0ff */
[----:B------:R-:W-:Y:S02]  /*1750*/  IADD3.X R35, R29, UR7, RZ, P2, !PT ;  /* 0x000000071d237c10 */ /* 0x000fe400097fe4ff */
[----:B0-----:R-:W-:Y:S02]  /*1760*/  IADD3.X R23, R37, UR5, RZ, P0, !PT ;  /* 0x0000000525177c10 */ /* 0x001fe400087fe4ff */
[----:B------:R-:W-:Y:S01]  /*1770*/  IADD3 R32, P0, R34, UR6, RZ ;  /* 0x0000000622207c10 */ /* 0x000fe2000ff1e0ff */
[----:B---3--:R0:W-:Y:S04]  /*1780*/  STG.E.U16 [R34.64], R27 ;  /* 0x0000001b22007986 */ /* 0x0081e8000c10150a */
[----:B------:R-:W3:Y:S01]  /*1790*/  LDG.E.U16 R37, [R22.64] ;  /* 0x0000000a16257981 */ /* 0x000ee2000c1e1500 */
[----:B-1----:R-:W-:-:S02]  /*17a0*/  IADD3 R24, P2, R22, UR4, RZ ;  /* 0x0000000416187c10 */ /* 0x002fc4000ff5e0ff */
[----:B------:R-:W-:Y:S02]  /*17b0*/  IADD3.X R33, R35, UR7, RZ, P0, !PT ;  /* 0x0000000723217c10 */ /* 0x000fe400087fe4ff */
[----:B------:R-:W-:Y:S02]  /*17c0*/  IADD3.X R25, R23, UR5, RZ, P2, !PT ;  /* 0x0000000517197c10 */ /* 0x000fe400097fe4ff */
[----:B------:R-:W-:Y:S01]  /*17d0*/  IADD3 R30, P0, R32, UR6, RZ ;  /* 0x00000006201e7c10 */ /* 0x000fe2000ff1e0ff */
[----:B---3--:R1:W-:Y:S04]  /*17e0*/  STG.E.U16 [R32.64], R37 ;  /* 0x0000002520007986 */ /* 0x0083e8000c10150a */
[----:B--2---:R-:W2:Y:S01]  /*17f0*/  LDG.E.U16 R12, [R24.64] ;  /* 0x0000000a180c7981 */ /* 0x004ea2000c1e1500 */
[----:B------:R-:W-:-:S02]  /*1800*/  IADD3 R28, P2, R24, UR4, RZ ;  /* 0x00000004181c7c10 */ /* 0x000fc4000ff5e0ff */
[----:B------:R-:W-:Y:S02]  /*1810*/  IADD3.X R31, R33, UR7, RZ, P0, !PT ;  /* 0x00000007211f7c10 */ /* 0x000fe400087fe4ff */
[----:B------:R-:W-:Y:S02]  /*1820*/  IADD3.X R29, R25, UR5, RZ, P2, !PT ;  /* 0x00000005191d7c10 */ /* 0x000fe400097fe4ff */
[----:B------:R-:W-:Y:S01]  /*1830*/  IADD3 R26, P0, R30, UR6, RZ ;  /* 0x000000061e1a7c10 */ /* 0x000fe2000ff1e0ff */
[----:B--2---:R2:W-:Y:S04]  /*1840*/  STG.E.U16 [R30.64], R12 ;  /* 0x0000000c1e007986 */ /* 0x0045e8000c10150a */
[----:B0-----:R-:W3:Y:S01]  /*1850*/  LDG.E.U16 R35, [R28.64] ;  /* 0x0000000a1c237981 */ /* 0x001ee2000c1e1500 */
[----:B------:R-:W-:-:S02]  /*1860*/  IADD3 R22, P2, R28, UR4, RZ ;  /* 0x000000041c167c10 */ /* 0x000fc4000ff5e0ff */
[----:B------:R-:W-:Y:S02]  /*1870*/  IADD3.X R27, R31, UR7, RZ, P0, !PT ;  /* 0x000000071f1b7c10 */ /* 0x000fe400087fe4ff */
[----:B------:R-:W-:Y:S02]  /*1880*/  IADD3.X R23, R29, UR5, RZ, P2, !PT ;  /* 0x000000051d177c10 */ /* 0x000fe400097fe4ff */
[----:B------:R-:W-:Y:S01]  /*1890*/  IADD3 R24, P0, R26, UR6, RZ ;  /* 0x000000061a187c10 */ /* 0x000fe2000ff1e0ff */
[----:B---3--:R0:W-:Y:S04]  /*18a0*/  STG.E.U16 [R26.64], R35 ;  /* 0x000000231a007986 */ /* 0x0081e8000c10150a */
[----:B-1----:R-:W3:Y:S01]  /*18b0*/  LDG.E.U16 R33, [R22.64] ;  /* 0x0000000a16217981 */ /* 0x002ee2000c1e1500 */
[----:B------:R-:W-:-:S02]  /*18c0*/  IADD3.X R25, R27, UR7, RZ, P0, !PT ;  /* 0x000000071b197c10 */ /* 0x000fc400087fe4ff */
[----:B------:R-:W-:Y:S02]  /*18d0*/  IADD3 R28, P2, R22, UR4, RZ ;  /* 0x00000004161c7c10 */ /* 0x000fe4000ff5e0ff */
[----:B--2---:R-:W-:Y:S02]  /*18e0*/  IADD3 R12, P3, R24, UR6, RZ ;  /* 0x00000006180c7c10 */ /* 0x004fe4000ff7e0ff */
[----:B------:R-:W-:Y:S02]  /*18f0*/  PLOP3.LUT P0, PT, PT, PT, PT, 0x8, 0x0 ;  /* 0x000000000000781c */ /* 0x000fe40003f0e170 */
[----:B------:R-:W-:Y:S02]  /*1900*/  IADD3 R8, R8, 0x8, RZ ;  /* 0x0000000808087810 */ /* 0x000fe40007ffe0ff */
[----:B------:R-:W-:Y:S02]  /*1910*/  IADD3 R10, R10, -0x8, RZ ;  /* 0xfffffff80a0a7810 */ /* 0x000fe40007ffe0ff */
[----:B------:R-:W-:-:S02]  /*1920*/  IADD3.X R29, R23, UR5, RZ, P2, !PT ;  /* 0x00000005171d7c10 */ /* 0x000fc400097fe4ff */
[----:B------:R-:W-:Y:S01]  /*1930*/  IADD3.X R31, R25, UR7, RZ, P3, !PT ;  /* 0x00000007191f7c10 */ /* 0x000fe20009ffe4ff */
[----:B---3--:R0:W-:Y:S04]  /*1940*/  STG.E.U16 [R24.64], R33 ;  /* 0x0000002118007986 */ /* 0x0081e8000c10150a */
.L_x_16:
[----:B------:R-:W-:-:S13]  /*1950*/  ISETP.NE.OR P0, PT, R10, RZ, P0 ;  /* 0x000000ff0a00720c */ /* 0x000fda0000705670 */
[----:B------:R-:W-:Y:S05]  /*1960*/  @!P0 BRA `(.L_x_12) ;  /* 0x0000020000008947 */ /* 0x000fea0003800000 */
.L_x_13:
[----:B0-----:R-:W-:Y:S02]  /*1970*/  IMAD.MOV.U32 R24, RZ, RZ, R28 ;  /* 0x000000ffff187224 */ /* 0x001fe400078e001c */
[----:B------:R-:W-:-:S05]  /*1980*/  IMAD.MOV.U32 R25, RZ, RZ, R29 ;  /* 0x000000ffff197224 */ /* 0x000fca00078e001d */
[----:B------:R0:W3:Y:S01]  /*1990*/  LDG.E.U16 R35, [R24.64] ;  /* 0x0000000a18237981 */ /* 0x0000e2000c1e1500 */
[----:B--2---:R-:W-:-:S04]  /*19a0*/  IADD3 R22, P0, R28, UR4, RZ ;  /* 0x000000041c167c10 */ /* 0x004fc8000ff1e0ff */
[----:B------:R-:W-:Y:S01]  /*19b0*/  IADD3.X R23, R29, UR5, RZ, P0, !PT ;  /* 0x000000051d177c10 */ /* 0x000fe200087fe4ff */
[----:B0-----:R-:W-:Y:S02]  /*19c0*/  IMAD.MOV.U32 R24, RZ, RZ, R12 ;  /* 0x000000ffff187224 */ /* 0x001fe400078e000c */
[----:B------:R-:W-:-:S05]  /*19d0*/  IMAD.MOV.U32 R25, RZ, RZ, R31 ;  /* 0x000000ffff197224 */ /* 0x000fca00078e001f */
[----:B---3--:R0:W-:Y:S04]  /*19e0*/  STG.E.U16 [R24.64], R35 ;  /* 0x0000002318007986 */ /* 0x0081e8000c10150a */
[----:B------:R-:W2:Y:S01]  /*19f0*/  LDG.E.U16 R37, [R22.64] ;  /* 0x0000000a16257981 */ /* 0x000ea2000c1e1500 */
[----:B------:R-:W-:Y:S02]  /*1a00*/  IADD3 R28, P0, R12, UR6, RZ ;  /* 0x000000060c1c7c10 */ /* 0x000fe4000ff1e0ff */
[----:B------:R-:W-:Y:S02]  /*1a10*/  IADD3 R30, P2, R22, UR4, RZ ;  /* 0x00000004161e7c10 */ /* 0x000fe4000ff5e0ff */
[----:B------:R-:W-:Y:S02]  /*1a20*/  IADD3.X R29, R31, UR7, RZ, P0, !PT ;  /* 0x000000071f1d7c10 */ /* 0x000fe400087fe4ff */
[----:B------:R-:W-:-:S03]  /*1a30*/  IADD3.X R31, R23, UR5, RZ, P2, !PT ;  /* 0x00000005171f7c10 */ /* 0x000fc600097fe4ff */
[----:B--2---:R1:W-:Y:S04]  /*1a40*/  STG.E.U16 [R28.64], R37 ;  /* 0x000000251c007986 */ /* 0x0043e8000c10150a */
[----:B------:R-:W2:Y:S01]  /*1a50*/  LDG.E.U16 R34, [R30.64] ;  /* 0x0000000a1e227981 */ /* 0x000ea2000c1e1500 */
[----:B------:R-:W-:Y:S02]  /*1a60*/  IADD3 R32, P0, R28, UR6, RZ ;  /* 0x000000061c207c10 */ /* 0x000fe4000ff1e0ff */
[----:B------:R-:W-:Y:S02]  /*1a70*/  IADD3 R26, P2, R30, UR4, RZ ;  /* 0x000000041e1a7c10 */ /* 0x000fe4000ff5e0ff */
[----:B------:R-:W-:Y:S02]  /*1a80*/  IADD3.X R33, R29, UR7, RZ, P0, !PT ;  /* 0x000000071d217c10 */ /* 0x000fe400087fe4ff */
[----:B------:R-:W-:-:S03]  /*1a90*/  IADD3.X R27, R31, UR5, RZ, P2, !PT ;  /* 0x000000051f1b7c10 */ /* 0x000fc600097fe4ff */
[----:B--2---:R2:W-:Y:S04]  /*1aa0*/  STG.E.U16 [R32.64], R34 ;  /* 0x0000002220007986 */ /* 0x0045e8000c10150a */
[----:B0-----:R-:W3:Y:S01]  /*1ab0*/  LDG.E.U16 R25, [R26.64] ;  /* 0x0000000a1a197981 */ /* 0x001ee2000c1e1500 */
[----:B------:R-:W-:Y:S02]  /*1ac0*/  IADD3 R22, P0, R32, UR6, RZ ;  /* 0x0000000620167c10 */ /* 0x000fe4000ff1e0ff */
[----:B------:R-:W-:Y:S02]  /*1ad0*/  IADD3 R10, R10, -0x4, RZ ;  /* 0xfffffffc0a0a7810 */ /* 0x000fe40007ffe0ff */
[----:B------:R-:W-:Y:S02]  /*1ae0*/  IADD3.X R23, R33, UR7, RZ, P0, !PT ;  /* 0x0000000721177c10 */ /* 0x000fe400087fe4ff */
[----:B------:R-:W-:-:S02]  /*1af0*/  ISETP.NE.AND P0, PT, R10, RZ, PT ;  /* 0x000000ff0a00720c */ /* 0x000fc40003f05270 */
[----:B-1----:R-:W-:Y:S02]  /*1b00*/  IADD3 R28, P2, R26, UR4, RZ ;  /* 0x000000041a1c7c10 */ /* 0x002fe4000ff5e0ff */
[----:B------:R-:W-:Y:S02]  /*1b10*/  IADD3 R12, P3, R22, UR6, RZ ;  /* 0x00000006160c7c10 */ /* 0x000fe4000ff7e0ff */
[----:B------:R-:W-:Y:S02]  /*1b20*/  IADD3.X R29, R27, UR5, RZ, P2, !PT ;  /* 0x000000051b1d7c10 */ /* 0x000fe400097fe4ff */
[----:B------:R-:W-:Y:S02]  /*1b30*/  IADD3.X R31, R23, UR7, RZ, P3, !PT ;  /* 0x00000007171f7c10 */ /* 0x000fe40009ffe4ff */
[----:B------:R-:W-:Y:S01]  /*1b40*/  IADD3 R8, R8, 0x4, RZ ;  /* 0x0000000408087810 */ /* 0x000fe20007ffe0ff */
[----:B---3--:R2:W-:Y:S02]  /*1b50*/  STG.E.U16 [R22.64], R25 ;  /* 0x0000001916007986 */ /* 0x0085e4000c10150a */
[----:B--2---:R-:W-:Y:S05]  /*1b60*/  @P0 BRA `(.L_x_13) ;  /* 0xfffffe0000000947 */ /* 0x004fea000383ffff */
.L_x_12:
[----:B------:R-:W-:-:S13]  /*1b70*/  ISETP.NE.AND P0, PT, R2, RZ, PT ;  /* 0x000000ff0200720c */ /* 0x000fda0003f05270 */
[----:B------:R-:W-:Y:S05]  /*1b80*/  @!P0 BRA `(.L_x_17) ;  /* 0x0000035000008947 */ /* 0x000fea0003800000 */
[----:B------:R-:W-:Y:S01]  /*1b90*/  SHF.R.S32.HI R12, RZ, 0x1f, R8 ;  /* 0x0000001fff0c7819 */ /* 0x000fe20000011408 */
[----:B------:R-:W-:-:S04]  /*1ba0*/  IMAD.MOV.U32 R10, RZ, RZ, R18 ;  /* 0x000000ffff0a7224 */ /* 0x000fc800078e0012 */
[----:B------:R-:W-:Y:S02]  /*1bb0*/  IMAD R21, R12, c[0x0][0x1d0], RZ ;  /* 0x000074000c157a24 */ /* 0x000fe400078e02ff */
[----:B------:R-:W-:-:S04]  /*1bc0*/  IMAD.WIDE.U32 R18, R8, c[0x0][0x1d0], R10 ;  /* 0x0000740008127a25 */ /* 0x000fc800078e000a */
[----:B------:R-:W-:Y:S01]  /*1bd0*/  IMAD R21, R8, c[0x0][0x1d4], R21 ;  /* 0x0000750008157a24 */ /* 0x000fe200078e0215 */
[----:B--2---:R-:W-:-:S03]  /*1be0*/  LEA R22, P0, R18, c[0x0][0x1a8], 0x1 ;  /* 0x00006a0012167a11 */ /* 0x004fc600078008ff */
[----:B------:R-:W-:-:S05]  /*1bf0*/  IMAD.IADD R19, R19, 0x1, R21 ;  /* 0x0000000113137824 */ /* 0x000fca00078e0215 */
[----:B------:R-:W-:-:S06]  /*1c00*/  LEA.HI.X R23, R18, c[0x0][0x1ac], R19, 0x1, P0 ;  /* 0x00006b0012177a11 */ /* 0x000fcc00000f0c13 */
[----:B------:R-:W2:Y:S01]  /*1c10*/  LDG.E.U16 R23, [R22.64] ;  /* 0x0000000a16177981 */ /* 0x000ea2000c1e1500 */
[----:B------:R-:W-:Y:S02]  /*1c20*/  IMAD R21, R12, c[0x0][0x198], RZ ;  /* 0x000066000c157a24 */ /* 0x000fe400078e02ff */
[----:B------:R-:W-:Y:S02]  /*1c30*/  IMAD.MOV.U32 R12, RZ, RZ, R20 ;  /* 0x000000ffff0c7224 */ /* 0x000fe400078e0014 */
[C---:B------:R-:W-:Y:S02]  /*1c40*/  IMAD R21, R8.reuse, c[0x0][0x19c], R21 ;  /* 0x0000670008157a24 */ /* 0x040fe400078e0215 */
[----:B------:R-:W-:-:S04]  /*1c50*/  IMAD.WIDE.U32 R18, R8, c[0x0][0x198], R12 ;  /* 0x0000660008127a25 */ /* 0x000fc800078e000c */
[----:B------:R-:W-:Y:S01]  /*1c60*/  IMAD.IADD R19, R19, 0x1, R21 ;  /* 0x0000000113137824 */ /* 0x000fe200078e0215 */
[----:B------:R-:W-:-:S04]  /*1c70*/  LEA R20, P0, R18, c[0x0][0x170], 0x1 ;  /* 0x00005c0012147a11 */ /* 0x000fc800078008ff */
[----:B------:R-:W-:Y:S02]  /*1c80*/  LEA.HI.X R21, R18, c[0x0][0x174], R19, 0x1, P0 ;  /* 0x00005d0012157a11 */ /* 0x000fe400000f0c13 */
[----:B------:R-:W-:-:S03]  /*1c90*/  ISETP.NE.AND P0, PT, R2, 0x1, PT ;  /* 0x000000010200780c */ /* 0x000fc60003f05270 */
[----:B--2---:R1:W-:Y:S10]  /*1ca0*/  STG.E.U16 [R20.64], R23 ;  /* 0x0000001714007986 */ /* 0x0043f4000c10150a */
[----:B------:R-:W-:Y:S05]  /*1cb0*/  @!P0 BRA `(.L_x_17) ;  /* 0x0000022000008947 */ /* 0x000fea0003800000 */
[----:B-1----:R-:W-:-:S04]  /*1cc0*/  IADD3 R23, R8, 0x1, RZ ;  /* 0x0000000108177810 */ /* 0x002fc80007ffe0ff */
[----:B------:R-:W-:Y:S01]  /*1cd0*/  SHF.R.S32.HI R22, RZ, 0x1f, R23 ;  /* 0x0000001fff167819 */ /* 0x000fe20000011417 */
[----:B------:R-:W-:-:S04]  /*1ce0*/  IMAD.WIDE.U32 R18, R23, c[0x0][0x1d0], R10 ;  /* 0x0000740017127a25 */ /* 0x000fc800078e000a */
[----:B------:R-:W-:-:S04]  /*1cf0*/  IMAD R20, R22, c[0x0][0x1d0], RZ ;  /* 0x0000740016147a24 */ /* 0x000fc800078e02ff */
[----:B------:R-:W-:Y:S01]  /*1d00*/  IMAD R21, R23, c[0x0][0x1d4], R20 ;  /* 0x0000750017157a24 */ /* 0x000fe200078e0214 */
[----:B------:R-:W-:-:S03]  /*1d10*/  LEA R20, P0, R18, c[0x0][0x1a8], 0x1 ;  /* 0x00006a0012147a11 */ /* 0x000fc600078008ff */
[----:B------:R-:W-:-:S05]  /*1d20*/  IMAD.IADD R19, R19, 0x1, R21 ;  /* 0x0000000113137824 */ /* 0x000fca00078e0215 */
[----:B------:R-:W-:-:S06]  /*1d30*/  LEA.HI.X R21, R18, c[0x0][0x1ac], R19, 0x1, P0 ;  /* 0x00006b0012157a11 */ /* 0x000fcc00000f0c13 */
[----:B------:R-:W2:Y:S01]  /*1d40*/  LDG.E.U16 R21, [R20.64] ;  /* 0x0000000a14157981 */ /* 0x000ea2000c1e1500 */
[----:B------:R-:W-:Y:S02]  /*1d50*/  IMAD R22, R22, c[0x0][0x198], RZ ;  /* 0x0000660016167a24 */ /* 0x000fe400078e02ff */
[----:B------:R-:W-:-:S04]  /*1d60*/  IMAD.WIDE.U32 R18, R23, c[0x0][0x198], R12 ;  /* 0x0000660017127a25 */ /* 0x000fc800078e000c */
[----:B------:R-:W-:Y:S01]  /*1d70*/  IMAD R23, R23, c[0x0][0x19c], R22 ;  /* 0x0000670017177a24 */ /* 0x000fe200078e0216 */
[----:B------:R-:W-:-:S03]  /*1d80*/  LEA R22, P0, R18, c[0x0][0x170], 0x1 ;  /* 0x00005c0012167a11 */ /* 0x000fc600078008ff */
[----:B------:R-:W-:-:S05]  /*1d90*/  IMAD.IADD R19, R19, 0x1, R23 ;  /* 0x0000000113137824 */ /* 0x000fca00078e0217 */
        /* <DEDUP_REMOVED lines=18> */
[----:B------:R-:W-:-:S05]  /*1ec0*/  LEA.HI.X R11, R12, c[0x0][0x174], R11, 0x1, P0 ;  /* 0x00005d000c0b7a11 */ /* 0x000fca00000f0c0b */
[----:B--2---:R1:W-:Y:S02]  /*1ed0*/  STG.E.U16 [R10.64], R19 ;  /* 0x000000130a007986 */ /* 0x0043e4000c10150a */
.L_x_17:
[----:B------:R-:W-:-:S05]  /*1ee0*/  IADD3 R3, P0, R3, 0x1, RZ ;  /* 0x0000000103037810 */ /* 0x000fca0007f1e0ff */
[----:B------:R-:W-:Y:S01]  /*1ef0*/  IMAD.X R4, RZ, RZ, R4, P0 ;  /* 0x000000ffff047224 */ /* 0x000fe200000e0604 */
[----:B------:R-:W-:Y:S01]  /*1f00*/  @P1 CALL.REL.NOINC `(.L_x_18) ;  /* 0x0000001000001944 */ /* 0x000fe20003c00000 */
[----:B------:R-:W-:Y:S05]  /*1f10*/  BRA `(.L_x_19) ;  /* 0xffffee3000007947 */ /* 0x000fea000383ffff */
.L_x_18:
[----:B------:R-:W-:Y:S05]  /*1f20*/  EXIT ;  /* 0x000000000000794d */ /* 0x000fea0003800000 */
.L_x_20:
[----:B------:R-:W-:-:S00]  /*1f30*/  BRA `(.L_x_20) ;  /* 0xfffffff000007947 */ /* 0x000fc0000383ffff */
[----:B------:R-:W-:-:S00]  /*1f40*/  NOP ;  /* 0x0000000000007918 */ /* 0x000fc00000000000 */
        /* <DEDUP_REMOVED lines=11> */
.L_x_173:


//--------------------- .text._ZN2at6native52_GLOBAL__N__f9ca3f21_19_UpSampleLinear1d_cu_bb295a3036upsample_linear1d_out_frame_backwardIN3c104HalfEfEEviT0_bNS_27GenericPackedTensorAccessorIT_Lm3ENS_16DefaultPtrTraitsElEENS6_IKS7_Lm3ES8_lEE --------------------------
	.section	.text._ZN2at6native52_GLOBAL__N__f9ca3f21_19_UpSampleLinear1d_cu_bb295a3036upsample_linear1d_out_frame_backwardIN3c104HalfEfEEviT0_bNS_27GenericPackedTensorAccessorIT_Lm3ENS_16DefaultPtrTraitsElEENS6_IKS7_Lm3ES8_lEE,"ax",@progbits
	.sectioninfo	@"SHI_REGISTERS=40"
	.align	128
.text._ZN2at6native52_GLOBAL__N__f9ca3f21_19_UpSampleLinear1d_cu_bb295a3036upsample_linear1d_out_frame_backwardIN3c104HalfEfEEviT0_bNS_27GenericPackedTensorAccessorIT_Lm3ENS_16DefaultPtrTraitsElEENS6_IKS7_Lm3ES8_lEE:
        .type           _ZN2at6native52_GLOBAL__N__f9ca3f21_19_UpSampleLinear1d_cu_bb295a3036upsample_linear1d_out_frame_backwardIN3c104HalfEfEEviT0_bNS_27GenericPackedTensorAccessorIT_Lm3ENS_16DefaultPtrTraitsElEENS6_IKS7_Lm3ES8_lEE,@function
        .size           _ZN2at6native52_GLOBAL__N__f9ca3f21_19_UpSampleLinear1d_cu_bb295a3036upsample_linear1d_out_frame_backwardIN3c104HalfEfEEviT0_bNS_27GenericPackedTensorAccessorIT_Lm3ENS_16DefaultPtrTraitsElEENS6_IKS7_Lm3ES8_lEE,(.L_x_174 - _ZN2at6native52_GLOBAL__N__f9ca3f21_19_UpSampleLinear1d_cu_bb295a3036upsample_linear1d_out_frame_backwardIN3c104HalfEfEEviT0_bNS_27GenericPackedTensorAccessorIT_Lm3ENS_16DefaultPtrTraitsElEENS6_IKS7_Lm3ES8_lEE)
        .other          _ZN2at6native52_GLOBAL__N__f9ca3f21_19_UpSampleLinear1d_cu_bb295a3036upsample_linear1d_out_frame_backwardIN3c104HalfEfEEviT0_bNS_27GenericPackedTensorAccessorIT_Lm3ENS_16DefaultPtrTraitsElEENS6_IKS7_Lm3ES8_lEE,@"STO_CUDA_ENTRY STV_DEFAULT"
_ZN2at6native52_GLOBAL__N__f9ca3f21_19_UpSampleLinear1d_cu_bb295a3036upsample_linear1d_out_frame_backwardIN3c104HalfEfEEviT0_bNS_27GenericPackedTensorAccessorIT_Lm3ENS_16DefaultPtrTraitsElEENS6_IKS7_Lm3ES8_lEE:
        /* <DEDUP_REMOVED lines=34> */
[----:B------:R-:W-:Y:S02]  /*0220*/  ULDC.S8 UR4, c[0x0][0x168] ;  /* 0x00005a0000047ab9 */ /* 0x000fe40000000200 */
[----:B------:R-:W-:-:S13]  /*0230*/  ISETP.NE.AND P0, PT, RZ, UR4, PT ;  /* 0x00000004ff007c0c */ /* 0x000fda000bf05270 */
[----:B------:R-:W-:Y:S02]  /*0240*/  @!P0 IMAD.MOV.U32 R3, RZ, RZ, c[0x0][0x164] ;  /* 0x00005900ff038624 */ /* 0x000fe400078e00ff */
[----:B0-----:R-:W-:-:S04]  /*0250*/  @!P0 FADD.FTZ R0, R5, 0.5 ;  /* 0x3f00000005008421 */ /* 0x001fc80000010000 */
[----:B------:R-:W-:Y:S02]  /*0260*/  @!P0 FFMA.FTZ R2, R0, R3, -0.5 ;  /* 0xbf00000000028423 */ /* 0x000fe40000010003 */
[----:B------:R-:W-:Y:S02]  /*0270*/  IMAD.MOV.U32 R3, RZ, RZ, c[0x0][0x178] ;  /* 0x00005e00ff037624 */ /* 0x000fe400078e00ff */
[----:B------:R-:W-:Y:S01]  /*0280*/  @P0 FMUL.FTZ R0, R5, c[0x0][0x164] ;  /* 0x0000590005000a20 */ /* 0x000fe20000410000 */
[----:B------:R-:W-:-:S04]  /*0290*/  @!P0 FSETP.GEU.FTZ.AND P1, PT, R2, RZ, PT ;  /* 0x000000ff0200820b */ /* 0x000fc80003f3e000 */
[----:B------:R-:W-:Y:S02]  /*02a0*/  @!P0 FSEL R0, R2, RZ, P1 ;  /* 0x000000ff02008208 */ /* 0x000fe40000800000 */
[----:B------:R-:W-:Y:S02]  /*02b0*/  ISETP.GE.AND P0, PT, R3, 0x1, PT ;  /* 0x000000010300780c */ /* 0x000fe40003f06270 */
[----:B------:R0:W1:Y:S11]  /*02c0*/  F2I.FTZ.TRUNC.NTZ R11, R0 ;  /* 0x00000000000b7305 */ /* 0x000076000021f100 */
[----:B------:R-:W-:Y:S05]  /*02d0*/  @!P0 EXIT ;  /* 0x000000000000894d */ /* 0x000fea0003800000 */
[----:B0-----:R-:W-:Y:S01]  /*02e0*/  IADD3 R2, R4, -0x1, RZ ;  /* 0xffffffff04027810 */ /* 0x001fe20007ffe0ff */
[----:B-1----:R-:W0:Y:S01]  /*02f0*/  I2F R3, R11 ;  /* 0x0000000b00037306 */ /* 0x002e220000201400 */
[C---:B------:R-:W-:Y:S01]  /*0300*/  IADD3 R8, R11.reuse, 0x1, RZ ;  /* 0x000000010b087810 */ /* 0x040fe20007ffe0ff */
[----:B------:R-:W-:Y:S01]  /*0310*/  UMOV UR4, URZ ;  /* 0x0000003f00047c82 */ /* 0x000fe20008000000 */
[----:B------:R-:W-:Y:S01]  /*0320*/  ISETP.GE.AND P0, PT, R11, R2, PT ;  /* 0x000000020b00720c */ /* 0x000fe20003f06270 */
[----:B------:R-:W-:Y:S01]  /*0330*/  UMOV UR5, URZ ;  /* 0x0000003f00057c82 */ /* 0x000fe20008000000 */
[----:B------:R-:W-:Y:S01]  /*0340*/  SHF.R.S32.HI R2, RZ, 0x1f, R12 ;  /* 0x0000001fff027819 */ /* 0x000fe2000001140c */
[----:B------:R-:W-:Y:S01]  /*0350*/  UMOV UR6, URZ ;  /* 0x0000003f00067c82 */ /* 0x000fe20008000000 */
[----:B------:R-:W-:-:S03]  /*0360*/  SHF.R.S32.HI R4, RZ, 0x1f, R11 ;  /* 0x0000001fff047819 */ /* 0x000fc6000001140b */
[----:B------:R-:W-:Y:S02]  /*0370*/  IMAD R5, R2, c[0x0][0x1d8], RZ ;  /* 0x0000760002057a24 */ /* 0x000fe400078e02ff */
[----:B------:R-:W-:Y:S02]  /*0380*/  IMAD R4, R4, c[0x0][0x1a0], RZ ;  /* 0x0000680004047a24 */ /* 0x000fe400078e02ff */
[C---:B------:R-:W-:Y:S02]  /*0390*/  IMAD R5, R12.reuse, c[0x0][0x1dc], R5 ;  /* 0x000077000c057a24 */ /* 0x040fe400078e0205 */
[----:B------:R-:W-:Y:S02]  /*03a0*/  @P0 IMAD.MOV R8, RZ, RZ, R11 ;  /* 0x000000ffff080224 */ /* 0x000fe400078e020b */
[----:B0-----:R-:W-:Y:S02]  /*03b0*/  FADD.FTZ R0, -R3, R0 ;  /* 0x0000000003007221 */ /* 0x001fe40000010100 */
[----:B------:R-:W-:Y:S01]  /*03c0*/  IMAD R21, R11, c[0x0][0x1a4], R4 ;  /* 0x000069000b157a24 */ /* 0x000fe200078e0204 */
[----:B------:R-:W-:Y:S01]  /*03d0*/  SHF.R.S32.HI R2, RZ, 0x1f, R8 ;  /* 0x0000001fff027819 */ /* 0x000fe20000011408 */
[----:B------:R-:W-:-:S04]  /*03e0*/  IMAD.WIDE.U32 R12, R12, c[0x0][0x1d8], RZ ;  /* 0x000076000c0c7a25 */ /* 0x000fc800078e00ff */
[----:B------:R-:W-:Y:S02]  /*03f0*/  IMAD R3, R2, c[0x0][0x1a0], RZ ;  /* 0x0000680002037a24 */ /* 0x000fe400078e02ff */
[----:B------:R-:W-:-:S04]  /*0400*/  IMAD.WIDE.U32 R10, R11, c[0x0][0x1a0], RZ ;  /* 0x000068000b0a7a25 */ /* 0x000fc800078e00ff */
[C---:B------:R-:W-:Y:S02]  /*0410*/  IMAD R3, R8.reuse, c[0x0][0x1a4], R3 ;  /* 0x0000690008037a24 */ /* 0x040fe400078e0203 */
[----:B------:R-:W-:-:S04]  /*0420*/  IMAD.WIDE.U32 R8, R8, c[0x0][0x1a0], RZ ;  /* 0x0000680008087a25 */ /* 0x000fc800078e00ff */
[----:B------:R-:W-:Y:S02]  /*0430*/  IMAD.IADD R19, R13, 0x1, R5 ;  /* 0x000000010d137824 */ /* 0x000fe400078e0205 */
[----:B------:R-:W-:Y:S02]  /*0440*/  FADD.FTZ R18, -R0, 1 ;  /* 0x3f80000000127421 */ /* 0x000fe40000010100 */
[----:B------:R-:W-:Y:S02]  /*0450*/  IMAD.IADD R21, R11, 0x1, R21 ;  /* 0x000000010b157824 */ /* 0x000fe400078e0215 */
[----:B------:R-:W-:Y:S02]  /*0460*/  IMAD.IADD R23, R9, 0x1, R3 ;  /* 0x0000000109177824 */ /* 0x000fe400078e0203 */
.L_x_53:
[----:B------:R-:W-:Y:S02]  /*0470*/  ULDC UR17, c[0x0][0x180] ;  /* 0x0000600000117ab9 */ /* 0x000fe40000000800 */
[----:B------:R-:W-:-:S06]  /*0480*/  UISETP.GE.AND UP0, UPT, UR17, 0x1, UPT ;  /* 0x000000011100788c */ /* 0x000fcc000bf06270 */
[----:B------:R-:W-:-:S13]  /*0490*/  PLOP3.LUT P0, PT, PT, PT, UP0, 0x80, 0x0 ;  /* 0x000000000000781c */ /* 0x000fda0003f0f008 */
[----:B0-----:R-:W-:Y:S05]  /*04a0*/  @!P0 BRA `(.L_x_22) ;  /* 0x00001ae000008947 */ /* 0x001fea0003800000 */
[----:B------:R-:W-:Y:S01]  /*04b0*/  USHF.R.S32.HI UR7, URZ, 0x1f, UR4 ;  /* 0x0000001f3f077899 */ /* 0x000fe20008011404 */
[----:B------:R-:W-:Y:S01]  /*04c0*/  IMAD.U32 R5, RZ, RZ, UR4 ;  /* 0x00000004ff057e24 */ /* 0x000fe2000f8e00ff */
[----:B------:R-:W-:Y:S01]  /*04d0*/  ULDC.64 UR8, c[0x0][0x1c8] ;  /* 0x0000720000087ab9 */ /* 0x000fe20000000a00 */
[----:B------:R-:W-:Y:S01]  /*04e0*/  IMAD.U32 R3, RZ, RZ, UR4 ;  /* 0x00000004ff037e24 */ /* 0x000fe2000f8e00ff */
[----:B------:R-:W-:Y:S01]  /*04f0*/  ULDC.64 UR10, c[0x0][0x190] ;  /* 0x00006400000a7ab9 */ /* 0x000fe20000000a00 */
[----:B------:R-:W-:Y:S01]  /*0500*/  IMAD.MOV.U32 R20, RZ, RZ, R10 ;  /* 0x000000ffff147224 */ /* 0x000fe200078e000a */
[----:B------:R-:W-:Y:S01]  /*0510*/  UIMAD UR8, UR7, UR8, URZ ;  /* 0x00000008070872a4 */ /* 0x000fe2000f8e023f */
[----:B------:R-:W-:Y:S01]  /*0520*/  IMAD.MOV.U32 R22, RZ, RZ, R8 ;  /* 0x000000ffff167224 */ /* 0x000fe200078e0008 */
[----:B------:R-:W-:Y:S01]  /*0530*/  UIMAD UR7, UR7, UR10, URZ ;  /* 0x0000000a070772a4 */ /* 0x000fe2000f8e023f */
[----:B------:R-:W-:Y:S01]  /*0540*/  IMAD.U32 R7, RZ, RZ, UR4 ;  /* 0x00000004ff077e24 */ /* 0x000fe2000f8e00ff */
[----:B------:R-:W-:Y:S01]  /*0550*/  UIADD3 UR10, UR17, -0x1, URZ ;  /* 0xffffffff110a7890 */ /* 0x000fe2000fffe03f */
[----:B------:R-:W-:Y:S01]  /*0560*/  IMAD.MOV.U32 R14, RZ, RZ, R12 ;  /* 0x000000ffff0e7224 */ /* 0x000fe200078e000c */
[----:B------:R-:W-:Y:S01]  /*0570*/  UIMAD UR7, UR4, UR11, UR7 ;  /* 0x0000000b040772a4 */ /* 0x000fe2000f8e0207 */
[----:B------:R-:W-:Y:S01]  /*0580*/  IMAD.MOV.U32 R15, RZ, RZ, R19 ;  /* 0x000000ffff0f7224 */ /* 0x000fe200078e0013 */
[----:B------:R-:W-:Y:S01]  /*0590*/  UISETP.GE.U32.AND UP0, UPT, UR10, 0x3, UPT ;  /* 0x000000030a00788c */ /* 0x000fe2000bf06070 */
[----:B------:R-:W-:Y:S01]  /*05a0*/  IMAD.WIDE.U32 R4, R5, c[0x0][0x190], R20 ;  /* 0x0000640005047a25 */ /* 0x000fe200078e0014 */
[----:B------:R-:W-:-:S03]  /*05b0*/  UIMAD UR8, UR4, UR9, UR8 ;  /* 0x00000009040872a4 */ /* 0x000fc6000f8e0208 */
[----:B------:R-:W-:Y:S01]  /*05c0*/  IMAD.WIDE.U32 R2, R3, c[0x0][0x190], R22 ;  /* 0x0000640003027a25 */ /* 0x000fe200078e0016 */
[----:B------:R-:W-:Y:S02]  /*05d0*/  PLOP3.LUT P0, PT, PT, PT, UP0, 0x80, 0x0 ;  /* 0x000000000000781c */ /* 0x000fe40003f0f008 */
[----:B------:R-:W-:Y:S01]  /*05e0*/  IADD3 R27, R5, UR7, RZ ;  /* 0x00000007051b7c10 */ /* 0x000fe2000fffe0ff */
[----:B------:R-:W-:Y:S01]  /*05f0*/  IMAD.WIDE.U32 R6, R7, c[0x0][0x1c8], R14 ;  /* 0x0000720007067a25 */ /* 0x000fe200078e000e */
[----:B------:R-:W-:Y:S01]  /*0600*/  IADD3 R29, R3, UR7, RZ ;  /* 0x00000007031d7c10 */ /* 0x000fe2000fffe0ff */
[----:B------:R-:W-:-:S03]  /*0610*/  UMOV UR7, URZ ;  /* 0x0000003f00077c82 */ /* 0x000fc60008000000 */
[----:B------:R-:W-:-:S05]  /*0620*/  IADD3 R25, R7, UR8, RZ ;  /* 0x0000000807197c10 */ /* 0x000fca000fffe0ff */
[----:B------:R-:W-:Y:S05]  /*0630*/  @!P0 BRA `(.L_x_23) ;  /* 0x00000ce000008947 */ /* 0x000fea0003800000 */
[----:B------:R-:W-:Y:S01]  /*0640*/  UMOV UR10, 0x1 ;  /* 0x00000001000a7882 */ /* 0x000fe20000000000 */
[----:B------:R-:W-:Y:S01]  /*0650*/  IMAD.U32 R17, RZ, RZ, UR5 ;  /* 0x00000005ff117e24 */ /* 0x000fe2000f8e00ff */
[----:B------:R-:W-:Y:S01]  /*0660*/  ULDC.64 UR8, c[0x0][0x198] ;  /* 0x0000660000087ab9 */ /* 0x000fe20000000a00 */
[----:B------:R-:W-:Y:S01]  /*0670*/  IMAD.U32 R31, RZ, RZ, UR5 ;  /* 0x00000005ff1f7e24 */ /* 0x000fe2000f8e00ff */
[----:B------:R-:W-:Y:S01]  /*0680*/  ULDC.64 UR18, c[0x0][0x1d0] ;  /* 0x0000740000127ab9 */ /* 0x000fe20000000a00 */
[----:B------:R-:W-:Y:S01]  /*0690*/  IMAD.U32 R33, RZ, RZ, UR5 ;  /* 0x00000005ff217e24 */ /* 0x000fe2000f8e00ff */
[----:B------:R-:W-:Y:S01]  /*06a0*/  USHF.L.U64.HI UR12, UR8, UR10, UR9 ;  /* 0x0000000a080c7299 */ /* 0x000fe20008010209 */
[----:B------:R-:W-:Y:S01]  /*06b0*/  IMAD.WIDE.U32 R14, R17, c[0x0][0x1c8], R14 ;  /* 0x00007200110e7a25 */ /* 0x000fe200078e000e */
[----:B------:R-:W-:Y:S02]  /*06c0*/  USHF.L.U64.HI UR10, UR18, UR10, UR19 ;  /* 0x0000000a120a7299 */ /* 0x000fe40008010213 */
[----:B------:R-:W-:Y:S01]  /*06d0*/  USHF.L.U32 UR9, UR18, 0x1, URZ ;  /* 0x0000000112097899 */ /* 0x000fe2000800063f */
[----:B------:R-:W-:Y:S01]  /*06e0*/  IMAD.WIDE.U32 R16, R31, c[0x0][0x190], R20 ;  /* 0x000064001f107a25 */ /* 0x000fe200078e0014 */
[----:B------:R-:W-:Y:S01]  /*06f0*/  ULDC.64 UR20, c[0x0][0x190] ;  /* 0x0000640000147ab9 */ /* 0x000fe20000000a00 */
[----:B------:R-:W-:Y:S01]  /*0700*/  LEA R26, P0, R14, c[0x0][0x1a8], 0x1 ;  /* 0x00006a000e1a7a11 */ /* 0x000fe200078008ff */
[----:B------:R-:W-:Y:S01]  /*0710*/  ULDC.64 UR18, c[0x0][0x1c8] ;  /* 0x0000720000127ab9 */ /* 0x000fe20000000a00 */
[----:B------:R-:W-:Y:S01]  /*0720*/  IMAD.WIDE.U32 R30, R33, c[0x0][0x190], R22 ;  /* 0x00006400211e7a25 */ /* 0x000fe200078e0016 */
[----:B------:R-:W-:Y:S01]  /*0730*/  USHF.L.U32 UR11, UR8, 0x1, URZ ;  /* 0x00000001080b7899 */ /* 0x000fe2000800063f */
[----:B------:R-:W-:Y:S01]  /*0740*/  LEA R24, P1, R16, c[0x0][0x170], 0x1 ;  /* 0x00005c0010187a11 */ /* 0x000fe200078208ff */
[----:B------:R-:W-:-:S02]  /*0750*/  UIMAD UR7, UR6, UR18, URZ ;  /* 0x00000012060772a4 */ /* 0x000fc4000f8e023f */
[----:B------:R-:W-:Y:S01]  /*0760*/  UIMAD UR8, UR6, UR20, URZ ;  /* 0x00000014060872a4 */ /* 0x000fe2000f8e023f */
[----:B------:R-:W-:Y:S01]  /*0770*/  LEA R22, P2, R30, c[0x0][0x170], 0x1 ;  /* 0x00005c001e167a11 */ /* 0x000fe200078408ff */
[----:B------:R-:W-:Y:S02]  /*0780*/  UIMAD UR13, UR5, UR19, UR7 ;  /* 0x00000013050d72a4 */ /* 0x000fe4000f8e0207 */
[----:B------:R-:W-:Y:S02]  /*0790*/  UIMAD UR16, UR5, UR21, UR8 ;  /* 0x00000015051072a4 */ /* 0x000fe4000f8e0208 */
[----:B------:R-:W-:Y:S02]  /*07a0*/  ULOP3.LUT UR7, UR17, 0x3, URZ, 0xc0, !UPT ;  /* 0x0000000311077892 */ /* 0x000fe4000f8ec03f */
[----:B------:R-:W-:Y:S01]  /*07b0*/  IADD3 R35, R15, UR13, RZ ;  /* 0x0000000d0f237c10 */ /* 0x000fe2000fffe0ff */
[----:B------:R-:W-:Y:S01]  /*07c0*/  ULDC UR8, c[0x0][0x180] ;  /* 0x0000600000087ab9 */ /* 0x000fe20000000800 */
[----:B------:R-:W-:Y:S01]  /*07d0*/  IADD3 R15, R17, UR16, RZ ;  /* 0x00000010110f7c10 */ /* 0x000fe2000fffe0ff */
[----:B------:R-:W-:Y:S01]  /*07e0*/  UIADD3 UR8, -UR7, UR8, URZ ;  /* 0x0000000807087290 */ /* 0x000fe2000fffe13f */
[----:B------:R-:W-:-:S02]  /*07f0*/  IADD3 R33, R31, UR16, RZ ;  /* 0x000000101f217c10 */ /* 0x000fc4000fffe0ff */
[----:B------:R-:W-:Y:S01]  /*0800*/  LEA.HI.X R17, R14, c[0x0][0x1ac], R35, 0x1, P0 ;  /* 0x00006b000e117a11 */ /* 0x000fe200000f0c23 */
[----:B------:R-:W-:Y:S01]  /*0810*/  UMOV UR7, URZ ;  /* 0x0000003f00077c82 */ /* 0x000fe20008000000 */
[----:B------:R-:W-:Y:S02]  /*0820*/  LEA.HI.X R31, R16, c[0x0][0x174], R15, 0x1, P1 ;  /* 0x00005d00101f7a11 */ /* 0x000fe400008f0c0f */
[----:B------:R-:W-:Y:S02]  /*0830*/  LEA.HI.X R33, R30, c[0x0][0x174], R33, 0x1, P2 ;  /* 0x00005d001e217a11 */ /* 0x000fe400010f0c21 */
.L_x_40:
[----:B------:R-:W-:-:S06]  /*0840*/  IMAD.MOV.U32 R16, RZ, RZ, R26 ;  /* 0x000000ffff107224 */ /* 0x000fcc00078e001a */
[----:B------:R-:W2:Y:S01]  /*0850*/  LDG.E.U16 R16, [R16.64] ;  /* 0x0000000e10107981 */ /* 0x000ea2000c1e1500 */
[C---:B------:R-:W-:Y:S01]  /*0860*/  LOP3.LUT R14, R24.reuse, 0xfffffffd, RZ, 0xc0, !PT ;  /* 0xfffffffd180e7812 */ /* 0x040fe200078ec0ff */
[----:B------:R-:W-:Y:S01]  /*0870*/  IMAD.MOV.U32 R15, RZ, RZ, R31 ;  /* 0x000000ffff0f7224 */ /* 0x000fe200078e001f */
[----:B------:R-:W-:Y:S01]  /*0880*/  ULDC.64 UR16, c[0x0][0x118] ;  /* 0x0000460000107ab9 */ /* 0x000fe20000000a00 */
[----:B------:R-:W-:Y:S01]  /*0890*/  LOP3.LUT R20, R24, 0x2, RZ, 0xc0, !PT ;  /* 0x0000000218147812 */ /* 0x000fe200078ec0ff */
[----:B------:R-:W-:Y:S02]  /*08a0*/  BSSY B0, `(.L_x_24) ;  /* 0x000000e000007945 */ /* 0x000fe40003800000 */
[----:B------:R0:W1:Y:S01]  /*08b0*/  LD.E R35, [R14.64] ;  /* 0x000000100e237980 */ /* 0x000062000c101900 */
[----:B------:R-:W-:Y:S01]  /*08c0*/  ISETP.EQ.U32.AND P0, PT, R20, RZ, PT ;  /* 0x000000ff1400720c */ /* 0x000fe20003f02070 */
[----:B------:R-:W-:-:S05]  /*08d0*/  IMAD.MOV.U32 R20, RZ, RZ, 0x3254 ;  /* 0x00003254ff147424 */ /* 0x000fca00078e00ff */
[----:B------:R-:W-:Y:S01]  /*08e0*/  SEL R32, R20, 0x7610, P0 ;  /* 0x0000761014207807 */ /* 0x000fe20000000000 */
[----:B--2---:R-:W-:-:S05]  /*08f0*/  HADD2.F32 R37, -RZ, R16.H0_H0 ;  /* 0x20000010ff257230 */ /* 0x004fca0000004100 */
[----:B------:R-:W-:-:S05]  /*0900*/  FMUL.FTZ R37, R18, R37 ;  /* 0x0000002512257220 */ /* 0x000fca0000410000 */
[----:B01----:R-:W-:-:S05]  /*0910*/  F2FP.PACK_AB R30, RZ, R37 ;  /* 0x00000025ff1e723e */ /* 0x003fca00000000ff */
.L_x_25:
[----:B------:R-:W-:-:S05]  /*0920*/  HADD2 R28, R35, R30.H0_H0 ;  /* 0x2000001e231c7230 */ /* 0x000fca0000000000 */
[----:B------:R-:W-:-:S05]  /*0930*/  PRMT R37, R35, R32, R28 ;  /* 0x0000002023257216 */ /* 0x000fca000000001c */
[----:B------:R-:W0:Y:S02]  /*0940*/  ATOM.E.CAS.STRONG.GPU PT, R28, [R14], R35, R37 ;  /* 0x000000230e1c738b */ /* 0x000e2400001ee125 */
[----:B0-----:R-:W-:Y:S01]  /*0950*/  ISETP.NE.U32.AND P0, PT, R28, R35, PT ;  /* 0x000000231c00720c */ /* 0x001fe20003f05070 */
[----:B------:R-:W-:-:S12]  /*0960*/  IMAD.MOV.U32 R35, RZ, RZ, R28 ;  /* 0x000000ffff237224 */ /* 0x000fd800078e001c */
[----:B------:R-:W-:Y:S05]  /*0970*/  @P0 BRA `(.L_x_25) ;  /* 0xffffffa000000947 */ /* 0x000fea000383ffff */
[----:B------:R-:W-:Y:S05]  /*0980*/  BSYNC B0 ;  /* 0x0000000000007941 */ /* 0x000fea0003800000 */
.L_x_24:
[C---:B------:R-:W-:Y:S01]  /*0990*/  LOP3.LUT R14, R22.reuse, 0xfffffffd, RZ, 0xc0, !PT ;  /* 0xfffffffd160e7812 */ /* 0x040fe200078ec0ff */
[----:B------:R-:W-:Y:S01]  /*09a0*/  IMAD.MOV.U32 R15, RZ, RZ, R33 ;  /* 0x000000ffff0f7224 */ /* 0x000fe200078e0021 */
[----:B------:R-:W-:Y:S01]  /*09b0*/  ULDC.64 UR16, c[0x0][0x118] ;  /* 0x0000460000107ab9 */ /* 0x000fe20000000a00 */
[----:B------:R-:W-:Y:S01]  /*09c0*/  HADD2.F32 R37, -RZ, R16.H0_H0 ;  /* 0x20000010ff257230 */ /* 0x000fe20000004100 */
[----:B------:R-:W-:Y:S01]  /*09d0*/  LOP3.LUT R16, R22, 0x2, RZ, 0xc0, !PT ;  /* 0x0000000216107812 */ /* 0x000fe200078ec0ff */
[----:B------:R-:W-:Y:S01]  /*09e0*/  BSSY B0, `(.L_x_26) ;  /* 0x000000c000007945 */ /* 0x000fe20003800000 */
[----:B------:R0:W1:Y:S02]  /*09f0*/  LD.E R35, [R14.64] ;  /* 0x000000100e237980 */ /* 0x000064000c101900 */
[----:B------:R-:W-:Y:S01]  /*0a00*/  ISETP.EQ.U32.AND P0, PT, R16, RZ, PT ;  /* 0x000000ff1000720c */ /* 0x000fe20003f02070 */
[----:B------:R-:W-:-:S03]  /*0a10*/  FMUL.FTZ R16, R0, R37 ;  /* 0x0000002500107220 */ /* 0x000fc60000410000 */
[----:B------:R-:W-:Y:S02]  /*0a20*/  SEL R30, R20, 0x7610, P0 ;  /* 0x00007610141e7807 */ /* 0x000fe40000000000 */
[----:B------:R-:W-:-:S05]  /*0a30*/  F2FP.PACK_AB R28, RZ, R16 ;  /* 0x00000010ff1c723e */ /* 0x000fca00000000ff */
.L_x_27:
[----:B-1----:R-:W-:-:S05]  /*0a40*/  HADD2 R16, R35, R28.H0_H0 ;  /* 0x2000001c23107230 */ /* 0x002fca0000000000 */
[----:B------:R-:W-:-:S05]  /*0a50*/  PRMT R37, R35, R30, R16 ;  /* 0x0000001e23257216 */ /* 0x000fca0000000010 */
[----:B------:R-:W1:Y:S02]  /*0a60*/  ATOM.E.CAS.STRONG.GPU PT, R16, [R14], R35, R37 ;  /* 0x000000230e10738b */ /* 0x000e6400001ee125 */
[----:B-1----:R-:W-:Y:S01]  /*0a70*/  ISETP.NE.U32.AND P0, PT, R16, R35, PT ;  /* 0x000000231000720c */ /* 0x002fe20003f05070 */
[----:B------:R-:W-:-:S12]  /*0a80*/  IMAD.MOV.U32 R35, RZ, RZ, R16 ;  /* 0x000000ffff237224 */ /* 0x000fd800078e0010 */
[----:B------:R-:W-:Y:S05]  /*0a90*/  @P0 BRA `(.L_x_27) ;  /* 0xffffffa000000947 */ /* 0x000fea000383ffff */
[----:B------:R-:W-:Y:S05]  /*0aa0*/  BSYNC B0 ;  /* 0x0000000000007941 */ /* 0x000fea0003800000 */
.L_x_26:
[----:B------:R-:W-:-:S04]  /*0ab0*/  IADD3 R16, P0, R26, UR9, RZ ;  /* 0x000000091a107c10 */ /* 0x000fc8000ff1e0ff */
[----:B------:R-:W-:-:S05]  /*0ac0*/  IADD3.X R17, R17, UR10, RZ, P0, !PT ;  /* 0x0000000a11117c10 */ /* 0x000fca00087fe4ff */
[----:B------:R-:W2:Y:S01]  /*0ad0*/  LDG.E.U16 R26, [R16.64] ;  /* 0x0000000e101a7981 */ /* 0x000ea2000c1e1500 */
[----:B------:R-:W-:Y:S01]  /*0ae0*/  IADD3 R35, P0, R24, UR11, RZ ;  /* 0x0000000b18237c10 */ /* 0x000fe2000ff1e0ff */
[----:B------:R-:W-:Y:S01]  /*0af0*/  ULDC.64 UR16, c[0x0][0x118] ;  /* 0x0000460000107ab9 */ /* 0x000fe20000000a00 */
[----:B------:R-:W-:Y:S02]  /*0b00*/  BSSY B0, `(.L_x_28) ;  /* 0x0000010000007945 */ /* 0x000fe40003800000 */
[----:B------:R-:W-:Y:S02]  /*0b10*/  IADD3.X R31, R31, UR12, RZ, P0, !PT ;  /* 0x0000000c1f1f7c10 */ /* 0x000fe400087fe4ff */
[C---:B------:R-:W-:Y:S02]  /*0b20*/  LOP3.LUT R30, R35.reuse, 0xfffffffd, RZ, 0xc0, !PT ;  /* 0xfffffffd231e7812 */ /* 0x040fe400078ec0ff */
[----:B------:R-:W-:-:S03]  /*0b30*/  LOP3.LUT R24, R35, 0x2, RZ, 0xc0, !PT ;  /* 0x0000000223187812 */ /* 0x000fc600078ec0ff */
[----:B0-----:R0:W1:Y:S01]  /*0b40*/  LD.E R14, [R30.64] ;  /* 0x000000101e0e7980 */ /* 0x001062000c101900 */
[----:B------:R-:W-:-:S04]  /*0b50*/  ISETP.EQ.U32.AND P0, PT, R24, RZ, PT ;  /* 0x000000ff1800720c */ /* 0x000fc80003f02070 */
[----:B------:R-:W-:Y:S01]  /*0b60*/  SEL R28, R20, 0x7610, P0 ;  /* 0x00007610141c7807 */ /* 0x000fe20000000000 */
[----:B--2---:R-:W-:-:S05]  /*0b70*/  HADD2.F32 R15, -RZ, R26.H0_H0 ;  /* 0x2000001aff0f7230 */ /* 0x004fca0000004100 */
[----:B------:R-:W-:-:S05]  /*0b80*/  FMUL.FTZ R15, R18, R15 ;  /* 0x0000000f120f7220 */ /* 0x000fca0000410000 */
[----:B01----:R-:W-:-:S05]  /*0b90*/  F2FP.PACK_AB R24, RZ, R15 ;  /* 0x0000000fff18723e */ /* 0x003fca00000000ff */
.L_x_29:
[----:B------:R-:W-:-:S05]  /*0ba0*/  HADD2 R15, R14, R24.H0_H0 ;  /* 0x200000180e0f7230 */ /* 0x000fca0000000000 */
[----:B------:R-:W-:-:S06]  /*0bb0*/  PRMT R15, R14, R28, R15 ;  /* 0x0000001c0e0f7216 */ /* 0x000fcc000000000f */
[----:B------:R-:W0:Y:S02]  /*0bc0*/  ATOM.E.CAS.STRONG.GPU PT, R15, [R30], R14, R15 ;  /* 0x0000000e1e0f738b */ /* 0x000e2400001ee10f */
[----:B0-----:R-:W-:Y:S01]  /*0bd0*/  ISETP.NE.U32.AND P0, PT, R15, R14, PT ;  /* 0x0000000e0f00720c */ /* 0x001fe20003f05070 */
[----:B------:R-:W-:-:S12]  /*0be0*/  IMAD.MOV.U32 R14, RZ, RZ, R15 ;  /* 0x000000ffff0e7224 */ /* 0x000fd800078e000f */
[----:B------:R-:W-:Y:S05]  /*0bf0*/  @P0 BRA `(.L_x_29) ;  /* 0xffffffa000000947 */ /* 0x000fea000383ffff */
[----:B------:R-:W-:Y:S05]  /*0c00*/  BSYNC B0 ;  /* 0x0000000000007941 */ /* 0x000fea0003800000 */
.L_x_28:
[----:B------:R-:W-:Y:S01]  /*0c10*/  IADD3 R37, P0, R22, UR11, RZ ;  /* 0x0000000b16257c10 */ /* 0x000fe2000ff1e0ff */
[----:B------:R-:W-:Y:S01]  /*0c20*/  ULDC.64 UR16, c[0x0][0x118] ;  /* 0x0000460000107ab9 */ /* 0x000fe20000000a00 */
[----:B------:R-:W-:Y:S02]  /*0c30*/  BSSY B0, `(.L_x_30) ;  /* 0x0000010000007945 */ /* 0x000fe40003800000 */
[----:B------:R-:W-:Y:S01]  /*0c40*/  IADD3.X R15, R33, UR12, RZ, P0, !PT ;  /* 0x0000000c210f7c10 */ /* 0x000fe200087fe4ff */
[----:B------:R-:W-:Y:S01]  /*0c50*/  HADD2.F32 R33, -RZ, R26.H0_H0 ;  /* 0x2000001aff217230 */ /* 0x000fe20000004100 */
[C---:B------:R-:W-:Y:S02]  /*0c60*/  LOP3.LUT R14, R37.reuse, 0xfffffffd, RZ, 0xc0, !PT ;  /* 0xfffffffd250e7812 */ /* 0x040fe400078ec0ff */
[----:B------:R-:W-:-:S03]  /*0c70*/  LOP3.LUT R24, R37, 0x2, RZ, 0xc0, !PT ;  /* 0x0000000225187812 */ /* 0x000fc600078ec0ff */
[----:B------:R0:W1:Y:S01]  /*0c80*/  LD.E R22, [R14.64] ;  /* 0x000000100e167980 */ /* 0x000062000c101900 */
[----:B------:R-:W-:Y:S01]  /*0c90*/  ISETP.EQ.U32.AND P0, PT, R24, RZ, PT ;  /* 0x000000ff1800720c */ /* 0x000fe20003f02070 */
[----:B------:R-:W-:-:S03]  /*0ca0*/  FMUL.FTZ R24, R0, R33 ;  /* 0x0000002100187220 */ /* 0x000fc60000410000 */
[----:B------:R-:W-:Y:S02]  /*0cb0*/  SEL R26, R20, 0x7610, P0 ;  /* 0x00007610141a7807 */ /* 0x000fe40000000000 */
[----:B------:R-:W-:-:S05]  /*0cc0*/  F2FP.PACK_AB R24, RZ, R24 ;  /* 0x00000018ff18723e */ /* 0x000fca00000000ff */
.L_x_31:
[----:B-1----:R-:W-:-:S05]  /*0cd0*/  HADD2 R33, R22, R24.H0_H0 ;  /* 0x2000001816217230 */ /* 0x002fca0000000000 */
[----:B------:R-:W-:-:S06]  /*0ce0*/  PRMT R33, R22, R26, R33 ;  /* 0x0000001a16217216 */ /* 0x000fcc0000000021 */
[----:B------:R-:W1:Y:S02]  /*0cf0*/  ATOM.E.CAS.STRONG.GPU PT, R33, [R14], R22, R33 ;  /* 0x000000160e21738b */ /* 0x000e6400001ee121 */
[----:B-1----:R-:W-:Y:S01]  /*0d00*/  ISETP.NE.U32.AND P0, PT, R33, R22, PT ;  /* 0x000000162100720c */ /* 0x002fe20003f05070 */
[----:B------:R-:W-:-:S12]  /*0d10*/  IMAD.MOV.U32 R22, RZ, RZ, R33 ;  /* 0x000000ffff167224 */ /* 0x000fd800078e0021 */
[----:B------:R-:W-:Y:S05]  /*0d20*/  @P0 BRA `(.L_x_31) ;  /* 0xffffffa000000947 */ /* 0x000fea000383ffff */
[----:B------:R-:W-:Y:S05]  /*0d30*/  BSYNC B0 ;  /* 0x0000000000007941 */ /* 0x000fea0003800000 */
.L_x_30:
        /* <DEDUP_REMOVED lines=9> */
[----:B------:R1:W3:Y:S01]  /*0dd0*/  LD.E R24, [R30.64] ;  /* 0x000000101e187980 */ /* 0x0002e2000c101900 */
[----:B------:R-:W-:-:S04]  /*0de0*/  ISETP.EQ.U32.AND P0, PT, R26, RZ, PT ;  /* 0x000000ff1a00720c */ /* 0x000fc80003f02070 */
[----:B------:R-:W-:Y:S01]  /*0df0*/  SEL R28, R20, 0x7610, P0 ;  /* 0x00007610141c7807 */ /* 0x000fe20000000000 */
[----:B--2---:R-:W-:-:S05]  /*0e00*/  HADD2.F32 R33, -RZ, R22.H0_H0 ;  /* 0x20000016ff217230 */ /* 0x004fca0000004100 */
[----:B------:R-:W-:-:S05]  /*0e10*/  FMUL.FTZ R33, R18, R33 ;  /* 0x0000002112217220 */ /* 0x000fca0000410000 */
[----:B-1-3--:R-:W-:-:S05]  /*0e20*/  F2FP.PACK_AB R26, RZ, R33 ;  /* 0x00000021ff1a723e */ /* 0x00afca00000000ff */
.L_x_33:
[----:B------:R-:W-:-:S05]  /*0e30*/  HADD2 R33, R24, R26.H0_H0 ;  /* 0x2000001a18217230 */ /* 0x000fca0000000000 */
[----:B------:R-:W-:-:S06]  /*0e40*/  PRMT R33, R24, R28, R33 ;  /* 0x0000001c18217216 */ /* 0x000fcc0000000021 */
[----:B------:R-:W1:Y:S02]  /*0e50*/  ATOM.E.CAS.STRONG.GPU PT, R33, [R30], R24, R33 ;  /* 0x000000181e21738b */ /* 0x000e6400001ee121 */
[----:B-1----:R-:W-:Y:S01]  /*0e60*/  ISETP.NE.U32.AND P0, PT, R33, R24, PT ;  /* 0x000000182100720c */ /* 0x002fe20003f05070 */
[----:B------:R-:W-:-:S12]  /*0e70*/  IMAD.MOV.U32 R24, RZ, RZ, R33 ;  /* 0x000000ffff187224 */ /* 0x000fd800078e0021 */
[----:B------:R-:W-:Y:S05]  /*0e80*/  @P0 BRA `(.L_x_33) ;  /* 0xffffffa000000947 */ /* 0x000fea000383ffff */
[----:B------:R-:W-:Y:S05]  /*0e90*/  BSYNC B0 ;  /* 0x0000000000007941 */ /* 0x000fea0003800000 */
.L_x_32:
[----:B------:R-:W-:Y:S01]  /*0ea0*/  IADD3 R33, P0, R37, UR11, RZ ;  /* 0x0000000b25217c10 */ /* 0x000fe2000ff1e0ff */
[----:B------:R-:W-:Y:S01]  /*0eb0*/  ULDC.64 UR16, c[0x0][0x118] ;  /* 0x0000460000107ab9 */ /* 0x000fe20000000a00 */
[----:B0-----:R-:W-:Y:S01]  /*0ec0*/  HADD2.F32 R37, -RZ, R22.H0_H0 ;  /* 0x20000016ff257230 */ /* 0x001fe20000004100 */
[----:B------:R-:W-:Y:S01]  /*0ed0*/  BSSY B0, `(.L_x_34) ;  /* 0x000000f000007945 */ /* 0x000fe20003800000 */
[----:B------:R-:W-:Y:S02]  /*0ee0*/  IADD3.X R15, R15, UR12, RZ, P0, !PT ;  /* 0x0000000c0f0f7c10 */ /* 0x000fe400087fe4ff */
[C---:B------:R-:W-:Y:S02]  /*0ef0*/  LOP3.LUT R14, R33.reuse, 0xfffffffd, RZ, 0xc0, !PT ;  /* 0xfffffffd210e7812 */ /* 0x040fe400078ec0ff */
[----:B------:R-:W-:-:S03]  /*0f00*/  LOP3.LUT R22, R33, 0x2, RZ, 0xc0, !PT ;  /* 0x0000000221167812 */ /* 0x000fc600078ec0ff */
[----:B------:R0:W1:Y:S01]  /*0f10*/  LD.E R24, [R14.64] ;  /* 0x000000100e187980 */ /* 0x000062000c101900 */
[----:B------:R-:W-:Y:S01]  /*0f20*/  ISETP.EQ.U32.AND P0, PT, R22, RZ, PT ;  /* 0x000000ff1600720c */ /* 0x000fe20003f02070 */
[----:B------:R-:W-:-:S03]  /*0f30*/  FMUL.FTZ R22, R0, R37 ;  /* 0x0000002500167220 */ /* 0x000fc60000410000 */
[----:B------:R-:W-:Y:S02]  /*0f40*/  SEL R26, R20, 0x7610, P0 ;  /* 0x00007610141a7807 */ /* 0x000fe40000000000 */
[----:B------:R-:W-:-:S05]  /*0f50*/  F2FP.PACK_AB R22, RZ, R22 ;  /* 0x00000016ff16723e */ /* 0x000fca00000000ff */
.L_x_35:
[----:B-1----:R-:W-:-:S05]  /*0f60*/  HADD2 R37, R24, R22.H0_H0 ;  /* 0x2000001618257230 */ /* 0x002fca0000000000 */
[----:B------:R-:W-:-:S06]  /*0f70*/  PRMT R37, R24, R26, R37 ;  /* 0x0000001a18257216 */ /* 0x000fcc0000000025 */
[----:B------:R-:W1:Y:S02]  /*0f80*/  ATOM.E.CAS.STRONG.GPU PT, R37, [R14], R24, R37 ;  /* 0x000000180e25738b */ /* 0x000e6400001ee125 */
[----:B-1----:R-:W-:Y:S01]  /*0f90*/  ISETP.NE.U32.AND P0, PT, R37, R24, PT ;  /* 0x000000182500720c */ /* 0x002fe20003f05070 */
[----:B------:R-:W-:-:S12]  /*0fa0*/  IMAD.MOV.U32 R24, RZ, RZ, R37 ;  /* 0x000000ffff187224 */ /* 0x000fd800078e0025 */
[----:B------:R-:W-:Y:S05]  /*0fb0*/  @P0 BRA `(.L_x_35) ;  /* 0xffffffa000000947 */ /* 0x000fea000383ffff */
[----:B------:R-:W-:Y:S05]  /*0fc0*/  BSYNC B0 ;  /* 0x0000000000007941 */ /* 0x000fea0003800000 */
.L_x_34:
[----:B------:R-:W-:-:S04]  /*0fd0*/  IADD3 R16, P0, R16, UR9, RZ ;  /* 0x0000000910107c10 */ /* 0x000fc8000ff1e0ff */
[----:B------:R-:W-:-:S05]  /*0fe0*/  IADD3.X R17, R17, UR10, RZ, P0, !PT ;  /* 0x0000000a11117c10 */ /* 0x000fca00087fe4ff */
[----:B------:R1:W2:Y:S01]  /*0ff0*/  LDG.E.U16 R22, [R16.64] ;  /* 0x0000000e10167981 */ /* 0x0002a2000c1e1500 */
[----:B------:R-:W-:Y:S01]  /*1000*/  IADD3 R35, P0, R35, UR11, RZ ;  /* 0x0000000b23237c10 */ /* 0x000fe2000ff1e0ff */
[----:B------:R-:W-:Y:S01]  /*1010*/  ULDC.64 UR16, c[0x0][0x118] ;  /* 0x0000460000107ab9 */ /* 0x000fe20000000a00 */
[----:B------:R-:W-:Y:S02]  /*1020*/  BSSY B0, `(.L_x_36) ;  /* 0x0000014000007945 */ /* 0x000fe40003800000 */
[----:B------:R-:W-:Y:S02]  /*1030*/  IADD3.X R31, R31, UR12, RZ, P0, !PT ;  /* 0x0000000c1f1f7c10 */ /* 0x000fe400087fe4ff */
[C---:B------:R-:W-:Y:S02]  /*1040*/  LOP3.LUT R30, R35.reuse, 0xfffffffd, RZ, 0xc0, !PT ;  /* 0xfffffffd231e7812 */ /* 0x040fe400078ec0ff */
[----:B------:R-:W-:Y:S02]  /*1050*/  LOP3.LUT R24, R35, 0x2, RZ, 0xc0, !PT ;  /* 0x0000000223187812 */ /* 0x000fe400078ec0ff */
[----:B------:R-:W-:Y:S01]  /*1060*/  IADD3 R26, P0, R16, UR9, RZ ;  /* 0x00000009101a7c10 */ /* 0x000fe2000ff1e0ff */
[----:B------:R3:W4:Y:S01]  /*1070*/  LD.E R28, [R30.64] ;  /* 0x000000101e1c7980 */ /* 0x000722000c101900 */
[----:B------:R-:W-:-:S02]  /*1080*/  ISETP.EQ.U32.AND P2, PT, R24, RZ, PT ;  /* 0x000000ff1800720c */ /* 0x000fc40003f42070 */
[----:B------:R-:W-:Y:S02]  /*1090*/  IADD3 R24, P1, R35, UR11, RZ ;  /* 0x0000000b23187c10 */ /* 0x000fe4000ff3e0ff */
[----:B-1----:R-:W-:Y:S02]  /*10a0*/  IADD3.X R17, R17, UR10, RZ, P0, !PT ;  /* 0x0000000a11117c10 */ /* 0x002fe400087fe4ff */
[----:B------:R-:W-:Y:S01]  /*10b0*/  IADD3.X R16, R31, UR12, RZ, P1, !PT ;  /* 0x0000000c1f107c10 */ /* 0x000fe20008ffe4ff */
[----:B--2---:R-:W-:-:S05]  /*10c0*/  HADD2.F32 R37, -RZ, R22.H0_H0 ;  /* 0x20000016ff257230 */ /* 0x004fca0000004100 */
[----:B------:R-:W-:Y:S01]  /*10d0*/  FMUL.FTZ R32, R18, R37 ;  /* 0x0000002512207220 */ /* 0x000fe20000410000 */
[----:B------:R-:W-:-:S04]  /*10e0*/  SEL R37, R20, 0x7610, P2 ;  /* 0x0000761014257807 */ /* 0x000fc80001000000 */
[----:B---34-:R-:W-:-:S05]  /*10f0*/  F2FP.PACK_AB R32, RZ, R32 ;  /* 0x00000020ff20723e */ /* 0x018fca00000000ff */
.L_x_37:
[----:B------:R-:W-:-:S05]  /*1100*/  HADD2 R34, R28, R32.H0_H0 ;  /* 0x200000201c227230 */ /* 0x000fca0000000000 */
[----:B------:R-:W-:-:S06]  /*1110*/  PRMT R34, R28, R37, R34 ;  /* 0x000000251c227216 */ /* 0x000fcc0000000022 */
[----:B------:R-:W1:Y:S02]  /*1120*/  ATOM.E.CAS.STRONG.GPU PT, R34, [R30], R28, R34 ;  /* 0x0000001c1e22738b */ /* 0x000e6400001ee122 */
[----:B-1----:R-:W-:Y:S01]  /*1130*/  ISETP.NE.U32.AND P0, PT, R34, R28, PT ;  /* 0x0000001c2200720c */ /* 0x002fe20003f05070 */
[----:B------:R-:W-:-:S12]  /*1140*/  IMAD.MOV.U32 R28, RZ, RZ, R34 ;  /* 0x000000ffff1c7224 */ /* 0x000fd800078e0022 */
[----:B------:R-:W-:Y:S05]  /*1150*/  @P0 BRA `(.L_x_37) ;  /* 0xffffffa000000947 */ /* 0x000fea000383ffff */
[----:B------:R-:W-:Y:S05]  /*1160*/  BSYNC B0 ;  /* 0x0000000000007941 */ /* 0x000fea0003800000 */
.L_x_36:
[----:B0-----:R-:W-:Y:S01]  /*1170*/  IADD3 R33, P0, R33, UR11, RZ ;  /* 0x0000000b21217c10 */ /* 0x001fe2000ff1e0ff */
[----:B------:R-:W-:Y:S01]  /*1180*/  ULDC.64 UR16, c[0x0][0x118] ;  /* 0x0000460000107ab9 */ /* 0x000fe20000000a00 */
[----:B------:R-:W-:Y:S01]  /*1190*/  HADD2.F32 R31, -RZ, R22.H0_H0 ;  /* 0x20000016ff1f7230 */ /* 0x000fe20000004100 */
[----:B------:R-:W-:Y:S01]  /*11a0*/  BSSY B0, `(.L_x_38) ;  /* 0x0000011000007945 */ /* 0x000fe20003800000 */
[----:B------:R-:W-:Y:S02]  /*11b0*/  IADD3.X R15, R15, UR12, RZ, P0, !PT ;  /* 0x0000000c0f0f7c10 */ /* 0x000fe400087fe4ff */
[C---:B------:R-:W-:Y:S01]  /*11c0*/  LOP3.LUT R14, R33.reuse, 0xfffffffd, RZ, 0xc0, !PT ;  /* 0xfffffffd210e7812 */ /* 0x040fe200078ec0ff */
[----:B------:R-:W-:Y:S01]  /*11d0*/  FMUL.FTZ R28, R0, R31 ;  /* 0x0000001f001c7220 */ /* 0x000fe20000410000 */
[----:B------:R-:W-:-:S03]  /*11e0*/  LOP3.LUT R22, R33, 0x2, RZ, 0xc0, !PT ;  /* 0x0000000221167812 */ /* 0x000fc600078ec0ff */
[----:B------:R0:W1:Y:S01]  /*11f0*/  LD.E R30, [R14.64] ;  /* 0x000000100e1e7980 */ /* 0x000062000c101900 */
[----:B------:R-:W-:Y:S02]  /*1200*/  ISETP.EQ.U32.AND P1, PT, R22, RZ, PT ;  /* 0x000000ff1600720c */ /* 0x000fe40003f22070 */
[----:B------:R-:W-:Y:S02]  /*1210*/  IADD3 R22, P0, R33, UR11, RZ ;  /* 0x0000000b21167c10 */ /* 0x000fe4000ff1e0ff */
[----:B------:R-:W-:Y:S02]  /*1220*/  F2FP.PACK_AB R32, RZ, R28 ;  /* 0x0000001cff20723e */ /* 0x000fe400000000ff */
[----:B------:R-:W-:Y:S02]  /*1230*/  IADD3.X R28, R15, UR12, RZ, P0, !PT ;  /* 0x0000000c0f1c7c10 */ /* 0x000fe400087fe4ff */
[----:B------:R-:W-:Y:S02]  /*1240*/  SEL R20, R20, 0x7610, P1 ;  /* 0x0000761014147807 */ /* 0x000fe40000800000 */
.L_x_39:
[----:B-1----:R-:W-:-:S05]  /*1250*/  HADD2 R31, R30, R32.H0_H0 ;  /* 0x200000201e1f7230 */ /* 0x002fca0000000000 */
[----:B------:R-:W-:-:S06]  /*1260*/  PRMT R31, R30, R20, R31 ;  /* 0x000000141e1f7216 */ /* 0x000fcc000000001f */
[----:B------:R-:W1:Y:S02]  /*1270*/  ATOM.E.CAS.STRONG.GPU PT, R31, [R14], R30, R31 ;  /* 0x0000001e0e1f738b */ /* 0x000e6400001ee11f */
[----:B-1----:R-:W-:Y:S01]  /*1280*/  ISETP.NE.U32.AND P0, PT, R31, R30, PT ;  /* 0x0000001e1f00720c */ /* 0x002fe20003f05070 */
[----:B------:R-:W-:-:S12]  /*1290*/  IMAD.MOV.U32 R30, RZ, RZ, R31 ;  /* 0x000000ffff1e7224 */ /* 0x000fd800078e001f */
[----:B------:R-:W-:Y:S05]  /*12a0*/  @P0 BRA `(.L_x_39) ;  /* 0xffffffa000000947 */ /* 0x000fea000383ffff */
[----:B------:R-:W-:Y:S05]  /*12b0*/  BSYNC B0 ;  /* 0x0000000000007941 */ /* 0x000fea0003800000 */
.L_x_38:
[----:B------:R-:W-:Y:S01]  /*12c0*/  UIADD3 UR8, UR8, -0x4, URZ ;  /* 0xfffffffc08087890 */ /* 0x000fe2000fffe03f */
[----:B------:R-:W-:Y:S01]  /*12d0*/  IMAD.MOV.U32 R31, RZ, RZ, R16 ;  /* 0x000000ffff1f7224 */ /* 0x000fe200078e0010 */
[----:B------:R-:W-:Y:S01]  /*12e0*/  UIADD3 UR7, UR7, 0x4, URZ ;  /* 0x0000000407077890 */ /* 0x000fe2000fffe03f */
[----:B0-----:R-:W-:-:S03]  /*12f0*/  IMAD.MOV.U32 R33, RZ, RZ, R28 ;  /* 0x000000ffff217224 */ /* 0x001fc600078e001c */
[----:B------:R-:W-:-:S13]  /*1300*/  ISETP.NE.AND P0, PT, RZ, UR8, PT ;  /* 0x00000008ff007c0c */ /* 0x000fda000bf05270 */
[----:B------:R-:W-:Y:S05]  /*1310*/  @P0 BRA `(.L_x_40) ;  /* 0xfffff52000000947 */ /* 0x000fea000383ffff */
.L_x_23:
[----:B------:R-:W-:-:S05]  /*1320*/  IMAD.MOV.U32 R22, RZ, RZ, c[0x0][0x180] ;  /* 0x00006000ff167624 */ /* 0x000fca00078e00ff */
[----:B------:R-:W-:-:S13]  /*1330*/  LOP3.LUT P0, R22, R22, 0x3, RZ, 0xc0, !PT ;  /* 0x0000000316167812 */ /* 0x000fda000780c0ff */
[----:B------:R-:W-:Y:S05]  /*1340*/  @!P0 BRA `(.L_x_22) ;  /* 0x00000c4000008947 */ /* 0x000fea0003800000 */
[----:B------:R-:W-:Y:S01]  /*1350*/  USHF.R.S32.HI UR9, URZ, 0x1f, UR7 ;  /* 0x0000001f3f097899 */ /* 0x000fe20008011407 */
[----:B------:R-:W-:Y:S01]  /*1360*/  IMAD.U32 R15, RZ, RZ, UR7 ;  /* 0x00000007ff0f7e24 */ /* 0x000fe2000f8e00ff */
[----:B------:R-:W-:Y:S01]  /*1370*/  ULDC.64 UR10, c[0x0][0x1d0] ;  /* 0x00007400000a7ab9 */ /* 0x000fe20000000a00 */
[----:B------:R-:W-:Y:S01]  /*1380*/  IMAD.MOV.U32 R24, RZ, RZ, R6 ;  /* 0x000000ffff187224 */ /* 0x000fe200078e0006 */
[----:B------:R-:W-:-:S03]  /*1390*/  UIMAD UR8, UR9, UR10, URZ ;  /* 0x0000000a090872a4 */ /* 0x000fc6000f8e023f */
[----:B------:R-:W-:Y:S01]  /*13a0*/  IMAD.WIDE.U32 R14, R15, c[0x0][0x1d0], R24 ;  /* 0x000074000f0e7a25 */ /* 0x000fe200078e0018 */
[----:B------:R-:W-:-:S03]  /*13b0*/  UIMAD UR8, UR7, UR11, UR8 ;  /* 0x0000000b070872a4 */ /* 0x000fc6000f8e0208 */
[----:B------:R-:W-:Y:S01]  /*13c0*/  ULDC.64 UR10, c[0x0][0x198] ;  /* 0x00006600000a7ab9 */ /* 0x000fe20000000a00 */
[----:B------:R-:W-:Y:S02]  /*13d0*/  LEA R32, P0, R14, c[0x0][0x1a8], 0x1 ;  /* 0x00006a000e207a11 */ /* 0x000fe400078008ff */
[----:B------:R-:W-:-:S04]  /*13e0*/  IADD3 R15, R15, UR8, RZ ;  /* 0x000000080f0f7c10 */ /* 0x000fc8000fffe0ff */
[----:B------:R-:W-:-:S05]  /*13f0*/  LEA.HI.X R33, R14, c[0x0][0x1ac], R15, 0x1, P0 ;  /* 0x00006b000e217a11 */ /* 0x000fca00000f0c0f */
[----:B------:R-:W2:Y:S01]  /*1400*/  LDG.E.U16 R24, [R32.64] ;  /* 0x0000000e20187981 */ /* 0x000ea2000c1e1500 */
[----:B------:R-:W-:Y:S01]  /*1410*/  UIMAD UR8, UR9, UR10, URZ ;  /* 0x0000000a090872a4 */ /* 0x000fe2000f8e023f */
[----:B------:R-:W-:Y:S01]  /*1420*/  IMAD.U32 R17, RZ, RZ, UR7 ;  /* 0x00000007ff117e24 */ /* 0x000fe2000f8e00ff */
[----:B------:R-:W-:Y:S01]  /*1430*/  BSSY B0, `(.L_x_41) ;  /* 0x0000018000007945 */ /* 0x000fe20003800000 */
[----:B------:R-:W-:Y:S01]  /*1440*/  IMAD.MOV.U32 R26, RZ, RZ, R4 ;  /* 0x000000ffff1a7224 */ /* 0x000fe200078e0004 */
[----:B------:R-:W-:Y:S01]  /*1450*/  UIMAD UR8, UR7, UR11, UR8 ;  /* 0x0000000b070872a4 */ /* 0x000fe2000f8e0208 */
[----:B------:R-:W-:Y:S02]  /*1460*/  IMAD.MOV.U32 R20, RZ, RZ, 0x3254 ;  /* 0x00003254ff147424 */ /* 0x000fe400078e00ff */
[----:B------:R-:W-:Y:S01]  /*1470*/  IMAD.WIDE.U32 R16, R17, c[0x0][0x198], R26 ;  /* 0x0000660011107a25 */ /* 0x000fe200078e001a */
[----:B------:R-:W-:-:S04]  /*1480*/  ULDC.64 UR10, c[0x0][0x118] ;  /* 0x00004600000a7ab9 */ /* 0x000fc80000000a00 */
[C---:B------:R-:W-:Y:S02]  /*1490*/  LEA R31, P0, R16.reuse, c[0x0][0x170], 0x1 ;  /* 0x00005c00101f7a11 */ /* 0x040fe400078008ff */
[----:B------:R-:W-:Y:S02]  /*14a0*/  IADD3 R15, R17, UR8, RZ ;  /* 0x00000008110f7c10 */ /* 0x000fe4000fffe0ff */
[C---:B------:R-:W-:Y:S02]  /*14b0*/  LOP3.LUT R14, R31.reuse, 0xfffffffd, RZ, 0xc0, !PT ;  /* 0xfffffffd1f0e7812 */ /* 0x040fe400078ec0ff */
[----:B------:R-:W-:Y:S02]  /*14c0*/  LEA.HI.X R15, R16, c[0x0][0x174], R15, 0x1, P0 ;  /* 0x00005d00100f7a11 */ /* 0x000fe400000f0c0f */
[----:B------:R-:W-:Y:S02]  /*14d0*/  LOP3.LUT R16, R31, 0x2, RZ, 0xc0, !PT ;  /* 0x000000021f107812 */ /* 0x000fe400078ec0ff */
[----:B------:R-:W-:Y:S01]  /*14e0*/  ISETP.NE.AND P0, PT, R22, 0x1, PT ;  /* 0x000000011600780c */ /* 0x000fe20003f05270 */
[----:B------:R0:W1:Y:S01]  /*14f0*/  LD.E R26, [R14.64] ;  /* 0x0000000a0e1a7980 */ /* 0x000062000c101900 */
[----:B------:R-:W-:-:S04]  /*1500*/  ISETP.EQ.U32.AND P1, PT, R16, RZ, PT ;  /* 0x000000ff1000720c */ /* 0x000fc80003f22070 */
[----:B------:R-:W-:Y:S01]  /*1510*/  SEL R28, R20, 0x7610, P1 ;  /* 0x00007610141c7807 */ /* 0x000fe20000800000 */
[----:B--2---:R-:W-:-:S05]  /*1520*/  HADD2.F32 R17, -RZ, R24.H0_H0 ;  /* 0x20000018ff117230 */ /* 0x004fca0000004100 */
[----:B------:R-:W-:-:S05]  /*1530*/  FMUL.FTZ R17, R18, R17 ;  /* 0x0000001112117220 */ /* 0x000fca0000410000 */
[----:B01----:R-:W-:-:S05]  /*1540*/  F2FP.PACK_AB R16, RZ, R17 ;  /* 0x00000011ff10723e */ /* 0x003fca00000000ff */
.L_x_42:
[----:B------:R-:W-:-:S05]  /*1550*/  HADD2 R17, R26, R16.H0_H0 ;  /* 0x200000101a117230 */ /* 0x000fca0000000000 */
[----:B------:R-:W-:-:S06]  /*1560*/  PRMT R17, R26, R28, R17 ;  /* 0x0000001c1a117216 */ /* 0x000fcc0000000011 */
[----:B------:R-:W0:Y:S02]  /*1570*/  ATOM.E.CAS.STRONG.GPU PT, R17, [R14], R26, R17 ;  /* 0x0000001a0e11738b */ /* 0x000e2400001ee111 */
[----:B0-----:R-:W-:Y:S01]  /*1580*/  ISETP.NE.U32.AND P1, PT, R17, R26, PT ;  /* 0x0000001a1100720c */ /* 0x001fe20003f25070 */
[----:B------:R-:W-:-:S12]  /*1590*/  IMAD.MOV.U32 R26, RZ, RZ, R17 ;  /* 0x000000ffff1a7224 */ /* 0x000fd800078e0011 */
[----:B------:R-:W-:Y:S05]  /*15a0*/  @P1 BRA `(.L_x_42) ;  /* 0xffffffa000001947 */ /* 0x000fea000383ffff */
[----:B------:R-:W-:Y:S05]  /*15b0*/  BSYNC B0 ;  /* 0x0000000000007941 */ /* 0x000fea0003800000 */
.L_x_41:
[----:B------:R-:W-:Y:S01]  /*15c0*/  ULDC.64 UR10, c[0x0][0x198] ;  /* 0x00006600000a7ab9 */ /* 0x000fe20000000a00 */
[----:B------:R-:W-:Y:S01]  /*15d0*/  IMAD.U32 R17, RZ, RZ, UR7 ;  /* 0x00000007ff117e24 */ /* 0x000fe2000f8e00ff */
[----:B------:R-:W-:Y:S01]  /*15e0*/  UIMAD UR9, UR9, UR10, URZ ;  /* 0x0000000a090972a4 */ /* 0x000fe2000f8e023f */
[----:B------:R-:W-:Y:S01]  /*15f0*/  IMAD.MOV.U32 R28, RZ, RZ, R2 ;  /* 0x000000ffff1c7224 */ /* 0x000fe200078e0002 */
[----:B------:R-:W-:Y:S01]  /*1600*/  HADD2.F32 R33, -RZ, R24.H0_H0 ;  /* 0x20000018ff217230 */ /* 0x000fe20000004100 */
[----:B------:R-:W-:Y:S01]  /*1610*/  BSSY B0, `(.L_x_43) ;  /* 0x0000014000007945 */ /* 0x000fe20003800000 */
[----:B------:R-:W-:Y:S01]  /*1620*/  UIMAD UR9, UR7, UR11, UR9 ;  /* 0x0000000b070972a4 */ /* 0x000fe2000f8e0209 */
[----:B------:R-:W-:-:S05]  /*1630*/  IMAD.WIDE.U32 R16, R17, c[0x0][0x198], R28 ;  /* 0x0000660011107a25 */ /* 0x000fca00078e001c */
[C---:B------:R-:W-:Y:S02]  /*1640*/  LEA R31, P1, R16.reuse, c[0x0][0x170], 0x1 ;  /* 0x00005c00101f7a11 */ /* 0x040fe400078208ff */
[----:B------:R-:W-:Y:S01]  /*1650*/  IADD3 R15, R17, UR9, RZ ;  /* 0x00000009110f7c10 */ /* 0x000fe2000fffe0ff */
[----:B------:R-:W-:Y:S01]  /*1660*/  ULDC.64 UR8, c[0x0][0x118] ;  /* 0x0000460000087ab9 */ /* 0x000fe20000000a00 */
[C---:B------:R-:W-:Y:S02]  /*1670*/  LOP3.LUT R14, R31.reuse, 0xfffffffd, RZ, 0xc0, !PT ;  /* 0xfffffffd1f0e7812 */ /* 0x040fe400078ec0ff */
[----:B------:R-:W-:Y:S01]  /*1680*/  LEA.HI.X R15, R16, c[0x0][0x174], R15, 0x1, P1 ;  /* 0x00005d00100f7a11 */ /* 0x000fe200008f0c0f */
[----:B------:R-:W-:Y:S01]  /*1690*/  FMUL.FTZ R16, R0, R33 ;  /* 0x0000002100107220 */ /* 0x000fe20000410000 */
[----:B------:R-:W-:-:S03]  /*16a0*/  LOP3.LUT R17, R31, 0x2, RZ, 0xc0, !PT ;  /* 0x000000021f117812 */ /* 0x000fc600078ec0ff */
[----:B------:R0:W1:Y:S01]  /*16b0*/  LD.E R26, [R14.64] ;  /* 0x000000080e1a7980 */ /* 0x000062000c101900 */
[----:B------:R-:W-:Y:S02]  /*16c0*/  ISETP.EQ.U32.AND P1, PT, R17, RZ, PT ;  /* 0x000000ff1100720c */ /* 0x000fe40003f22070 */
[----:B------:R-:W-:Y:S02]  /*16d0*/  F2FP.PACK_AB R16, RZ, R16 ;  /* 0x00000010ff10723e */ /* 0x000fe400000000ff */
[----:B------:R-:W-:-:S03]  /*16e0*/  SEL R24, R20, 0x7610, P1 ;  /* 0x0000761014187807 */ /* 0x000fc60000800000 */
.L_x_44:
[----:B-1----:R-:W-:-:S05]  /*16f0*/  HADD2 R17, R26, R16.H0_H0 ;  /* 0x200000101a117230 */ /* 0x002fca0000000000 */
[----:B------:R-:W-:-:S06]  /*1700*/  PRMT R17, R26, R24, R17 ;  /* 0x000000181a117216 */ /* 0x000fcc0000000011 */
[----:B------:R-:W1:Y:S02]  /*1710*/  ATOM.E.CAS.STRONG.GPU PT, R17, [R14], R26, R17 ;  /* 0x0000001a0e11738b */ /* 0x000e6400001ee111 */
[----:B-1----:R-:W-:Y:S01]  /*1720*/  ISETP.NE.U32.AND P1, PT, R17, R26, PT ;  /* 0x0000001a1100720c */ /* 0x002fe20003f25070 */
[----:B------:R-:W-:-:S12]  /*1730*/  IMAD.MOV.U32 R26, RZ, RZ, R17 ;  /* 0x000000ffff1a7224 */ /* 0x000fd800078e0011 */
[----:B------:R-:W-:Y:S05]  /*1740*/  @P1 BRA `(.L_x_44) ;  /* 0xffffffa000001947 */ /* 0x000fea000383ffff */
[----:B------:R-:W-:Y:S05]  /*1750*/  BSYNC B0 ;  /* 0x0000000000007941 */ /* 0x000fea0003800000 */
.L_x_43:
[----:B------:R-:W-:Y:S05]  /*1760*/  @!P0 BRA `(.L_x_22) ;  /* 0x0000082000008947 */ /* 0x000fea0003800000 */
[----:B------:R-:W-:Y:S01]  /*1770*/  UIADD3 UR9, UR7, 0x1, URZ ;  /* 0x0000000107097890 */ /* 0x000fe2000fffe03f */
[----:B------:R-:W-:Y:S01]  /*1780*/  IMAD.MOV.U32 R24, RZ, RZ, R6 ;  /* 0x000000ffff187224 */ /* 0x000fe200078e0006 */
[----:B------:R-:W-:Y:S02]  /*1790*/  ULDC.64 UR12, c[0x0][0x1d0] ;  /* 0x00007400000c7ab9 */ /* 0x000fe40000000a00 */
[----:B------:R-:W-:Y:S02]  /*17a0*/  USHF.R.S32.HI UR10, URZ, 0x1f, UR9 ;  /* 0x0000001f3f0a7899 */ /* 0x000fe40008011409 */
[----:B0-----:R-:W-:Y:S02]  /*17b0*/  IMAD.U32 R15, RZ, RZ, UR9 ;  /* 0x00000009ff0f7e24 */ /* 0x001fe4000f8e00ff */
[----:B------:R-:W-:Y:S02]  /*17c0*/  UIMAD UR8, UR10, UR12, URZ ;  /* 0x0000000c0a0872a4 */ /* 0x000fe4000f8e023f */
[----:B------:R-:W-:-:S02]  /*17d0*/  IMAD.WIDE.U32 R14, R15, c[0x0][0x1d0], R24 ;  /* 0x000074000f0e7a25 */ /* 0x000fc400078e0018 */
[----:B------:R-:W-:-:S03]  /*17e0*/  UIMAD UR8, UR9, UR13, UR8 ;  /* 0x0000000d090872a4 */ /* 0x000fc6000f8e0208 */
[----:B------:R-:W-:Y:S01]  /*17f0*/  LEA R30, P0, R14, c[0x0][0x1a8], 0x1 ;  /* 0x00006a000e1e7a11 */ /* 0x000fe200078008ff */
[----:B------:R-:W-:Y:S02]  /*1800*/  ULDC.64 UR12, c[0x0][0x198] ;  /* 0x00006600000c7ab9 */ /* 0x000fe40000000a00 */
[----:B------:R-:W-:-:S04]  /*1810*/  IADD3 R15, R15, UR8, RZ ;  /* 0x000000080f0f7c10 */ /* 0x000fc8000fffe0ff */
[----:B------:R-:W-:-:S05]  /*1820*/  LEA.HI.X R31, R14, c[0x0][0x1ac], R15, 0x1, P0 ;  /* 0x00006b000e1f7a11 */ /* 0x000fca00000f0c0f */
[----:B------:R-:W2:Y:S01]  /*1830*/  LDG.E.U16 R24, [R30.64] ;  /* 0x0000000e1e187981 */ /* 0x000ea2000c1e1500 */
[----:B------:R-:W-:Y:S01]  /*1840*/  UIMAD UR8, UR10, UR12, URZ ;  /* 0x0000000c0a0872a4 */ /* 0x000fe2000f8e023f */
[----:B------:R-:W-:Y:S01]  /*1850*/  IMAD.U32 R17, RZ, RZ, UR9 ;  /* 0x00000009ff117e24 */ /* 0x000fe2000f8e00ff */
[----:B------:R-:W-:Y:S01]  /*1860*/  BSSY B0, `(.L_x_45) ;  /* 0x0000017000007945 */ /* 0x000fe20003800000 */
[----:B------:R-:W-:Y:S01]  /*1870*/  IMAD.MOV.U32 R26, RZ, RZ, R4 ;  /* 0x000000ffff1a7224 */ /* 0x000fe200078e0004 */
[----:B------:R-:W-:-:S03]  /*1880*/  UIMAD UR8, UR9, UR13, UR8 ;  /* 0x0000000d090872a4 */ /* 0x000fc6000f8e0208 */
        /* <DEDUP_REMOVED lines=14> */
.L_x_46:
[----:B------:R-:W-:-:S05]  /*1970*/  HADD2 R17, R26, R16.H0_H0 ;  /* 0x200000101a117230 */ /* 0x000fca0000000000 */
[----:B------:R-:W-:-:S06]  /*1980*/  PRMT R17, R26, R22, R17 ;  /* 0x000000161a117216 */ /* 0x000fcc0000000011 */
[----:B------:R-:W0:Y:S02]  /*1990*/  ATOM.E.CAS.STRONG.GPU PT, R17, [R14], R26, R17 ;  /* 0x0000001a0e11738b */ /* 0x000e2400001ee111 */
[----:B0-----:R-:W-:Y:S01]  /*19a0*/  ISETP.NE.U32.AND P1, PT, R17, R26, PT ;  /* 0x0000001a1100720c */ /* 0x001fe20003f25070 */
[----:B------:R-:W-:-:S12]  /*19b0*/  IMAD.MOV.U32 R26, RZ, RZ, R17 ;  /* 0x000000ffff1a7224 */ /* 0x000fd800078e0011 */
[----:B------:R-:W-:Y:S05]  /*19c0*/  @P1 BRA `(.L_x_46) ;  /* 0xffffffa000001947 */ /* 0x000fea000383ffff */
[----:B------:R-:W-:Y:S05]  /*19d0*/  BSYNC B0 ;  /* 0x0000000000007941 */ /* 0x000fea0003800000 */
.L_x_45:
[----:B------:R-:W-:Y:S01]  /*19e0*/  ULDC.64 UR12, c[0x0][0x198] ;  /* 0x00006600000c7ab9 */ /* 0x000fe20000000a00 */
[----:B------:R-:W-:Y:S01]  /*19f0*/  IMAD.U32 R17, RZ, RZ, UR9 ;  /* 0x00000009ff117e24 */ /* 0x000fe2000f8e00ff */
[----:B------:R-:W-:Y:S01]  /*1a00*/  UIMAD UR10, UR10, UR12, URZ ;  /* 0x0000000c0a0a72a4 */ /* 0x000fe2000f8e023f */
[----:B------:R-:W-:Y:S01]  /*1a10*/  IMAD.MOV.U32 R28, RZ, RZ, R2 ;  /* 0x000000ffff1c7224 */ /* 0x000fe200078e0002 */
[----:B------:R-:W-:Y:S01]  /*1a20*/  HADD2.F32 R35, -RZ, R24.H0_H0 ;  /* 0x20000018ff237230 */ /* 0x000fe20000004100 */
[----:B------:R-:W-:Y:S01]  /*1a30*/  BSSY B0, `(.L_x_47) ;  /* 0x0000014000007945 */ /* 0x000fe20003800000 */
[----:B------:R-:W-:Y:S01]  /*1a40*/  UIMAD UR10, UR9, UR13, UR10 ;  /* 0x0000000d090a72a4 */ /* 0x000fe2000f8e020a */
[----:B------:R-:W-:Y:S02]  /*1a50*/  IMAD.WIDE.U32 R16, R17, c[0x0][0x198], R28 ;  /* 0x0000660011107a25 */ /* 0x000fe400078e001c */
[----:B------:R-:W-:-:S03]  /*1a60*/  ULDC.64 UR8, c[0x0][0x118] ;  /* 0x0000460000087ab9 */ /* 0x000fc60000000a00 */
[C---:B------:R-:W-:Y:S02]  /*1a70*/  LEA R33, P1, R16.reuse, c[0x0][0x170], 0x1 ;  /* 0x00005c0010217a11 */ /* 0x040fe400078208ff */
[----:B------:R-:W-:Y:S02]  /*1a80*/  IADD3 R15, R17, UR10, RZ ;  /* 0x0000000a110f7c10 */ /* 0x000fe4000fffe0ff */
        /* <DEDUP_REMOVED lines=8> */
.L_x_48:
[----:B-1----:R-:W-:-:S05]  /*1b10*/  HADD2 R16, R31, R17.H0_H0 ;  /* 0x200000111f107230 */ /* 0x002fca0000000000 */
[----:B------:R-:W-:-:S06]  /*1b20*/  PRMT R16, R31, R22, R16 ;  /* 0x000000161f107216 */ /* 0x000fcc0000000010 */
[----:B------:R-:W1:Y:S02]  /*1b30*/  ATOM.E.CAS.STRONG.GPU PT, R16, [R14], R31, R16 ;  /* 0x0000001f0e10738b */ /* 0x000e6400001ee110 */
[----:B-1----:R-:W-:Y:S01]  /*1b40*/  ISETP.NE.U32.AND P1, PT, R16, R31, PT ;  /* 0x0000001f1000720c */ /* 0x002fe20003f25070 */
[----:B------:R-:W-:-:S12]  /*1b50*/  IMAD.MOV.U32 R31, RZ, RZ, R16 ;  /* 0x000000ffff1f7224 */ /* 0x000fd800078e0010 */
[----:B------:R-:W-:Y:S05]  /*1b60*/  @P1 BRA `(.L_x_48) ;  /* 0xffffffa000001947 */ /* 0x000fea000383ffff */
[----:B------:R-:W-:Y:S05]  /*1b70*/  BSYNC B0 ;  /* 0x0000000000007941 */ /* 0x000fea0003800000 */
.L_x_47:
[----:B------:R-:W-:Y:S05]  /*1b80*/  @!P0 BRA `(.L_x_22) ;  /* 0x0000040000008947 */ /* 0x000fea0003800000 */
[----:B------:R-:W-:Y:S01]  /*1b90*/  UIADD3 UR8, UR7, 0x2, URZ ;  /* 0x0000000207087890 */ /* 0x000fe2000fffe03f */
[----:B------:R-:W-:Y:S01]  /*1ba0*/  IMAD.MOV.U32 R24, RZ, RZ, R6 ;  /* 0x000000ffff187224 */ /* 0x000fe200078e0006 */
[----:B------:R-:W-:Y:S02]  /*1bb0*/  ULDC.64 UR10, c[0x0][0x1d0] ;  /* 0x00007400000a7ab9 */ /* 0x000fe40000000a00 */
[----:B------:R-:W-:Y:S02]  /*1bc0*/  USHF.R.S32.HI UR9, URZ, 0x1f, UR8 ;  /* 0x0000001f3f097899 */ /* 0x000fe40008011408 */
[----:B------:R-:W-:Y:S02]  /*1bd0*/  IMAD.U32 R7, RZ, RZ, UR8 ;  /* 0x00000008ff077e24 */ /* 0x000fe4000f8e00ff */
[----:B------:R-:W-:Y:S02]  /*1be0*/  UIMAD UR7, UR9, UR10, URZ ;  /* 0x0000000a090772a4 */ /* 0x000fe4000f8e023f */
[----:B------:R-:W-:-:S02]  /*1bf0*/  IMAD.WIDE.U32 R6, R7, c[0x0][0x1d0], R24 ;  /* 0x0000740007067a25 */ /* 0x000fc400078e0018 */
[----:B------:R-:W-:-:S03]  /*1c00*/  UIMAD UR7, UR8, UR11, UR7 ;  /* 0x0000000b080772a4 */ /* 0x000fc6000f8e0207 */
[----:B0-----:R-:W-:Y:S01]  /*1c10*/  LEA R14, P0, R6, c[0x0][0x1a8], 0x1 ;  /* 0x00006a00060e7a11 */ /* 0x001fe200078008ff */
[----:B------:R-:W-:Y:S02]  /*1c20*/  ULDC.64 UR10, c[0x0][0x198] ;  /* 0x00006600000a7ab9 */ /* 0x000fe40000000a00 */
[----:B------:R-:W-:-:S04]  /*1c30*/  IADD3 R5, R7, UR7, RZ ;  /* 0x0000000707057c10 */ /* 0x000fc8000fffe0ff */
[----:B------:R-:W-:-:S05]  /*1c40*/  LEA.HI.X R15, R6, c[0x0][0x1ac], R5, 0x1, P0 ;  /* 0x00006b00060f7a11 */ /* 0x000fca00000f0c05 */
[----:B------:R0:W2:Y:S01]  /*1c50*/  LDG.E.U16 R6, [R14.64] ;  /* 0x0000000e0e067981 */ /* 0x0000a2000c1e1500 */
        /* <DEDUP_REMOVED lines=11> */
[----:B0-----:R-:W-:-:S03]  /*1d10*/  LOP3.LUT R14, R25, 0x2, RZ, 0xc0, !PT ;  /* 0x00000002190e7812 */ /* 0x001fc600078ec0ff */
[----:B------:R0:W1:Y:S01]  /*1d20*/  LD.E R15, [R4.64] ;  /* 0x0000000a040f7980 */ /* 0x000062000c101900 */
[----:B------:R-:W-:-:S04]  /*1d30*/  ISETP.EQ.U32.AND P0, PT, R14, RZ, PT ;  /* 0x000000ff0e00720c */ /* 0x000fc80003f02070 */
[----:B------:R-:W-:Y:S01]  /*1d40*/  SEL R16, R20, 0x7610, P0 ;  /* 0x0000761014107807 */ /* 0x000fe20000000000 */
[----:B--2---:R-:W-:-:S05]  /*1d50*/  HADD2.F32 R7, -RZ, R6.H0_H0 ;  /* 0x20000006ff077230 */ /* 0x004fca0000004100 */
[----:B------:R-:W-:-:S05]  /*1d60*/  FMUL.FTZ R7, R18, R7 ;  /* 0x0000000712077220 */ /* 0x000fca0000410000 */
[----:B01----:R-:W-:-:S05]  /*1d70*/  F2FP.PACK_AB R7, RZ, R7 ;  /* 0x00000007ff07723e */ /* 0x003fca00000000ff */
.L_x_50:
[----:B------:R-:W-:-:S05]  /*1d80*/  HADD2 R14, R15, R7.H0_H0 ;  /* 0x200000070f0e7230 */ /* 0x000fca0000000000 */
[----:B------:R-:W-:-:S06]  /*1d90*/  PRMT R14, R15, R16, R14 ;  /* 0x000000100f0e7216 */ /* 0x000fcc000000000e */
[----:B------:R-:W0:Y:S02]  /*1da0*/  ATOM.E.CAS.STRONG.GPU PT, R14, [R4], R15, R14 ;  /* 0x0000000f040e738b */ /* 0x000e2400001ee10e */
[----:B0-----:R-:W-:Y:S01]  /*1db0*/  ISETP.NE.U32.AND P0, PT, R14, R15, PT ;  /* 0x0000000f0e00720c */ /* 0x001fe20003f05070 */
[----:B------:R-:W-:-:S12]  /*1dc0*/  IMAD.MOV.U32 R15, RZ, RZ, R14 ;  /* 0x000000ffff0f7224 */ /* 0x000fd800078e000e */
[----:B------:R-:W-:Y:S05]  /*1dd0*/  @P0 BRA `(.L_x_50) ;  /* 0xffffffa000000947 */ /* 0x000fea000383ffff */
[----:B------:R-:W-:Y:S05]  /*1de0*/  BSYNC B0 ;  /* 0x0000000000007941 */ /* 0x000fea0003800000 */
.L_x_49:
        /* <DEDUP_REMOVED lines=19> */
.L_x_51:
[----:B-1----:R-:W-:-:S05]  /*1f20*/  HADD2 R4, R7, R5.H0_H0 ;  /* 0x2000000507047230 */ /* 0x002fca0000000000 */
[----:B------:R-:W-:-:S06]  /*1f30*/  PRMT R4, R7, R20, R4 ;  /* 0x0000001407047216 */ /* 0x000fcc0000000004 */
[----:B------:R-:W1:Y:S02]  /*1f40*/  ATOM.E.CAS.STRONG.GPU PT, R4, [R2], R7, R4 ;  /* 0x000000070204738b */ /* 0x000e6400001ee104 */
[----:B-1----:R-:W-:Y:S01]  /*1f50*/  ISETP.NE.U32.AND P0, PT, R4, R7, PT ;  /* 0x000000070400720c */ /* 0x002fe20003f05070 */
[----:B------:R-:W-:-:S12]  /*1f60*/  IMAD.MOV.U32 R7, RZ, RZ, R4 ;  /* 0x000000ffff077224 */ /* 0x000fd800078e0004 */
[----:B------:R-:W-:Y:S05]  /*1f70*/  @P0 BRA `(.L_x_51) ;  /* 0xffffffa000000947 */ /* 0x000fea000383ffff */
[----:B------:R-:W-:Y:S05]  /*1f80*/  BSYNC B0 ;  /* 0x0000000000007941 */ /* 0x000fea0003800000 */
.L_x_22:
[----:B------:R-:W-:Y:S02]  /*1f90*/  UIADD3 UR4, UR4, 0x1, URZ ;  /* 0x0000000104047890 */ /* 0x000fe4000fffe03f */
[----:B------:R-:W-:Y:S02]  /*1fa0*/  ULDC UR7, c[0x0][0x178] ;  /* 0x00005e0000077ab9 */ /* 0x000fe40000000800 */
[----:B------:R-:W-:Y:S02]  /*1fb0*/  UISETP.GE.AND UP0, UPT, UR4, UR7, UPT ;  /* 0x000000070400728c */ /* 0x000fe4000bf06270 */
[----:B------:R-:W-:-:S04]  /*1fc0*/  UIADD3 UR5, UP1, UR5, 0x1, URZ ;  /* 0x0000000105057890 */ /* 0x000fc8000ff3e03f */
[----:B------:R-:W-:Y:S01]  /*1fd0*/  PLOP3.LUT P0, PT, PT, PT, UP0, 0x80, 0x0 ;  /* 0x000000000000781c */ /* 0x000fe20003f0f008 */
[----:B------:R-:W-:-:S12]  /*1fe0*/  UIADD3.X UR6, URZ, UR6, URZ, UP1, !UPT ;  /* 0x000000063f067290 */ /* 0x000fd80008ffe43f */
[----:B------:R-:W-:Y:S01]  /*1ff0*/  @P0 CALL.REL.NOINC `(.L_x_52) ;  /* 0x0000001000000944 */ /* 0x000fe20003c00000 */
[----:B------:R-:W-:Y:S05]  /*2000*/  BRA `(.L_x_53) ;  /* 0xffffe46000007947 */ /* 0x000fea000383ffff */
.L_x_52:
[----:B------:R-:W-:Y:S05]  /*2010*/  EXIT ;  /* 0x000000000000794d */ /* 0x000fea0003800000 */
.L_x_21:
[----:B------:R-:W-:Y:S02]  /*2020*/  UMOV UR10, 0x1 ;  /* 0x00000001000a7882 */ /* 0x000fe40000000000 */
[----:B------:R-:W-:Y:S02]  /*2030*/  ULDC UR4, c[0x0][0x178] ;  /* 0x00005e0000047ab9 */ /* 0x000fe40000000800 */
[----:B------:R-:W-:-:S06]  /*2040*/  UISETP.LE.AND UP0, UPT, UR10, UR4, UPT ;  /* 0x000000040a00728c */ /* 0x000fcc000bf03270 */
[----:B------:R-:W-:-:S13]  /*2050*/  PLOP3.LUT P0, PT, PT, PT, UP0, 0x80, 0x0 ;  /* 0x000000000000781c */ /* 0x000fda0003f0f008 */
[----:B------:R-:W-:Y:S05]  /*2060*/  @!P0 EXIT ;  /* 0x000000000000894d */ /* 0x000fea0003800000 */
[----:B------:R-:W-:Y:S02]  /*2070*/  ULDC UR4, c[0x0][0x180] ;  /* 0x0000600000047ab9 */ /* 0x000fe40000000800 */
[----:B------:R-:W-:-:S06]  /*2080*/  UISETP.GE.AND UP0, UPT, UR4, 0x1, UPT ;  /* 0x000000010400788c */ /* 0x000fcc000bf06270 */
[----:B------:R-:W-:-:S13]  /*2090*/  PLOP3.LUT P0, PT, PT, PT, UP0, 0x80, 0x0 ;  /* 0x000000000000781c */ /* 0x000fda0003f0f008 */
[----:B------:R-:W-:Y:S05]  /*20a0*/  @!P0 EXIT ;  /* 0x000000000000894d */ /* 0x000fea0003800000 */
[----:B------:R-:W-:Y:S01]  /*20b0*/  SHF.R.S32.HI R2, RZ, 0x1f, R12 ;  /* 0x0000001fff027819 */ /* 0x000fe2000001140c */
[----:B------:R-:W-:Y:S02]  /*20c0*/  ULDC.64 UR6, c[0x0][0x198] ;  /* 0x0000660000067ab9 */ /* 0x000fe40000000a00 */
[----:B------:R-:W-:Y:S02]  /*20d0*/  USHF.L.U64.HI UR8, UR6, UR10, UR7 ;  /* 0x0000000a06087299 */ /* 0x000fe40008010207 */
[C---:B------:R-:W-:Y:S01]  /*20e0*/  IMAD R5, R2.reuse, c[0x0][0x1d8], RZ ;  /* 0x0000760002057a24 */ /* 0x040fe200078e02ff */
[----:B------:R-:W-:Y:S01]  /*20f0*/  USHF.L.U32 UR9, UR6, 0x1, URZ ;  /* 0x0000000106097899 */ /* 0x000fe2000800063f */
[----:B------:R-:W-:Y:S01]  /*2100*/  IMAD R0, R2, c[0x0][0x1a0], RZ ;  /* 0x0000680002007a24 */ /* 0x000fe200078e02ff */
[----:B------:R-:W-:Y:S01]  /*2110*/  ULOP3.LUT UR17, UR4, 0x3, URZ, 0xc0, !UPT ;  /* 0x0000000304117892 */ /* 0x000fe2000f8ec03f */
[C---:B------:R-:W-:Y:S01]  /*2120*/  IMAD R13, R12.reuse, c[0x0][0x1dc], R5 ;  /* 0x000077000c0d7a24 */ /* 0x040fe200078e0205 */
[----:B------:R-:W-:Y:S01]  /*2130*/  ULDC.64 UR6, c[0x0][0x1d0] ;  /* 0x0000740000067ab9 */ /* 0x000fe20000000a00 */
[C---:B------:R-:W-:Y:S01]  /*2140*/  IMAD R11, R12.reuse, c[0x0][0x1a4], R0 ;  /* 0x000069000c0b7a24 */ /* 0x040fe200078e0200 */
[----:B------:R-:W-:Y:S01]  /*2150*/  ULDC UR18, c[0x0][0x180] ;  /* 0x0000600000127ab9 */ /* 0x000fe20000000800 */
[----:B------:R-:W-:Y:S01]  /*2160*/  IMAD.WIDE.U32 R2, R12, c[0x0][0x1d8], RZ ;  /* 0x000076000c027a25 */ /* 0x000fe200078e00ff */
[----:B------:R-:W-:-:S02]  /*2170*/  USHF.L.U64.HI UR10, UR6, UR10, UR7 ;  /* 0x0000000a060a7299 */ /* 0x000fc40008010207 */
[----:B------:R-:W-:Y:S01]  /*2180*/  USHF.L.U32 UR11, UR6, 0x1, URZ ;  /* 0x00000001060b7899 */ /* 0x000fe2000800063f */
[----:B------:R-:W-:Y:S01]  /*2190*/  IMAD.WIDE.U32 R4, R12, c[0x0][0x1a0], RZ ;  /* 0x000068000c047a25 */ /* 0x000fe200078e00ff */
[----:B------:R-:W-:Y:S02]  /*21a0*/  UIADD3 UR19, UR4, -0x1, URZ ;  /* 0xffffffff04137890 */ /* 0x000fe4000fffe03f */
[----:B------:R-:W-:Y:S01]  /*21b0*/  UIADD3 UR18, -UR17, UR18, URZ ;  /* 0x0000001211127290 */ /* 0x000fe2000fffe13f */
[----:B------:R-:W-:Y:S01]  /*21c0*/  IMAD.IADD R11, R5, 0x1, R11 ;  /* 0x00000001050b7824 */ /* 0x000fe200078e020b */
[----:B------:R-:W-:Y:S01]  /*21d0*/  UMOV UR6, URZ ;  /* 0x0000003f00067c82 */ /* 0x000fe20008000000 */
[----:B------:R-:W-:Y:S01]  /*21e0*/  IMAD.IADD R13, R13, 0x1, R3 ;  /* 0x000000010d0d7824 */ /* 0x000fe200078e0203 */
[----:B------:R-:W-:Y:S02]  /*21f0*/  UMOV UR7, URZ ;  /* 0x0000003f00077c82 */ /* 0x000fe40008000000 */
[----:B------:R-:W-:-:S02]  /*2200*/  UMOV UR4, URZ ;  /* 0x0000003f00047c82 */ /* 0x000fc40008000000 */
.L_x_61:
[----:B------:R-:W-:Y:S01]  /*2210*/  UISETP.GE.U32.AND UP0, UPT, UR19, 0x3, UPT ;  /* 0x000000031300788c */ /* 0x000fe2000bf06070 */
[----:B-1----:R-:W-:Y:S01]  /*2220*/  IMAD.U32 R7, RZ, RZ, UR4 ;  /* 0x00000004ff077e24 */ /* 0x002fe2000f8e00ff */
[----:B------:R-:W-:Y:S01]  /*2230*/  USHF.R.S32.HI UR5, URZ, 0x1f, UR4 ;  /* 0x0000001f3f057899 */ /* 0x000fe20008011404 */
[----:B------:R-:W-:Y:S01]  /*2240*/  IMAD.MOV.U32 R10, RZ, RZ, R4 ;  /* 0x000000ffff0a7224 */ /* 0x000fe200078e0004 */
[----:B------:R-:W-:Y:S01]  /*2250*/  ULDC.64 UR12, c[0x0][0x1c8] ;  /* 0x00007200000c7ab9 */ /* 0x000fe20000000a00 */
[----:B------:R-:W-:Y:S01]  /*2260*/  IMAD.U32 R9, RZ, RZ, UR4 ;  /* 0x00000004ff097e24 */ /* 0x000fe2000f8e00ff */
[----:B------:R-:W-:Y:S01]  /*2270*/  ULDC.64 UR20, c[0x0][0x190] ;  /* 0x0000640000147ab9 */ /* 0x000fe20000000a00 */
[----:B------:R-:W-:Y:S01]  /*2280*/  PLOP3.LUT P0, PT, PT, PT, UP0, 0x80, 0x0 ;  /* 0x000000000000781c */ /* 0x000fe20003f0f008 */
[----:B------:R-:W-:Y:S01]  /*2290*/  UIMAD UR12, UR5, UR12, URZ ;  /* 0x0000000c050c72a4 */ /* 0x000fe2000f8e023f */
[----:B------:R-:W-:Y:S01]  /*22a0*/  IMAD.MOV.U32 R12, RZ, RZ, R2 ;  /* 0x000000ffff0c7224 */ /* 0x000fe200078e0002 */
[----:B------:R-:W-:Y:S01]  /*22b0*/  UIMAD UR5, UR5, UR20, URZ ;  /* 0x00000014050572a4 */ /* 0x000fe2000f8e023f */
[----:B------:R-:W-:Y:S01]  /*22c0*/  IMAD.WIDE.U32 R6, R7, c[0x0][0x190], R10 ;  /* 0x0000640007067a25 */ /* 0x000fe200078e000a */
[----:B------:R-:W-:-:S02]  /*22d0*/  UIMAD UR12, UR4, UR13, UR12 ;  /* 0x0000000d040c72a4 */ /* 0x000fc4000f8e020c */
[----:B------:R-:W-:Y:S01]  /*22e0*/  UIMAD UR5, UR4, UR21, UR5 ;  /* 0x00000015040572a4 */ /* 0x000fe2000f8e0205 */
[----:B------:R-:W-:Y:S01]  /*22f0*/  IMAD.WIDE.U32 R8, R9, c[0x0][0x1c8], R12 ;  /* 0x0000720009087a25 */ /* 0x000fe200078e000c */
[----:B------:R-:W-:Y:S02]  /*2300*/  UIADD3 UR4, UR4, 0x1, URZ ;  /* 0x0000000104047890 */ /* 0x000fe4000fffe03f */
[----:B------:R-:W-:Y:S02]  /*2310*/  ULDC UR13, c[0x0][0x178] ;  /* 0x00005e00000d7ab9 */ /* 0x000fe40000000800 */
[----:B------:R-:W-:Y:S01]  /*2320*/  IADD3 R15, R7, UR5, RZ ;  /* 0x00000005070f7c10 */ /* 0x000fe2000fffe0ff */
[----:B------:R-:W-:Y:S01]  /*2330*/  UISETP.GE.AND UP0, UPT, UR4, UR13, UPT ;  /* 0x0000000d0400728c */ /* 0x000fe2000bf06270 */
[----:B------:R-:W-:Y:S01]  /*2340*/  IADD3 R17, R9, UR12, RZ ;  /* 0x0000000c09117c10 */ /* 0x000fe2000fffe0ff */
[----:B------:R-:W-:Y:S01]  /*2350*/  UMOV UR5, URZ ;  /* 0x0000003f00057c82 */ /* 0x000fe20008000000 */
[----:B0-----:R-:W-:Y:S05]  /*2360*/  @!P0 BRA `(.L_x_54) ;  /* 0x00000d2000008947 */ /* 0x001fea0003800000 */
[----:B------:R-:W-:Y:S01]  /*2370*/  ULDC.64 UR12, c[0x0][0x190] ;  /* 0x00006400000c7ab9 */ /* 0x000fe20000000a00 */
[----:B------:R-:W-:Y:S01]  /*2380*/  ISETP.LT.AND P0, PT, RZ, UR18, PT ;  /* 0x00000012ff007c0c */ /* 0x000fe2000bf01270 */
[----:B------:R-:W-:Y:S01]  /*2390*/  UIMAD UR5, UR7, UR12, URZ ;  /* 0x0000000c070572a4 */ /* 0x000fe2000f8e023f */
[----:B------:R-:W-:-:S02]  /*23a0*/  IMAD.U32 R19, RZ, RZ, UR6 ;  /* 0x00000006ff137e24 */ /* 0x000fc4000f8e00ff */
[----:B------:R-:W-:Y:S02]  /*23b0*/  UMOV UR12, UR18 ;  /* 0x00000012000c7c82 */ /* 0x000fe40008000000 */
[----:B------:R-:W-:Y:S01]  /*23c0*/  UIMAD UR5, UR6, UR13, UR5 ;  /* 0x0000000d060572a4 */ /* 0x000fe2000f8e0205 */
[----:B------:R-:W-:Y:S01]  /*23d0*/  IMAD.WIDE.U32 R18, R19, c[0x0][0x190], R10 ;  /* 0x0000640013127a25 */ /* 0x000fe200078e000a */
[----:B------:R-:W-:-:S04]  /*23e0*/  LEA R10, P1, R8, c[0x0][0x1a8], 0x1 ;  /* 0x00006a00080a7a11 */ /* 0x000fc800078208ff */
[----:B------:R-:W-:Y:S02]  /*23f0*/  LEA R0, P2, R18, c[0x0][0x170], 0x1 ;  /* 0x00005c0012007a11 */ /* 0x000fe400078408ff */
[----:B------:R-:W-:Y:S01]  /*2400*/  IADD3 R19, R19, UR5, RZ ;  /* 0x0000000513137c10 */ /* 0x000fe2000fffe0ff */
[----:B------:R-:W-:Y:S01]  /*2410*/  UMOV UR5, URZ ;  /* 0x0000003f00057c82 */ /* 0x000fe20008000000 */
[----:B------:R-:W-:Y:S02]  /*2420*/  LEA.HI.X R21, R8, c[0x0][0x1ac], R17, 0x1, P1 ;  /* 0x00006b0008157a11 */ /* 0x000fe400008f0c11 */
[----:B------:R-:W-:Y:S01]  /*2430*/  LEA.HI.X R19, R18, c[0x0][0x174], R19, 0x1, P2 ;  /* 0x00005d0012137a11 */ /* 0x000fe200010f0c13 */
[----:B------:R-:W-:Y:S05]  /*2440*/  @!P0 BRA `(.L_x_55) ;  /* 0x00000a6000008947 */ /* 0x000fea0003800000 */
[----:B------:R-:W-:Y:S01]  /*2450*/  UISETP.GT.AND UP1, UPT, UR12, 0xc, UPT ;  /* 0x0000000c0c00788c */ /* 0x000fe2000bf24270 */
[----:B------:R-:W-:-:S05]  /*2460*/  PLOP3.LUT P0, PT, PT, PT, PT, 0x80, 0x0 ;  /* 0x000000000000781c */ /* 0x000fca0003f0f070 */
[----:B------:R-:W-:-:S13]  /*2470*/  PLOP3.LUT P1, PT, PT, PT, UP1, 0x80, 0x0 ;  /* 0x000000000000781c */ /* 0x000fda0003f2f018 */
[----:B------:R-:W-:Y:S05]  /*2480*/  @!P1 BRA `(.L_x_56) ;  /* 0x0000068000009947 */ /* 0x000fea0003800000 */
[----:B------:R-:W-:Y:S02]  /*2490*/  PLOP3.LUT P0, PT, PT, PT, PT, 0x8, 0x0 ;  /* 0x000000000000781c */ /* 0x000fe40003f0e170 */
.L_x_57:
[----:B------:R-:W-:-:S05]  /*24a0*/  IMAD.MOV.U32 R20, RZ, RZ, R10 ;  /* 0x000000ffff147224 */ /* 0x000fca00078e000a */
[----:B0-----:R-:W2:Y:S01]  /*24b0*/  LDG.E.U16 R31, [R20.64] ;  /* 0x0000000e141f7981 */ /* 0x001ea2000c1e1500 */
        /* <DEDUP_REMOVED lines=90> */
[----:B------:R-:W-:Y:S01]  /*2a60*/  IADD3.X R23, R21, UR8, RZ, P1, !PT ;  /* 0x0000000815177c10 */ /* 0x000fe20008ffe4ff */
[----:B------:R-:W-:Y:S01]  /*2a70*/  UIADD3 UR12, UR12, -0x10, URZ ;  /* 0xfffffff00c0c7890 */ /* 0x000fe2000fffe03f */
[----:B------:R-:W-:Y:S01]  /*2a80*/  IADD3 R10, P1, R28, UR11, RZ ;  /* 0x0000000b1c0a7c10 */ /* 0x000fe2000ff3e0ff */
[----:B------:R-:W-:Y:S01]  /*2a90*/  UIADD3 UR5, UR5, 0x10, URZ ;  /* 0x0000001005057890 */ /* 0x000fe2000fffe03f */
[----:B------:R-:W-:Y:S01]  /*2aa0*/  IADD3 R0, P2, R22, UR9, RZ ;  /* 0x0000000916007c10 */ /* 0x000fe2000ff5e0ff */
[----:B------:R-:W-:Y:S01]  /*2ab0*/  UISETP.GT.AND UP1, UPT, UR12, 0xc, UPT ;  /* 0x0000000c0c00788c */ /* 0x000fe2000bf24270 */
[----:B-1----:R-:W-:-:S02]  /*2ac0*/  IADD3.X R21, R29, UR10, RZ, P1, !PT ;  /* 0x0000000a1d157c10 */ /* 0x002fc40008ffe4ff */
[----:B------:R-:W-:-:S03]  /*2ad0*/  IADD3.X R19, R23, UR8, RZ, P2, !PT ;  /* 0x0000000817137c10 */ /* 0x000fc600097fe4ff */
[----:B------:R-:W-:Y:S01]  /*2ae0*/  PLOP3.LUT P3, PT, PT, PT, UP1, 0x80, 0x0 ;  /* 0x000000000000781c */ /* 0x000fe20003f6f018 */
[----:B--2---:R0:W-:-:S12]  /*2af0*/  STG.E.U16 [R22.64], R31 ;  /* 0x0000001f16007986 */ /* 0x0041d8000c10150e */
[----:B------:R-:W-:Y:S05]  /*2b00*/  @P3 BRA `(.L_x_57) ;  /* 0xfffff99000003947 */ /* 0x000fea000383ffff */
.L_x_56:
[----:B------:R-:W-:-:S06]  /*2b10*/  UISETP.GT.AND UP1, UPT, UR12, 0x4, UPT ;  /* 0x000000040c00788c */ /* 0x000fcc000bf24270 */
[----:B------:R-:W-:-:S13]  /*2b20*/  PLOP3.LUT P1, PT, PT, PT, UP1, 0x80, 0x0 ;  /* 0x000000000000781c */ /* 0x000fda0003f2f018 */
[----:B------:R-:W-:Y:S05]  /*2b30*/  @!P1 BRA `(.L_x_58) ;  /* 0x0000035000009947 */ /* 0x000fea0003800000 */
        /* <DEDUP_REMOVED lines=44> */
[----:B------:R-:W-:Y:S01]  /*2e00*/  IADD3.X R25, R19, UR8, RZ, P0, !PT ;  /* 0x0000000813197c10 */ /* 0x000fe200087fe4ff */
[----:B------:R-:W-:Y:S01]  /*2e10*/  UIADD3 UR5, UR5, 0x8, URZ ;  /* 0x0000000805057890 */ /* 0x000fe2000fffe03f */
[----:B------:R-:W-:Y:S01]  /*2e20*/  IADD3 R10, P1, R22, UR11, RZ ;  /* 0x0000000b160a7c10 */ /* 0x000fe2000ff3e0ff */
[----:B------:R-:W-:Y:S01]  /*2e30*/  UIADD3 UR12, UR12, -0x8, URZ ;  /* 0xfffffff80c0c7890 */ /* 0x000fe2000fffe03f */
[----:B------:R-:W-:-:S02]  /*2e40*/  IADD3 R0, P2, R24, UR9, RZ ;  /* 0x0000000918007c10 */ /* 0x000fc4000ff5e0ff */
[----:B------:R-:W-:Y:S02]  /*2e50*/  PLOP3.LUT P0, PT, PT, PT, PT, 0x8, 0x0 ;  /* 0x000000000000781c */ /* 0x000fe40003f0e170 */
[----:B-1----:R-:W-:Y:S02]  /*2e60*/  IADD3.X R21, R23, UR10, RZ, P1, !PT ;  /* 0x0000000a17157c10 */ /* 0x002fe40008ffe4ff */
[----:B0-----:R-:W-:Y:S01]  /*2e70*/  IADD3.X R19, R25, UR8, RZ, P2, !PT ;  /* 0x0000000819137c10 */ /* 0x001fe200097fe4ff */
[----:B--2---:R0:W-:Y:S04]  /*2e80*/  STG.E.U16 [R24.64], R27 ;  /* 0x0000001b18007986 */ /* 0x0041e8000c10150e */
.L_x_58:
[----:B------:R-:W-:-:S13]  /*2e90*/  ISETP.NE.OR P0, PT, RZ, UR12, P0 ;  /* 0x0000000cff007c0c */ /* 0x000fda0008705670 */
[----:B------:R-:W-:Y:S05]  /*2ea0*/  @!P0 BRA `(.L_x_54) ;  /* 0x000001e000008947 */ /* 0x000fea0003800000 */
.L_x_55:
        /* <DEDUP_REMOVED lines=24> */
[----:B------:R-:W-:-:S03]  /*3030*/  IADD3 R0, P2, R22, UR9, RZ ;  /* 0x0000000916007c10 */ /* 0x000fc6000ff5e0ff */
[----:B------:R-:W-:Y:S02]  /*3040*/  ISETP.NE.AND P0, PT, RZ, UR12, PT ;  /* 0x0000000cff007c0c */ /* 0x000fe4000bf05270 */
[----:B-1----:R-:W-:Y:S02]  /*3050*/  IADD3.X R21, R29, UR10, RZ, P1, !PT ;  /* 0x0000000a1d157c10 */ /* 0x002fe40008ffe4ff */
[----:B------:R-:W-:Y:S01]  /*3060*/  IADD3.X R19, R23, UR8, RZ, P2, !PT ;  /* 0x0000000817137c10 */ /* 0x000fe200097fe4ff */
[----:B--2---:R0:W-:Y:S08]  /*3070*/  STG.E.U16 [R22.64], R31 ;  /* 0x0000001f16007986 */ /* 0x0041f0000c10150e */
[----:B0-----:R-:W-:Y:S05]  /*3080*/  @P0 BRA `(.L_x_55) ;  /* 0xfffffe2000000947 */ /* 0x001fea000383ffff */
.L_x_54:
[----:B------:R-:W-:-:S13]  /*3090*/  ISETP.NE.AND P0, PT, RZ, UR17, PT ;  /* 0x00000011ff007c0c */ /* 0x000fda000bf05270 */
        /* <DEDUP_REMOVED lines=11> */
[----:B------:R-:W-:-:S06]  /*3150*/  LEA.HI.X R19, R8, c[0x0][0x1ac], R7, 0x1, P0 ;  /* 0x00006b0008137a11 */ /* 0x000fcc00000f0c07 */
[----:B------:R-:W2:Y:S01]  /*3160*/  LDG.E.U16 R19, [R18.64] ;  /* 0x0000000e12137981 */ /* 0x000ea2000c1e1500 */
[----:B------:R-:W-:Y:S01]  /*3170*/  UIMAD UR12, UR12, UR20, URZ ;  /* 0x000000140c0c72a4 */ /* 0x000fe2000f8e023f */
[----:B------:R-:W-:Y:S01]  /*3180*/  IMAD.U32 R7, RZ, RZ, UR5 ;  /* 0x00000005ff077e24 */ /* 0x000fe2000f8e00ff */
[----:B------:R-:W-:Y:S01]  /*3190*/  UISETP.NE.AND UP1, UPT, UR17, 0x1, UPT ;  /* 0x000000011100788c */ /* 0x000fe2000bf25270 */
[----:B------:R-:W-:Y:S01]  /*31a0*/  IMAD.MOV.U32 R14, RZ, RZ, R6 ;  /* 0x000000ffff0e7224 */ /* 0x000fe200078e0006 */
[----:B------:R-:W-:-:S03]  /*31b0*/  UIMAD UR12, UR5, UR21, UR12 ;  /* 0x00000015050c72a4 */ /* 0x000fc6000f8e020c */
[----:B------:R-:W-:-:S05]  /*31c0*/  IMAD.WIDE.U32 R6, R7, c[0x0][0x198], R14 ;  /* 0x0000660007067a25 */ /* 0x000fca00078e000e */
[----:B------:R-:W-:Y:S02]  /*31d0*/  LEA R8, P0, R6, c[0x0][0x170], 0x1 ;  /* 0x00005c0006087a11 */ /* 0x000fe400078008ff */
[----:B------:R-:W-:-:S04]  /*31e0*/  IADD3 R7, R7, UR12, RZ ;  /* 0x0000000c07077c10 */ /* 0x000fc8000fffe0ff */
[----:B------:R-:W-:Y:S02]  /*31f0*/  LEA.HI.X R9, R6, c[0x0][0x174], R7, 0x1, P0 ;  /* 0x00005d0006097a11 */ /* 0x000fe400000f0c07 */
[----:B------:R-:W-:-:S03]  /*3200*/  PLOP3.LUT P0, PT, PT, PT, UP1, 0x80, 0x0 ;  /* 0x000000000000781c */ /* 0x000fc60003f0f018 */
[----:B--2---:R1:W-:Y:S10]  /*3210*/  STG.E.U16 [R8.64], R19 ;  /* 0x0000001308007986 */ /* 0x0043f4000c10150e */
[----:B------:R-:W-:Y:S05]  /*3220*/  @!P0 BRA `(.L_x_59) ;  /* 0x0000029000008947 */ /* 0x000fea0003800000 */
[----:B------:R-:W-:Y:S02]  /*3230*/  UIADD3 UR12, UR5, 0x1, URZ ;  /* 0x00000001050c7890 */ /* 0x000fe4000fffe03f */
[----:B------:R-:W-:-:S02]  /*3240*/  ULDC.64 UR20, c[0x0][0x1d0] ;  /* 0x0000740000147ab9 */ /* 0x000fc40000000a00 */
[----:B------:R-:W-:Y:S02]  /*3250*/  USHF.R.S32.HI UR13, URZ, 0x1f, UR12 ;  /* 0x0000001f3f0d7899 */ /* 0x000fe4000801140c */
[----:B-1----:R-:W-:Y:S02]  /*3260*/  IMAD.U32 R19, RZ, RZ, UR12 ;  /* 0x0000000cff137e24 */ /* 0x002fe4000f8e00ff */
[----:B------:R-:W-:Y:S02]  /*3270*/  UIMAD UR16, UR13, UR20, URZ ;  /* 0x000000140d1072a4 */ /* 0x000fe4000f8e023f */
[----:B------:R-:W-:Y:S02]  /*3280*/  IMAD.WIDE.U32 R6, R19, c[0x0][0x1d0], R16 ;  /* 0x0000740013067a25 */ /* 0x000fe400078e0010 */
[----:B------:R-:W-:-:S03]  /*3290*/  UIMAD UR16, UR12, UR21, UR16 ;  /* 0x000000150c1072a4 */ /* 0x000fc6000f8e0210 */
[----:B------:R-:W-:Y:S01]  /*32a0*/  LEA R8, P0, R6, c[0x0][0x1a8], 0x1 ;  /* 0x00006a0006087a11 */ /* 0x000fe200078008ff */
[----:B------:R-:W-:Y:S02]  /*32b0*/  ULDC.64 UR20, c[0x0][0x198] ;  /* 0x0000660000147ab9 */ /* 0x000fe40000000a00 */
[----:B------:R-:W-:-:S04]  /*32c0*/  IADD3 R7, R7, UR16, RZ ;  /* 0x0000001007077c10 */ /* 0x000fc8000fffe0ff */
[----:B------:R-:W-:-:S06]  /*32d0*/  LEA.HI.X R9, R6, c[0x0][0x1ac], R7, 0x1, P0 ;  /* 0x00006b0006097a11 */ /* 0x000fcc00000f0c07 */
[----:B------:R-:W2:Y:S01]  /*32e0*/  LDG.E.U16 R9, [R8.64] ;  /* 0x0000000e08097981 */ /* 0x000ea2000c1e1500 */
[----:B------:R-:W-:Y:S01]  /*32f0*/  UIMAD UR13, UR13, UR20, URZ ;  /* 0x000000140d0d72a4 */ /* 0x000fe2000f8e023f */
[----:B------:R-:W-:Y:S01]  /*3300*/  IMAD.WIDE.U32 R6, R19, c[0x0][0x198], R14 ;  /* 0x0000660013067a25 */ /* 0x000fe200078e000e */
[----:B------:R-:W-:Y:S02]  /*3310*/  UISETP.NE.AND UP1, UPT, UR17, 0x2, UPT ;  /* 0x000000021100788c */ /* 0x000fe4000bf25270 */
[----:B------:R-:W-:Y:S02]  /*3320*/  UIMAD UR13, UR12, UR21, UR13 ;  /* 0x000000150c0d72a4 */ /* 0x000fe4000f8e020d */
[----:B------:R-:W-:-:S04]  /*3330*/  LEA R18, P0, R6, c[0x0][0x170], 0x1 ;  /* 0x00005c0006127a11 */ /* 0x000fc800078008ff */
        /* <DEDUP_REMOVED lines=18> */
[----:B------:R-:W-:-:S03]  /*3460*/  IMAD.WIDE.U32 R14, R9, c[0x0][0x198], R14 ;  /* 0x00006600090e7a25 */ /* 0x000fc600078e000e */
[----:B------:R-:W-:Y:S02]  /*3470*/  UIMAD UR12, UR5, UR21, UR12 ;  /* 0x00000015050c72a4 */ /* 0x000fe4000f8e020c */
[----:B------:R-:W-:-:S04]  /*3480*/  LEA R8, P0, R14, c[0x0][0x170], 0x1 ;  /* 0x00005c000e087a11 */ /* 0x000fc800078008ff */
[----:B------:R-:W-:-:S04]  /*3490*/  IADD3 R9, R15, UR12, RZ ;  /* 0x0000000c0f097c10 */ /* 0x000fc8000fffe0ff */
[----:B------:R-:W-:-:S05]  /*34a0*/  LEA.HI.X R9, R14, c[0x0][0x174], R9, 0x1, P0 ;  /* 0x00005d000e097a11 */ /* 0x000fca00000f0c09 */
[----:B--2---:R1:W-:Y:S02]  /*34b0*/  STG.E.U16 [R8.64], R7 ;  /* 0x0000000708007986 */ /* 0x0043e4000c10150e */
.L_x_59:
[----:B------:R-:W-:Y:S01]  /*34c0*/  PLOP3.LUT P0, PT, PT, PT, UP0, 0x80, 0x0 ;  /* 0x000000000000781c */ /* 0x000fe20003f0f008 */
[----:B------:R-:W-:-:S04]  /*34d0*/  UIADD3 UR6, UP1, UR6, 0x1, URZ ;  /* 0x0000000106067890 */ /* 0x000fc8000ff3e03f */
[----:B------:R-:W-:-:S08]  /*34e0*/  UIADD3.X UR7, URZ, UR7, URZ, UP1, !UPT ;  /* 0x000000073f077290 */ /* 0x000fd00008ffe43f */
[----:B------:R-:W-:Y:S01]  /*34f0*/  @P0 CALL.REL.NOINC `(.L_x_60) ;  /* 0x0000001000000944 */ /* 0x000fe20003c00000 */
[----:B------:R-:W-:Y:S05]  /*3500*/  BRA `(.L_x_61) ;  /* 0xffffed0000007947 */ /* 0x000fea000383ffff */
.L_x_60:
[----:B------:R-:W-:Y:S05]  /*3510*/  EXIT ;  /* 0x000000000000794d */ /* 0x000fea0003800000 */
.L_x_62:
        /* <DEDUP_REMOVED lines=14> */
.L_x_174:


//--------------------- .text._ZN2at6native52_GLOBAL__N__f9ca3f21_19_UpSampleLinear1d_cu_bb295a3036upsample_linear1d_out_frame_backwardIffEEviT0_bNS_27GenericPackedTensorAccessorIT_Lm3ENS_16DefaultPtrTraitsElEENS4_IKS5_Lm3ES6_lEE --------------------------
	.section	.text._ZN2at6native52_GLOBAL__N__f9ca3f21_19_UpSampleLinear1d_cu_bb295a3036upsample_linear1d_out_frame_backwardIffEEviT0_bNS_27GenericPackedTensorAccessorIT_Lm3ENS_16DefaultPtrTraitsElEENS4_IKS5_Lm3ES6_lEE,"ax",@progbits
	.sectioninfo	@"SHI_REGISTERS=40"
	.align	128
.text._ZN2at6native52_GLOBAL__N__f9ca3f21_19_UpSampleLinear1d_cu_bb295a3036upsample_linear1d_out_frame_backwardIffEEviT0_bNS_27GenericPackedTensorAccessorIT_Lm3ENS_16DefaultPtrTraitsElEENS4_IKS5_Lm3ES6_lEE:
        .type           _ZN2at6native52_GLOBAL__N__f9ca3f21_19_UpSampleLinear1d_cu_bb295a3036upsample_linear1d_out_frame_backwardIffEEviT0_bNS_27GenericPackedTensorAccessorIT_Lm3ENS_16DefaultPtrTraitsElEENS4_IKS5_Lm3ES6_lEE,@function
        .size           _ZN2at6native52_GLOBAL__N__f9ca3f21_19_UpSampleLinear1d_cu_bb295a3036upsample_linear1d_out_frame_backwardIffEEviT0_bNS_27GenericPackedTensorAccessorIT_Lm3ENS_16DefaultPtrTraitsElEENS4_IKS5_Lm3ES6_lEE,(.L_x_175 - _ZN2at6native52_GLOBAL__N__f9ca3f21_19_UpSampleLinear1d_cu_bb295a3036upsample_linear1d_out_frame_backwardIffEEviT0_bNS_27GenericPackedTensorAccessorIT_Lm3ENS_16DefaultPtrTraitsElEENS4_IKS5_Lm3ES6_lEE)
        .other          _ZN2at6native52_GLOBAL__N__f9ca3f21_19_UpSampleLinear1d_cu_bb295a3036upsample_linear1d_out_frame_backwardIffEEviT0_bNS_27GenericPackedTensorAccessorIT_Lm3ENS_16DefaultPtrTraitsElEENS4_IKS5_Lm3ES6_lEE,@"STO_CUDA_ENTRY STV_DEFAULT"
_ZN2at6native52_GLOBAL__N__f9ca3f21_19_UpSampleLinear1d_cu_bb295a3036upsample_linear1d_out_frame_backwardIffEEviT0_bNS_27GenericPackedTensorAccessorIT_Lm3ENS_16DefaultPtrTraitsElEENS4_IKS5_Lm3ES6_lEE:
        /* <DEDUP_REMOVED lines=10> */
[----:B------:R-:W-:Y:S01]  /*00a0*/  ISETP.GE.AND P2, PT, R0, RZ, PT ;  /* 0x000000ff0000720c */ /* 0x000fe20003f46270 */
[----:B------:R-:W-:-:S06]  /*00b0*/  IMAD.MOV.U32 R0, RZ, RZ, c[0x0][0x188] ;  /* 0x00006200ff007624 */ /* 0x000fcc00078e00ff */
[----:B0-----:R-:W0:Y:S02]  /*00c0*/  MUFU.RCP R4, R4 ;  /* 0x0000000400047308 */ /* 0x001e240000001000 */
[----:B0-----:R-:W-:-:S06]  /*00d0*/  IADD3 R2, R4, 0xffffffe, RZ ;  /* 0x0ffffffe04027810 */ /* 0x001fcc0007ffe0ff */
        /* <DEDUP_REMOVED lines=21> */
[----:B------:R-:W-:Y:S01]  /*0230*/  IMAD.MOV.U32 R2, RZ, RZ, 0x1 ;  /* 0x00000001ff027424 */ /* 0x000fe200078e00ff */
[----:B------:R-:W-:-:S04]  /*0240*/  ISETP.NE.AND P0, PT, RZ, UR4, PT ;  /* 0x00000004ff007c0c */ /* 0x000fc8000bf05270 */
[----:B------:R-:W-:-:S09]  /*0250*/  ISETP.LE.AND P2, PT, R2, c[0x0][0x178], PT ;  /* 0x00005e0002007a0c */ /* 0x000fd20003f43270 */
[----:B------:R-:W-:Y:S02]  /*0260*/  @!P0 IMAD.MOV.U32 R3, RZ, RZ, c[0x0][0x164] ;  /* 0x00005900ff038624 */ /* 0x000fe400078e00ff */
[C---:B0-----:R-:W-:Y:S02]  /*0270*/  @!P0 FADD.FTZ R0, R12.reuse, 0.5 ;  /* 0x3f0000000c008421 */ /* 0x041fe40000010000 */
[----:B------:R-:W-:Y:S02]  /*0280*/  @P0 FMUL.FTZ R12, R12, c[0x0][0x164] ;  /* 0x000059000c0c0a20 */ /* 0x000fe40000410000 */
[----:B------:R-:W-:-:S05]  /*0290*/  @!P0 FFMA.FTZ R0, R0, R3, -0.5 ;  /* 0xbf00000000008423 */ /* 0x000fca0000010003 */
[----:B------:R-:W-:-:S04]  /*02a0*/  @!P0 FSETP.GEU.FTZ.AND P1, PT, R0, RZ, PT ;  /* 0x000000ff0000820b */ /* 0x000fc80003f3e000 */
[----:B------:R-:W-:Y:S01]  /*02b0*/  @!P0 FSEL R12, R0, RZ, P1 ;  /* 0x000000ff000c8208 */ /* 0x000fe20000800000 */
[----:B------:R-:W-:Y:S08]  /*02c0*/  @!P2 EXIT ;  /* 0x000000000000a94d */ /* 0x000ff00003800000 */
[----:B------:R-:W-:Y:S01]  /*02d0*/  ISETP.LE.AND P0, PT, R2, c[0x0][0x180], PT ;  /* 0x0000600002007a0c */ /* 0x000fe20003f03270 */
[----:B------:R0:W1:-:S12]  /*02e0*/  F2I.FTZ.TRUNC.NTZ R17, R12 ;  /* 0x0000000c00117305 */ /* 0x000058000021f100 */
[----:B------:R-:W-:Y:S05]  /*02f0*/  @!P0 EXIT ;  /* 0x000000000000894d */ /* 0x000fea0003800000 */
[----:B0-----:R-:W-:Y:S01]  /*0300*/  IMAD.MOV.U32 R8, RZ, RZ, 0x1 ;  /* 0x00000001ff087424 */ /* 0x001fe200078e00ff */
[----:B-1----:R-:W0:Y:S01]  /*0310*/  I2F R3, R17 ;  /* 0x0000001100037306 */ /* 0x002e220000201400 */
[C---:B------:R-:W-:Y:S01]  /*0320*/  IADD3 R14, R17.reuse, 0x1, RZ ;  /* 0x00000001110e7810 */ /* 0x040fe20007ffe0ff */
[----:B------:R-:W-:Y:S01]  /*0330*/  IMAD.WIDE.U32 R18, R4, c[0x0][0x1d8], RZ ;  /* 0x0000760004127a25 */ /* 0x000fe200078e00ff */
[----:B------:R-:W-:Y:S01]  /*0340*/  SHF.R.S32.HI R2, RZ, 0x1f, R17 ;  /* 0x0000001fff027819 */ /* 0x000fe20000011411 */
[----:B------:R-:W-:Y:S01]  /*0350*/  ULDC UR7, c[0x0][0x180] ;  /* 0x0000600000077ab9 */ /* 0x000fe20000000800 */
[C---:B------:R-:W-:Y:S01]  /*0360*/  IADD3 R0, -R8.reuse, c[0x0][0x188], RZ ;  /* 0x0000620008007a10 */ /* 0x040fe20007ffe1ff */
[----:B------:R-:W-:Y:S01]  /*0370*/  ULOP3.LUT UR13, UR7, 0x3, URZ, 0xc0, !UPT ;  /* 0x00000003070d7892 */ /* 0x000fe2000f8ec03f */
[----:B------:R-:W-:Y:S01]  /*0380*/  IMAD.MOV.U32 R10, RZ, RZ, RZ ;  /* 0x000000ffff0a7224 */ /* 0x000fe200078e00ff */
[----:B------:R-:W-:Y:S01]  /*0390*/  IADD3 R8, -R8, c[0x0][0x180], RZ ;  /* 0x0000600008087a10 */ /* 0x000fe20007ffe1ff */
[----:B------:R-:W-:Y:S01]  /*03a0*/  IMAD R2, R2, c[0x0][0x1a0], RZ ;  /* 0x0000680002027a24 */ /* 0x000fe200078e02ff */
[C---:B------:R-:W-:Y:S01]  /*03b0*/  ISETP.GE.AND P0, PT, R17.reuse, R0, PT ;  /* 0x000000001100720c */ /* 0x040fe20003f06270 */
[----:B------:R-:W-:Y:S01]  /*03c0*/  UMOV UR5, URZ ;  /* 0x0000003f00057c82 */ /* 0x000fe20008000000 */
[----:B------:R-:W-:Y:S01]  /*03d0*/  SHF.R.S32.HI R0, RZ, 0x1f, R4 ;  /* 0x0000001fff007819 */ /* 0x000fe20000011404 */
[----:B------:R-:W-:Y:S01]  /*03e0*/  IMAD R11, R17, c[0x0][0x1a4], R2 ;  /* 0x00006900110b7a24 */ /* 0x000fe200078e0202 */
[----:B------:R-:W-:Y:S01]  /*03f0*/  UIADD3 UR7, -UR13, UR7, URZ ;  /* 0x000000070d077290 */ /* 0x000fe2000fffe13f */
[----:B0-----:R-:W-:Y:S01]  /*0400*/  FADD.FTZ R12, -R3, R12 ;  /* 0x0000000c030c7221 */ /* 0x001fe20000010100 */
[----:B------:R-:W-:Y:S01]  /*0410*/  UMOV UR6, URZ ;  /* 0x0000003f00067c82 */ /* 0x000fe20008000000 */
[----:B------:R-:W-:-:S02]  /*0420*/  IMAD R3, R0, c[0x0][0x1d8], RZ ;  /* 0x0000760000037a24 */ /* 0x000fc400078e02ff */
[----:B------:R-:W-:Y:S02]  /*0430*/  FADD.FTZ R6, -R12, 1 ;  /* 0x3f8000000c067421 */ /* 0x000fe40000010100 */
[----:B------:R-:W-:Y:S02]  /*0440*/  IMAD R3, R4, c[0x0][0x1dc], R3 ;  /* 0x0000770004037a24 */ /* 0x000fe400078e0203 */
[----:B------:R-:W-:Y:S02]  /*0450*/  @P0 IMAD.MOV R14, RZ, RZ, R17 ;  /* 0x000000ffff0e0224 */ /* 0x000fe400078e0211 */
[----:B------:R-:W-:-:S03]  /*0460*/  IMAD.WIDE.U32 R16, R17, c[0x0][0x1a0], RZ ;  /* 0x0000680011107a25 */ /* 0x000fc600078e00ff */
[----:B------:R-:W-:Y:S01]  /*0470*/  SHF.R.S32.HI R0, RZ, 0x1f, R14 ;  /* 0x0000001fff007819 */ /* 0x000fe2000001140e */
[----:B------:R-:W-:Y:S02]  /*0480*/  IMAD.IADD R13, R19, 0x1, R3 ;  /* 0x00000001130d7824 */ /* 0x000fe400078e0203 */
[----:B------:R-:W-:Y:S02]  /*0490*/  IMAD.IADD R11, R17, 0x1, R11 ;  /* 0x00000001110b7824 */ /* 0x000fe400078e020b */
[----:B------:R-:W-:-:S04]  /*04a0*/  IMAD R5, R0, c[0x0][0x1a0], RZ ;  /* 0x0000680000057a24 */ /* 0x000fc800078e02ff */
[C---:B------:R-:W-:Y:S02]  /*04b0*/  IMAD R5, R14.reuse, c[0x0][0x1a4], R5 ;  /* 0x000069000e057a24 */ /* 0x040fe400078e0205 */
[----:B------:R-:W-:-:S04]  /*04c0*/  IMAD.WIDE.U32 R14, R14, c[0x0][0x1a0], RZ ;  /* 0x000068000e0e7a25 */ /* 0x000fc800078e00ff */
[----:B------:R-:W-:Y:S02]  /*04d0*/  IMAD.IADD R9, R15, 0x1, R5 ;  /* 0x000000010f097824 */ /* 0x000fe400078e0205 */
.L_x_71:
[----:B------:R-:W-:Y:S01]  /*04e0*/  ISETP.GE.U32.AND P0, PT, R8, 0x3, PT ;  /* 0x000000030800780c */ /* 0x000fe20003f06070 */
[----:B------:R-:W-:Y:S01]  /*04f0*/  IMAD.MOV.U32 R26, RZ, RZ, R18 ;  /* 0x000000ffff1a7224 */ /* 0x000fe200078e0012 */
[----:B------:R-:W-:Y:S01]  /*0500*/  SHF.R.S32.HI R0, RZ, 0x1f, R10 ;  /* 0x0000001fff007819 */ /* 0x000fe2000001140a */
[----:B0-----:R-:W-:Y:S01]  /*0510*/  IMAD.MOV.U32 R27, RZ, RZ, R13 ;  /* 0x000000ffff1b7224 */ /* 0x001fe200078e000d */
[----:B------:R-:W-:Y:S01]  /*0520*/  UMOV UR4, URZ ;  /* 0x0000003f00047c82 */ /* 0x000fe20008000000 */
[----:B------:R-:W-:Y:S02]  /*0530*/  IMAD.MOV.U32 R28, RZ, RZ, R16 ;  /* 0x000000ffff1c7224 */ /* 0x000fe400078e0010 */
[----:B------:R-:W-:Y:S02]  /*0540*/  IMAD.MOV.U32 R29, RZ, RZ, R11 ;  /* 0x000000ffff1d7224 */ /* 0x000fe400078e000b */
[----:B------:R-:W-:Y:S02]  /*0550*/  IMAD.MOV.U32 R30, RZ, RZ, R14 ;  /* 0x000000ffff1e7224 */ /* 0x000fe400078e000e */
[----:B------:R-:W-:-:S02]  /*0560*/  IMAD.MOV.U32 R31, RZ, RZ, R9 ;  /* 0x000000ffff1f7224 */ /* 0x000fc400078e0009 */
[C---:B------:R-:W-:Y:S02]  /*0570*/  IMAD R3, R0.reuse, c[0x0][0x1c8], RZ ;  /* 0x0000720000037a24 */ /* 0x040fe400078e02ff */
[----:B------:R-:W-:Y:S02]  /*0580*/  IMAD R5, R0, c[0x0][0x190], RZ ;  /* 0x0000640000057a24 */ /* 0x000fe400078e02ff */
[----:B------:R-:W-:-:S04]  /*0590*/  IMAD.WIDE.U32 R20, R10, c[0x0][0x1c8], R26 ;  /* 0x000072000a147a25 */ /* 0x000fc800078e001a */
[----:B------:R-:W-:-:S04]  /*05a0*/  IMAD.WIDE.U32 R22, R10, c[0x0][0x190], R28 ;  /* 0x000064000a167a25 */ /* 0x000fc800078e001c */
[----:B------:R-:W-:-:S04]  /*05b0*/  IMAD.WIDE.U32 R24, R10, c[0x0][0x190], R30 ;  /* 0x000064000a187a25 */ /* 0x000fc800078e001e */
[C---:B------:R-:W-:Y:S02]  /*05c0*/  IMAD R3, R10.reuse, c[0x0][0x1cc], R3 ;  /* 0x000073000a037a24 */ /* 0x040fe400078e0203 */
[C---:B------:R-:W-:Y:S01]  /*05d0*/  IMAD R33, R10.reuse, c[0x0][0x194], R5 ;  /* 0x000065000a217a24 */ /* 0x040fe200078e0205 */
[----:B------:R-:W-:Y:S01]  /*05e0*/  IADD3 R10, R10, 0x1, RZ ;  /* 0x000000010a0a7810 */ /* 0x000fe20007ffe0ff */
[----:B------:R-:W-:Y:S02]  /*05f0*/  IMAD.IADD R7, R21, 0x1, R3 ;  /* 0x0000000115077824 */ /* 0x000fe400078e0203 */
[----:B------:R-:W-:Y:S01]  /*0600*/  IMAD.IADD R5, R23, 0x1, R33 ;  /* 0x0000000117057824 */ /* 0x000fe200078e0221 */
[----:B------:R-:W-:Y:S01]  /*0610*/  ISETP.GE.AND P1, PT, R10, c[0x0][0x178], PT ;  /* 0x00005e000a007a0c */ /* 0x000fe20003f26270 */
[----:B------:R-:W-:Y:S01]  /*0620*/  IMAD.IADD R3, R33, 0x1, R25 ;  /* 0x0000000121037824 */ /* 0x000fe200078e0219 */
[----:B------:R-:W-:Y:S05]  /*0630*/  @!P0 BRA `(.L_x_64) ;  /* 0x0000172000008947 */ /* 0x000fea0003800000 */
[----:B------:R-:W-:Y:S01]  /*0640*/  ULDC.64 UR10, c[0x0][0x190] ;  /* 0x00006400000a7ab9 */ /* 0x000fe20000000a00 */
[----:B------:R-:W-:Y:S01]  /*0650*/  IMAD.U32 R33, RZ, RZ, UR5 ;  /* 0x00000005ff217e24 */ /* 0x000fe2000f8e00ff */
[----:B------:R-:W-:Y:S01]  /*0660*/  UIMAD UR4, UR6, UR10, URZ ;  /* 0x0000000a060472a4 */ /* 0x000fe2000f8e023f */
[----:B------:R-:W-:Y:S01]  /*0670*/  IMAD.U32 R35, RZ, RZ, UR5 ;  /* 0x00000005ff237e24 */ /* 0x000fe2000f8e00ff */
[----:B------:R-:W-:Y:S01]  /*0680*/  ULDC.64 UR16, c[0x0][0x1c8] ;  /* 0x0000720000107ab9 */ /* 0x000fe20000000a00 */
[----:B------:R-:W-:Y:S01]  /*0690*/  IMAD.WIDE.U32 R30, R33, c[0x0][0x190], R30 ;  /* 0x00006400211e7a25 */ /* 0x000fe200078e001e */
[----:B------:R-:W-:-:S02]  /*06a0*/  UIMAD UR4, UR5, UR11, UR4 ;  /* 0x0000000b050472a4 */ /* 0x000fc4000f8e0204 */
[----:B------:R-:W-:Y:S01]  /*06b0*/  UIMAD UR8, UR6, UR16, URZ ;  /* 0x00000010060872a4 */ /* 0x000fe2000f8e023f */
[----:B------:R-:W-:Y:S01]  /*06c0*/  IMAD.WIDE.U32 R28, R35, c[0x0][0x190], R28 ;  /* 0x00006400231c7a25 */ /* 0x000fe200078e001c */
[C---:B------:R-:W-:Y:S01]  /*06d0*/  LEA R4, P0, R30.reuse, c[0x0][0x170], 0x2 ;  /* 0x00005c001e047a11 */ /* 0x040fe200078010ff */
[----:B------:R-:W-:Y:S01]  /*06e0*/  UMOV UR9, 0x2 ;  /* 0x0000000200097882 */ /* 0x000fe20000000000 */
[----:B------:R-:W-:Y:S01]  /*06f0*/  IADD3 R35, R31, UR4, RZ ;  /* 0x000000041f237c10 */ /* 0x000fe2000fffe0ff */
[----:B------:R-:W-:Y:S01]  /*0700*/  UIMAD UR8, UR5, UR17, UR8 ;  /* 0x00000011050872a4 */ /* 0x000fe2000f8e0208 */
[----:B------:R-:W-:Y:S01]  /*0710*/  IMAD.WIDE.U32 R26, R33, c[0x0][0x1c8], R26 ;  /* 0x00007200211a7a25 */ /* 0x000fe200078e001a */
[----:B------:R-:W-:Y:S01]  /*0720*/  ULDC.64 UR10, c[0x0][0x1d0] ;  /* 0x00007400000a7ab9 */ /* 0x000fe20000000a00 */
[----:B------:R-:W-:Y:S01]  /*0730*/  LEA.HI.X R35, R30, c[0x0][0x174], R35, 0x2, P0 ;  /* 0x00005d001e237a11 */ /* 0x000fe200000f1423 */
[----:B------:R-:W-:Y:S01]  /*0740*/  USHF.L.U64.HI UR12, UR10, UR9, UR11 ;  /* 0x000000090a0c7299 */ /* 0x000fe2000801020b */
[----:B------:R-:W-:Y:S01]  /*0750*/  ISETP.LT.AND P0, PT, RZ, UR7, PT ;  /* 0x00000007ff007c0c */ /* 0x000fe2000bf01270 */
[----:B------:R-:W-:Y:S01]  /*0760*/  ULDC.64 UR16, c[0x0][0x198] ;  /* 0x0000660000107ab9 */ /* 0x000fe20000000a00 */
[----:B------:R-:W-:Y:S01]  /*0770*/  LEA R2, P2, R28, c[0x0][0x170], 0x2 ;  /* 0x00005c001c027a11 */ /* 0x000fe200078410ff */
[----:B------:R-:W-:Y:S01]  /*0780*/  USHF.L.U32 UR11, UR10, 0x2, URZ ;  /* 0x000000020a0b7899 */ /* 0x000fe2000800063f */
[----:B------:R-:W-:Y:S01]  /*0790*/  LEA R0, P3, R26, c[0x0][0x1a8], 0x2 ;  /* 0x00006a001a007a11 */ /* 0x000fe200078610ff */
[----:B------:R-:W-:Y:S01]  /*07a0*/  USHF.L.U64.HI UR10, UR16, UR9, UR17 ;  /* 0x00000009100a7299 */ /* 0x000fe20008010211 */
[----:B------:R-:W-:Y:S01]  /*07b0*/  IADD3 R33, R29, UR4, RZ ;  /* 0x000000041d217c10 */ /* 0x000fe2000fffe0ff */
[----:B------:R-:W-:Y:S01]  /*07c0*/  USHF.L.U32 UR9, UR16, 0x2, URZ ;  /* 0x0000000210097899 */ /* 0x000fe2000800063f */
[----:B------:R-:W-:Y:S01]  /*07d0*/  IADD3 R27, R27, UR8, RZ ;  /* 0x000000081b1b7c10 */ /* 0x000fe2000fffe0ff */
[----:B------:R-:W-:Y:S01]  /*07e0*/  UMOV UR4, URZ ;  /* 0x0000003f00047c82 */ /* 0x000fe20008000000 */
[----:B------:R-:W-:Y:S01]  /*07f0*/  LEA.HI.X R33, R28, c[0x0][0x174], R33, 0x2, P2 ;  /* 0x00005d001c217a11 */ /* 0x000fe200010f1421 */
[----:B------:R-:W-:Y:S01]  /*0800*/  UMOV UR8, UR7 ;  /* 0x0000000700087c82 */ /* 0x000fe20008000000 */
[----:B------:R-:W-:Y:S01]  /*0810*/  LEA.HI.X R27, R26, c[0x0][0x1ac], R27, 0x2, P3 ;  /* 0x00006b001a1b7a11 */ /* 0x000fe200018f141b */
[----:B------:R-:W-:Y:S05]  /*0820*/  @!P0 BRA `(.L_x_65) ;  /* 0x0000120000008947 */ /* 0x000fea0003800000 */
[----:B------:R-:W-:Y:S01]  /*0830*/  UISETP.GT.AND UP0, UPT, UR8, 0xc, UPT ;  /* 0x0000000c0800788c */ /* 0x000fe2000bf04270 */
[----:B------:R-:W-:-:S05]  /*0840*/  PLOP3.LUT P0, PT, PT, PT, PT, 0x80, 0x0 ;  /* 0x000000000000781c */ /* 0x000fca0003f0f070 */
[----:B------:R-:W-:-:S13]  /*0850*/  PLOP3.LUT P2, PT, PT, PT, UP0, 0x80, 0x0 ;  /* 0x000000000000781c */ /* 0x000fda0003f4f008 */
[----:B------:R-:W-:Y:S05]  /*0860*/  @!P2 BRA `(.L_x_66) ;  /* 0x00000b900000a947 */ /* 0x000fea0003800000 */
[----:B------:R-:W-:Y:S02]  /*0870*/  PLOP3.LUT P0, PT, PT, PT, PT, 0x8, 0x0 ;  /* 0x000000000000781c */ /* 0x000fe40003f0e170 */
.L_x_67:
[----:B------:R-:W-:-:S05]  /*0880*/  IMAD.MOV.U32 R26, RZ, RZ, R0 ;  /* 0x000000ffff1a7224 */ /* 0x000fca00078e0000 */
[----:B0-----:R-:W2:Y:S01]  /*0890*/  LDG.E R29, [R26.64] ;  /* 0x0000000e1a1d7981 */ /* 0x001ea2000c1e1900 */
[----:B------:R-:W-:Y:S01]  /*08a0*/  IADD3 R28, P2, R0, UR11, RZ ;  /* 0x0000000b001c7c10 */ /* 0x000fe2000ff5e0ff */
[----:B------:R-:W-:Y:S02]  /*08b0*/  IMAD.MOV.U32 R32, RZ, RZ, R2 ;  /* 0x000000ffff207224 */ /* 0x000fe400078e0002 */
[----:B------:R-:W-:Y:S02]  /*08c0*/  IMAD.MOV.U32 R34, RZ, RZ, R4 ;  /* 0x000000ffff227224 */ /* 0x000fe400078e0004 */
[-C--:B--2---:R-:W-:Y:S02]  /*08d0*/  FMUL.FTZ R0, R6, R29.reuse ;  /* 0x0000001d06007220 */ /* 0x084fe40000410000 */
[----:B------:R-:W-:Y:S01]  /*08e0*/  FMUL.FTZ R31, R12, R29 ;  /* 0x0000001d0c1f7220 */ /* 0x000fe20000410000 */
[----:B------:R-:W-:Y:S02]  /*08f0*/  IADD3.X R29, R27, UR12, RZ, P2, !PT ;  /* 0x0000000c1b1d7c10 */ /* 0x000fe400097fe4ff */
[----:B------:R-:W-:Y:S04]  /*0900*/  RED.E.ADD.F32.FTZ.RN.STRONG.GPU [R32.64], R0 ;  /* 0x000000002000798e */ /* 0x000fe8000c10e78e */
[----:B------:R0:W-:Y:S04]  /*0910*/  RED.E.ADD.F32.FTZ.RN.STRONG.GPU [R34.64], R31 ;  /* 0x0000001f2200798e */ /* 0x0001e8000c10e78e */
[----:B------:R-:W2:Y:S01]  /*0920*/  LDG.E R37, [R28.64] ;  /* 0x0000000e1c257981 */ /* 0x000ea2000c1e1900 */
[----:B------:R-:W-:-:S02]  /*0930*/  IADD3 R30, P2, R2, UR9, RZ ;  /* 0x00000009021e7c10 */ /* 0x000fc4000ff5e0ff */
[----:B------:R-:W-:-:S04]  /*0940*/  IADD3 R26, P3, R4, UR9, RZ ;  /* 0x00000009041a7c10 */ /* 0x000fc8000ff7e0ff */
[----:B------:R-:W-:Y:S02]  /*0950*/  IADD3.X R27, R35, UR10, RZ, P3, !PT ;  /* 0x0000000a231b7c10 */ /* 0x000fe40009ffe4ff */
[----:B0-----:R-:W-:Y:S02]  /*0960*/  IADD3.X R31, R33, UR10, RZ, P2, !PT ;  /* 0x0000000a211f7c10 */ /* 0x001fe400097fe4ff */
[----:B------:R-:W-:Y:S01]  /*0970*/  IADD3 R36, P2, R28, UR11, RZ ;  /* 0x0000000b1c247c10 */ /* 0x000fe2000ff5e0ff */
[-C--:B--2---:R-:W-:Y:S02]  /*0980*/  FMUL.FTZ R2, R6, R37.reuse ;  /* 0x0000002506027220 */ /* 0x084fe40000410000 */
[----:B------:R-:W-:Y:S01]  /*0990*/  FMUL.FTZ R4, R12, R37 ;  /* 0x000000250c047220 */ /* 0x000fe20000410000 */
[----:B------:R-:W-:Y:S02]  /*09a0*/  IADD3.X R37, R29, UR12, RZ, P2, !PT ;  /* 0x0000000c1d257c10 */ /* 0x000fe400097fe4ff */
[----:B------:R-:W-:Y:S04]  /*09b0*/  RED.E.ADD.F32.FTZ.RN.STRONG.GPU [R30.64], R2 ;  /* 0x000000021e00798e */ /* 0x000fe8000c10e78e */
[----:B------:R0:W-:Y:S04]  /*09c0*/  RED.E.ADD.F32.FTZ.RN.STRONG.GPU [R26.64], R4 ;  /* 0x000000041a00798e */ /* 0x0001e8000c10e78e */
[----:B------:R-:W2:Y:S01]  /*09d0*/  LDG.E R33, [R36.64] ;  /* 0x0000000e24217981 */ /* 0x000ea2000c1e1900 */
[----:B------:R-:W-:-:S02]  /*09e0*/  IADD3 R28, P2, R30, UR9, RZ ;  /* 0x000000091e1c7c10 */ /* 0x000fc4000ff5e0ff */
[----:B------:R-:W-:Y:S02]  /*09f0*/  IADD3 R34, P3, R26, UR9, RZ ;  /* 0x000000091a227c10 */ /* 0x000fe4000ff7e0ff */
[----:B------:R-:W-:Y:S02]  /*0a00*/  IADD3.X R29, R31, UR10, RZ, P2, !PT ;  /* 0x0000000a1f1d7c10 */ /* 0x000fe400097fe4ff */
[----:B------:R-:W-:Y:S02]  /*0a10*/  IADD3 R32, P2, R36, UR11, RZ ;  /* 0x0000000b24207c10 */ /* 0x000fe4000ff5e0ff */
[----:B------:R-:W-:Y:S01]  /*0a20*/  IADD3.X R35, R27, UR10, RZ, P3, !PT ;  /* 0x0000000a1b237c10 */ /* 0x000fe20009ffe4ff */
[-C--:B--2---:R-:W-:Y:S02]  /*0a30*/  FMUL.FTZ R0, R6, R33.reuse ;  /* 0x0000002106007220 */ /* 0x084fe40000410000 */
[----:B0-----:R-:W-:Y:S01]  /*0a40*/  FMUL.FTZ R27, R12, R33 ;  /* 0x000000210c1b7220 */ /* 0x001fe20000410000 */
[----:B------:R-:W-:-:S02]  /*0a50*/  IADD3.X R33, R37, UR12, RZ, P2, !PT ;  /* 0x0000000c25217c10 */ /* 0x000fc400097fe4ff */
[----:B------:R0:W-:Y:S04]  /*0a60*/  RED.E.ADD.F32.FTZ.RN.STRONG.GPU [R28.64], R0 ;  /* 0x000000001c00798e */ /* 0x0001e8000c10e78e */
[----:B------:R1:W-:Y:S04]  /*0a70*/  RED.E.ADD.F32.FTZ.RN.STRONG.GPU [R34.64], R27 ;  /* 0x0000001b2200798e */ /* 0x0003e8000c10e78e */
[----:B------:R-:W2:Y:S01]  /*0a80*/  LDG.E R2, [R32.64] ;  /* 0x0000000e20027981 */ /* 0x000ea2000c1e1900 */
[----:B------:R-:W-:Y:S02]  /*0a90*/  IADD3 R36, P3, R28, UR9, RZ ;  /* 0x000000091c247c10 */ /* 0x000fe4000ff7e0ff */
[----:B------:R-:W-:-:S02]  /*0aa0*/  IADD3 R30, P4, R34, UR9, RZ ;  /* 0x00000009221e7c10 */ /* 0x000fc4000ff9e0ff */
[----:B0-----:R-:W-:Y:S02]  /*0ab0*/  IADD3 R28, P2, R32, UR11, RZ ;  /* 0x0000000b201c7c10 */ /* 0x001fe4000ff5e0ff */
[----:B------:R-:W-:Y:S02]  /*0ac0*/  IADD3.X R37, R29, UR10, RZ, P3, !PT ;  /* 0x0000000a1d257c10 */ /* 0x000fe40009ffe4ff */
[----:B------:R-:W-:Y:S02]  /*0ad0*/  IADD3.X R31, R35, UR10, RZ, P4, !PT ;  /* 0x0000000a231f7c10 */ /* 0x000fe4000a7fe4ff */
[----:B------:R-:W-:Y:S01]  /*0ae0*/  IADD3.X R29, R33, UR12, RZ, P2, !PT ;  /* 0x0000000c211d7c10 */ /* 0x000fe200097fe4ff */
[-C--:B--2---:R-:W-:Y:S02]  /*0af0*/  FMUL.FTZ R4, R6, R2.reuse ;  /* 0x0000000206047220 */ /* 0x084fe40000410000 */
[----:B------:R-:W-:-:S03]  /*0b00*/  FMUL.FTZ R2, R12, R2 ;  /* 0x000000020c027220 */ /* 0x000fc60000410000 */
[----:B------:R-:W-:Y:S04]  /*0b10*/  RED.E.ADD.F32.FTZ.RN.STRONG.GPU [R36.64], R4 ;  /* 0x000000042400798e */ /* 0x000fe8000c10e78e */
[----:B------:R0:W-:Y:S04]  /*0b20*/  RED.E.ADD.F32.FTZ.RN.STRONG.GPU [R30.64], R2 ;  /* 0x000000021e00798e */ /* 0x0001e8000c10e78e */
[----:B-1----:R-:W2:Y:S01]  /*0b30*/  LDG.E R27, [R28.64] ;  /* 0x0000000e1c1b7981 */ /* 0x002ea2000c1e1900 */
[----:B------:R-:W-:Y:S02]  /*0b40*/  IADD3 R34, P2, R36, UR9, RZ ;  /* 0x0000000924227c10 */ /* 0x000fe4000ff5e0ff */
[----:B------:R-:W-:-:S02]  /*0b50*/  IADD3 R32, P3, R30, UR9, RZ ;  /* 0x000000091e207c10 */ /* 0x000fc4000ff7e0ff */
[----:B------:R-:W-:Y:S02]  /*0b60*/  IADD3.X R35, R37, UR10, RZ, P2, !PT ;  /* 0x0000000a25237c10 */ /* 0x000fe400097fe4ff */
[----:B------:R-:W-:Y:S02]  /*0b70*/  IADD3 R26, P2, R28, UR11, RZ ;  /* 0x0000000b1c1a7c10 */ /* 0x000fe4000ff5e0ff */
[----:B------:R-:W-:Y:S01]  /*0b80*/  IADD3.X R33, R31, UR10, RZ, P3, !PT ;  /* 0x0000000a1f217c10 */ /* 0x000fe20009ffe4ff */
[-C--:B--2---:R-:W-:Y:S02]  /*0b90*/  FMUL.FTZ R0, R6, R27.reuse ;  /* 0x0000001b06007220 */ /* 0x084fe40000410000 */
[----:B0-----:R-:W-:Y:S01]  /*0ba0*/  FMUL.FTZ R2, R12, R27 ;  /* 0x0000001b0c027220 */ /* 0x001fe20000410000 */
[----:B------:R-:W-:Y:S02]  /*0bb0*/  IADD3.X R27, R29, UR12, RZ, P2, !PT ;  /* 0x0000000c1d1b7c10 */ /* 0x000fe400097fe4ff */
[----:B------:R0:W-:Y:S04]  /*0bc0*/  RED.E.ADD.F32.FTZ.RN.STRONG.GPU [R34.64], R0 ;  /* 0x000000002200798e */ /* 0x0001e8000c10e78e */
        /* <DEDUP_REMOVED lines=10> */
[----:B------:R-:W-:Y:S04]  /*0c70*/  RED.E.ADD.F32.FTZ.RN.STRONG.GPU [R36.64], R4 ;  /* 0x000000042400798e */ /* 0x000fe8000c10e78e */
[----:B------:R0:W-:Y:S04]  /*0c80*/  RED.E.ADD.F32.FTZ.RN.STRONG.GPU [R30.64], R0 ;  /* 0x000000001e00798e */ /* 0x0001e8000c10e78e */
[----:B------:R-:W2:Y:S01]  /*0c90*/  LDG.E R27, [R28.64] ;  /* 0x0000000e1c1b7981 */ /* 0x000ea2000c1e1900 */
[----:B------:R-:W-:Y:S02]  /*0ca0*/  IADD3 R34, P2, R36, UR9, RZ ;  /* 0x0000000924227c10 */ /* 0x000fe4000ff5e0ff */
[----:B-1----:R-:W-:-:S02]  /*0cb0*/  IADD3 R32, P3, R30, UR9, RZ ;  /* 0x000000091e207c10 */ /* 0x002fc4000ff7e0ff */
[----:B------:R-:W-:Y:S02]  /*0cc0*/  IADD3.X R35, R37, UR10, RZ, P2, !PT ;  /* 0x0000000a25237c10 */ /* 0x000fe400097fe4ff */
[----:B------:R-:W-:Y:S02]  /*0cd0*/  IADD3 R26, P2, R28, UR11, RZ ;  /* 0x0000000b1c1a7c10 */ /* 0x000fe4000ff5e0ff */
[----:B------:R-:W-:Y:S01]  /*0ce0*/  IADD3.X R33, R31, UR10, RZ, P3, !PT ;  /* 0x0000000a1f217c10 */ /* 0x000fe20009ffe4ff */
[-C--:B--2---:R-:W-:Y:S02]  /*0cf0*/  FMUL.FTZ R2, R6, R27.reuse ;  /* 0x0000001b06027220 */ /* 0x084fe40000410000 */
[----:B0-----:R-:W-:Y:S01]  /*0d00*/  FMUL.FTZ R0, R12, R27 ;  /* 0x0000001b0c007220 */ /* 0x001fe20000410000 */
[----:B------:R-:W-:Y:S02]  /*0d10*/  IADD3.X R27, R29, UR12, RZ, P2, !PT ;  /* 0x0000000c1d1b7c10 */ /* 0x000fe400097fe4ff */
[----:B------:R-:W-:Y:S04]  /*0d20*/  RED.E.ADD.F32.FTZ.RN.STRONG.GPU [R34.64], R2 ;  /* 0x000000022200798e */ /* 0x000fe8000c10e78e */
[----:B------:R0:W-:Y:S04]  /*0d30*/  RED.E.ADD.F32.FTZ.RN.STRONG.GPU [R32.64], R0 ;  /* 0x000000002000798e */ /* 0x0001e8000c10e78e */
[----:B------:R-:W2:Y:S01]  /*0d40*/  LDG.E R29, [R26.64] ;  /* 0x0000000e1a1d7981 */ /* 0x000ea2000c1e1900 */
[----:B------:R-:W-:-:S02]  /*0d50*/  IADD3 R36, P3, R34, UR9, RZ ;  /* 0x0000000922247c10 */ /* 0x000fc4000ff7e0ff */
[----:B------:R-:W-:Y:S02]  /*0d60*/  IADD3 R30, P4, R32, UR9, RZ ;  /* 0x00000009201e7c10 */ /* 0x000fe4000ff9e0ff */
[----:B------:R-:W-:Y:S02]  /*0d70*/  IADD3 R28, P2, R26, UR11, RZ ;  /* 0x0000000b1a1c7c10 */ /* 0x000fe4000ff5e0ff */
[----:B------:R-:W-:Y:S02]  /*0d80*/  IADD3.X R37, R35, UR10, RZ, P3, !PT ;  /* 0x0000000a23257c10 */ /* 0x000fe40009ffe4ff */
        /* <DEDUP_REMOVED lines=83> */
[----:B-1----:R-:W3:Y:S01]  /*12c0*/  LDG.E R0, [R26.64] ;  /* 0x0000000e1a007981 */ /* 0x002ee2000c1e1900 */
[----:B------:R-:W-:Y:S01]  /*12d0*/  UIADD3 UR8, UR8, -0x10, URZ ;  /* 0xfffffff008087890 */ /* 0x000fe2000fffe03f */
[----:B------:R-:W-:-:S02]  /*12e0*/  IADD3 R30, P2, R34, UR9, RZ ;  /* 0x00000009221e7c10 */ /* 0x000fc4000ff5e0ff */
[----:B------:R-:W-:Y:S01]  /*12f0*/  IADD3 R28, P3, R32, UR9, RZ ;  /* 0x00000009201c7c10 */ /* 0x000fe2000ff7e0ff */
[----:B------:R-:W-:Y:S01]  /*1300*/  UISETP.GT.AND UP0, UPT, UR8, 0xc, UPT ;  /* 0x0000000c0800788c */ /* 0x000fe2000bf04270 */
[----:B------:R-:W-:Y:S02]  /*1310*/  IADD3.X R31, R35, UR10, RZ, P2, !PT ;  /* 0x0000000a231f7c10 */ /* 0x000fe400097fe4ff */
[----:B------:R-:W-:-:S03]  /*1320*/  IADD3.X R29, R33, UR10, RZ, P3, !PT ;  /* 0x0000000a211d7c10 */ /* 0x000fc60009ffe4ff */
[----:B------:R-:W-:Y:S02]  /*1330*/  PLOP3.LUT P5, PT, PT, PT, UP0, 0x80, 0x0 ;  /* 0x000000000000781c */ /* 0x000fe40003faf008 */
[----:B0-----:R-:W-:Y:S02]  /*1340*/  IADD3 R2, P3, R30, UR9, RZ ;  /* 0x000000091e027c10 */ /* 0x001fe4000ff7e0ff */
[----:B------:R-:W-:Y:S01]  /*1350*/  IADD3 R4, P4, R28, UR9, RZ ;  /* 0x000000091c047c10 */ /* 0x000fe2000ff9e0ff */
[----:B------:R-:W-:Y:S01]  /*1360*/  UIADD3 UR4, UR4, 0x10, URZ ;  /* 0x0000001004047890 */ /* 0x000fe2000fffe03f */
[----:B--2---:R-:W-:Y:S02]  /*1370*/  IADD3.X R33, R31, UR10, RZ, P3, !PT ;  /* 0x0000000a1f217c10 */ /* 0x004fe40009ffe4ff */
[----:B------:R-:W-:Y:S01]  /*1380*/  IADD3.X R35, R29, UR10, RZ, P4, !PT ;  /* 0x0000000a1d237c10 */ /* 0x000fe2000a7fe4ff */
[-C--:B---3--:R-:W-:Y:S02]  /*1390*/  FMUL.FTZ R36, R6, R0.reuse ;  /* 0x0000000006247220 */ /* 0x088fe40000410000 */
[----:B------:R-:W-:Y:S01]  /*13a0*/  FMUL.FTZ R37, R12, R0 ;  /* 0x000000000c257220 */ /* 0x000fe20000410000 */
[----:B------:R-:W-:-:S02]  /*13b0*/  IADD3 R0, P2, R26, UR11, RZ ;  /* 0x0000000b1a007c10 */ /* 0x000fc4000ff5e0ff */
[----:B------:R0:W-:Y:S02]  /*13c0*/  RED.E.ADD.F32.FTZ.RN.STRONG.GPU [R30.64], R36 ;  /* 0x000000241e00798e */ /* 0x0001e4000c10e78e */
[----:B------:R-:W-:Y:S02]  /*13d0*/  IADD3.X R27, R27, UR12, RZ, P2, !PT ;  /* 0x0000000c1b1b7c10 */ /* 0x000fe400097fe4ff */
[----:B------:R0:W-:Y:S01]  /*13e0*/  RED.E.ADD.F32.FTZ.RN.STRONG.GPU [R28.64], R37 ;  /* 0x000000251c00798e */ /* 0x0001e2000c10e78e */
[----:B------:R-:W-:Y:S05]  /*13f0*/  @P5 BRA `(.L_x_67) ;  /* 0xfffff48000005947 */ /* 0x000fea000383ffff */
.L_x_66:
[----:B------:R-:W-:-:S06]  /*1400*/  UISETP.GT.AND UP0, UPT, UR8, 0x4, UPT ;  /* 0x000000040800788c */ /* 0x000fcc000bf04270 */
[----:B------:R-:W-:-:S13]  /*1410*/  PLOP3.LUT P2, PT, PT, PT, UP0, 0x80, 0x0 ;  /* 0x000000000000781c */ /* 0x000fda0003f4f008 */
[----:B------:R-:W-:Y:S05]  /*1420*/  @!P2 BRA `(.L_x_68) ;  /* 0x000005e00000a947 */ /* 0x000fea0003800000 */
        /* <DEDUP_REMOVED lines=65> */
[----:B------:R-:W3:Y:S01]  /*1840*/  LDG.E R27, [R28.64] ;  /* 0x0000000e1c1b7981 */ /* 0x000ee2000c1e1900 */
[----:B------:R-:W-:Y:S02]  /*1850*/  IADD3 R34, P0, R36, UR9, RZ ;  /* 0x0000000924227c10 */ /* 0x000fe4000ff1e0ff */
[----:B-1----:R-:W-:-:S02]  /*1860*/  IADD3 R32, P2, R30, UR9, RZ ;  /* 0x000000091e207c10 */ /* 0x002fc4000ff5e0ff */
[----:B------:R-:W-:Y:S02]  /*1870*/  IADD3.X R35, R37, UR10, RZ, P0, !PT ;  /* 0x0000000a25237c10 */ /* 0x000fe400087fe4ff */
[----:B------:R-:W-:Y:S02]  /*1880*/  IADD3 R26, P0, R28, UR11, RZ ;  /* 0x0000000b1c1a7c10 */ /* 0x000fe4000ff1e0ff */
[----:B------:R-:W-:Y:S01]  /*1890*/  IADD3.X R33, R31, UR10, RZ, P2, !PT ;  /* 0x0000000a1f217c10 */ /* 0x000fe200097fe4ff */
[-C--:B---3--:R-:W-:Y:S02]  /*18a0*/  FMUL.FTZ R2, R6, R27.reuse ;  /* 0x0000001b06027220 */ /* 0x088fe40000410000 */
[----:B0-----:R-:W-:Y:S01]  /*18b0*/  FMUL.FTZ R37, R12, R27 ;  /* 0x0000001b0c257220 */ /* 0x001fe20000410000 */
[----:B------:R-:W-:Y:S02]  /*18c0*/  IADD3.X R27, R29, UR12, RZ, P0, !PT ;  /* 0x0000000c1d1b7c10 */ /* 0x000fe400087fe4ff */
[----:B------:R-:W-:Y:S04]  /*18d0*/  RED.E.ADD.F32.FTZ.RN.STRONG.GPU [R34.64], R2 ;  /* 0x000000022200798e */ /* 0x000fe8000c10e78e */
[----:B------:R0:W-:Y:S04]  /*18e0*/  RED.E.ADD.F32.FTZ.RN.STRONG.GPU [R32.64], R37 ;  /* 0x000000252000798e */ /* 0x0001e8000c10e78e */
[----:B--2---:R-:W2:Y:S01]  /*18f0*/  LDG.E R0, [R26.64] ;  /* 0x0000000e1a007981 */ /* 0x004ea2000c1e1900 */
[----:B------:R-:W-:-:S02]  /*1900*/  IADD3 R30, P0, R34, UR9, RZ ;  /* 0x00000009221e7c10 */ /* 0x000fc4000ff1e0ff */
[----:B------:R-:W-:Y:S02]  /*1910*/  IADD3 R28, P2, R32, UR9, RZ ;  /* 0x00000009201c7c10 */ /* 0x000fe4000ff5e0ff */
[----:B------:R-:W-:Y:S02]  /*1920*/  IADD3.X R31, R35, UR10, RZ, P0, !PT ;  /* 0x0000000a231f7c10 */ /* 0x000fe400087fe4ff */
[----:B------:R-:W-:Y:S01]  /*1930*/  IADD3.X R29, R33, UR10, RZ, P2, !PT ;  /* 0x0000000a211d7c10 */ /* 0x000fe200097fe4ff */
[-C--:B--2---:R-:W-:Y:S02]  /*1940*/  FMUL.FTZ R36, R6, R0.reuse ;  /* 0x0000000006247220 */ /* 0x084fe40000410000 */
[----:B0-----:R-:W-:-:S03]  /*1950*/  FMUL.FTZ R37, R12, R0 ;  /* 0x000000000c257220 */ /* 0x001fc60000410000 */
[----:B------:R0:W-:Y:S04]  /*1960*/  RED.E.ADD.F32.FTZ.RN.STRONG.GPU [R30.64], R36 ;  /* 0x000000241e00798e */ /* 0x0001e8000c10e78e */
[----:B------:R0:W-:Y:S01]  /*1970*/  RED.E.ADD.F32.FTZ.RN.STRONG.GPU [R28.64], R37 ;  /* 0x000000251c00798e */ /* 0x0001e2000c10e78e */
[----:B------:R-:W-:Y:S01]  /*1980*/  IADD3 R0, P2, R26, UR11, RZ ;  /* 0x0000000b1a007c10 */ /* 0x000fe2000ff5e0ff */
[----:B------:R-:W-:Y:S01]  /*1990*/  UIADD3 UR4, UR4, 0x8, URZ ;  /* 0x0000000804047890 */ /* 0x000fe2000fffe03f */
[----:B------:R-:W-:Y:S01]  /*19a0*/  IADD3 R2, P3, R30, UR9, RZ ;  /* 0x000000091e027c10 */ /* 0x000fe2000ff7e0ff */
[----:B------:R-:W-:Y:S01]  /*19b0*/  UIADD3 UR8, UR8, -0x8, URZ ;  /* 0xfffffff808087890 */ /* 0x000fe2000fffe03f */
[----:B------:R-:W-:Y:S02]  /*19c0*/  IADD3 R4, P4, R28, UR9, RZ ;  /* 0x000000091c047c10 */ /* 0x000fe4000ff9e0ff */
[----:B------:R-:W-:-:S02]  /*19d0*/  PLOP3.LUT P0, PT, PT, PT, PT, 0x8, 0x0 ;  /* 0x000000000000781c */ /* 0x000fc40003f0e170 */
[----:B------:R-:W-:Y:S02]  /*19e0*/  IADD3.X R27, R27, UR12, RZ, P2, !PT ;  /* 0x0000000c1b1b7c10 */ /* 0x000fe400097fe4ff */
[----:B------:R-:W-:Y:S02]  /*19f0*/  IADD3.X R33, R31, UR10, RZ, P3, !PT ;  /* 0x0000000a1f217c10 */ /* 0x000fe40009ffe4ff */
[----:B------:R-:W-:Y:S02]  /*1a00*/  IADD3.X R35, R29, UR10, RZ, P4, !PT ;  /* 0x0000000a1d237c10 */ /* 0x000fe4000a7fe4ff */
.L_x_68:
[----:B0-----:R-:W-:-:S13]  /*1a10*/  ISETP.NE.OR P0, PT, RZ, UR8, P0 ;  /* 0x00000008ff007c0c */ /* 0x001fda0008705670 */
[----:B------:R-:W-:Y:S05]  /*1a20*/  @!P0 BRA `(.L_x_64) ;  /* 0x0000033000008947 */ /* 0x000fea0003800000 */
.L_x_65:
[----:B------:R-:W-:-:S05]  /*1a30*/  IMAD.MOV.U32 R26, RZ, RZ, R0 ;  /* 0x000000ffff1a7224 */ /* 0x000fca00078e0000 */
[----:B------:R-:W2:Y:S01]  /*1a40*/  LDG.E R29, [R26.64] ;  /* 0x0000000e1a1d7981 */ /* 0x000ea2000c1e1900 */
[----:B------:R-:W-:Y:S01]  /*1a50*/  IADD3 R28, P0, R0, UR11, RZ ;  /* 0x0000000b001c7c10 */ /* 0x000fe2000ff1e0ff */
[----:B------:R-:W-:Y:S02]  /*1a60*/  IMAD.MOV.U32 R32, RZ, RZ, R2 ;  /* 0x000000ffff207224 */ /* 0x000fe400078e0002 */
[----:B------:R-:W-:Y:S02]  /*1a70*/  IMAD.MOV.U32 R34, RZ, RZ, R4 ;  /* 0x000000ffff227224 */ /* 0x000fe400078e0004 */
[-C--:B--2---:R-:W-:Y:S02]  /*1a80*/  FMUL.FTZ R0, R6, R29.reuse ;  /* 0x0000001d06007220 */ /* 0x084fe40000410000 */
[----:B------:R-:W-:Y:S01]  /*1a90*/  FMUL.FTZ R26, R12, R29 ;  /* 0x0000001d0c1a7220 */ /* 0x000fe20000410000 */
[----:B------:R-:W-:Y:S02]  /*1aa0*/  IADD3.X R29, R27, UR12, RZ, P0, !PT ;  /* 0x0000000c1b1d7c10 */ /* 0x000fe400087fe4ff */
[----:B------:R0:W-:Y:S04]  /*1ab0*/  RED.E.ADD.F32.FTZ.RN.STRONG.GPU [R32.64], R0 ;  /* 0x000000002000798e */ /* 0x0001e8000c10e78e */
[----:B------:R1:W-:Y:S04]  /*1ac0*/  RED.E.ADD.F32.FTZ.RN.STRONG.GPU [R34.64], R26 ;  /* 0x0000001a2200798e */ /* 0x0003e8000c10e78e */
[----:B------:R-:W2:Y:S01]  /*1ad0*/  LDG.E R27, [R28.64] ;  /* 0x0000000e1c1b7981 */ /* 0x000ea2000c1e1900 */
[----:B------:R-:W-:-:S02]  /*1ae0*/  IADD3 R30, P0, R2, UR9, RZ ;  /* 0x00000009021e7c10 */ /* 0x000fc4000ff1e0ff */
[----:B------:R-:W-:Y:S02]  /*1af0*/  IADD3 R36, P2, R4, UR9, RZ ;  /* 0x0000000904247c10 */ /* 0x000fe4000ff5e0ff */
[----:B------:R-:W-:Y:S02]  /*1b00*/  IADD3.X R31, R33, UR10, RZ, P0, !PT ;  /* 0x0000000a211f7c10 */ /* 0x000fe400087fe4ff */
[----:B0-----:R-:W-:Y:S02]  /*1b10*/  IADD3 R32, P0, R28, UR11, RZ ;  /* 0x0000000b1c207c10 */ /* 0x001fe4000ff1e0ff */
[----:B------:R-:W-:Y:S02]  /*1b20*/  IADD3.X R37, R35, UR10, RZ, P2, !PT ;  /* 0x0000000a23257c10 */ /* 0x000fe400097fe4ff */
[----:B------:R-:W-:Y:S01]  /*1b30*/  IADD3.X R33, R29, UR12, RZ, P0, !PT ;  /* 0x0000000c1d217c10 */ /* 0x000fe200087fe4ff */
[-C--:B--2---:R-:W-:Y:S02]  /*1b40*/  FMUL.FTZ R2, R6, R27.reuse ;  /* 0x0000001b06027220 */ /* 0x084fe40000410000 */
[----:B------:R-:W-:-:S03]  /*1b50*/  FMUL.FTZ R4, R12, R27 ;  /* 0x0000001b0c047220 */ /* 0x000fc60000410000 */
[----:B------:R0:W-:Y:S04]  /*1b60*/  RED.E.ADD.F32.FTZ.RN.STRONG.GPU [R30.64], R2 ;  /* 0x000000021e00798e */ /* 0x0001e8000c10e78e */
[----:B------:R-:W-:Y:S04]  /*1b70*/  RED.E.ADD.F32.FTZ.RN.STRONG.GPU [R36.64], R4 ;  /* 0x000000042400798e */ /* 0x000fe8000c10e78e */
[----:B------:R-:W2:Y:S01]  /*1b80*/  LDG.E R27, [R32.64] ;  /* 0x0000000e201b7981 */ /* 0x000ea2000c1e1900 */
[----:B------:R-:W-:Y:S02]  /*1b90*/  IADD3 R28, P0, R30, UR9, RZ ;  /* 0x000000091e1c7c10 */ /* 0x000fe4000ff1e0ff */
[----:B-1----:R-:W-:-:S02]  /*1ba0*/  IADD3 R34, P2, R36, UR9, RZ ;  /* 0x0000000924227c10 */ /* 0x002fc4000ff5e0ff */
[----:B------:R-:W-:Y:S02]  /*1bb0*/  IADD3.X R29, R31, UR10, RZ, P0, !PT ;  /* 0x0000000a1f1d7c10 */ /* 0x000fe400087fe4ff */
[----:B------:R-:W-:Y:S02]  /*1bc0*/  IADD3 R26, P0, R32, UR11, RZ ;  /* 0x0000000b201a7c10 */ /* 0x000fe4000ff1e0ff */
[----:B------:R-:W-:Y:S01]  /*1bd0*/  IADD3.X R35, R37, UR10, RZ, P2, !PT ;  /* 0x0000000a25237c10 */ /* 0x000fe200097fe4ff */
[-C--:B--2---:R-:W-:Y:S02]  /*1be0*/  FMUL.FTZ R0, R6, R27.reuse ;  /* 0x0000001b06007220 */ /* 0x084fe40000410000 */
[----:B------:R-:W-:Y:S01]  /*1bf0*/  FMUL.FTZ R32, R12, R27 ;  /* 0x0000001b0c207220 */ /* 0x000fe20000410000 */
[----:B------:R-:W-:Y:S02]  /*1c00*/  IADD3.X R27, R33, UR12, RZ, P0, !PT ;  /* 0x0000000c211b7c10 */ /* 0x000fe400087fe4ff */
[----:B------:R1:W-:Y:S04]  /*1c10*/  RED.E.ADD.F32.FTZ.RN.STRONG.GPU [R28.64], R0 ;  /* 0x000000001c00798e */ /* 0x0003e8000c10e78e */
[----:B------:R2:W-:Y:S04]  /*1c20*/  RED.E.ADD.F32.FTZ.RN.STRONG.GPU [R34.64], R32 ;  /* 0x000000202200798e */ /* 0x0005e8000c10e78e */
[----:B------:R3:W4:Y:S01]  /*1c30*/  LDG.E R33, [R26.64] ;  /* 0x0000000e1a217981 */ /* 0x000722000c1e1900 */
[----:B------:R-:W-:Y:S01]  /*1c40*/  UIADD3 UR8, UR8, -0x4, URZ ;  /* 0xfffffffc08087890 */ /* 0x000fe2000fffe03f */
[----:B0-----:R-:W-:-:S02]  /*1c50*/  IADD3 R30, P2, R34, UR9, RZ ;  /* 0x00000009221e7c10 */ /* 0x001fc4000ff5e0ff */
[----:B-1----:R-:W-:Y:S02]  /*1c60*/  IADD3 R28, P0, R28, UR9, RZ ;  /* 0x000000091c1c7c10 */ /* 0x002fe4000ff1e0ff */
[----:B------:R-:W-:Y:S02]  /*1c70*/  IADD3.X R31, R35, UR10, RZ, P2, !PT ;  /* 0x0000000a231f7c10 */ /* 0x000fe400097fe4ff */
[----:B------:R-:W-:Y:S02]  /*1c80*/  IADD3.X R29, R29, UR10, RZ, P0, !PT ;  /* 0x0000000a1d1d7c10 */ /* 0x000fe400087fe4ff */
[----:B------:R-:W-:Y:S02]  /*1c90*/  ISETP.NE.AND P0, PT, RZ, UR8, PT ;  /* 0x00000008ff007c0c */ /* 0x000fe4000bf05270 */
[----:B------:R-:W-:Y:S02]  /*1ca0*/  IADD3 R0, P2, R26, UR11, RZ ;  /* 0x0000000b1a007c10 */ /* 0x000fe4000ff5e0ff */
[----:B------:R-:W-:-:S02]  /*1cb0*/  IADD3 R2, P3, R28, UR9, RZ ;  /* 0x000000091c027c10 */ /* 0x000fc4000ff7e0ff */
[----:B------:R-:W-:Y:S01]  /*1cc0*/  IADD3 R4, P4, R30, UR9, RZ ;  /* 0x000000091e047c10 */ /* 0x000fe2000ff9e0ff */
[----:B------:R-:W-:Y:S01]  /*1cd0*/  UIADD3 UR4, UR4, 0x4, URZ ;  /* 0x0000000404047890 */ /* 0x000fe2000fffe03f */
[----:B---3--:R-:W-:Y:S02]  /*1ce0*/  IADD3.X R27, R27, UR12, RZ, P2, !PT ;  /* 0x0000000c1b1b7c10 */ /* 0x008fe400097fe4ff */
[----:B--2---:R-:W-:Y:S01]  /*1cf0*/  IADD3.X R35, R31, UR10, RZ, P4, !PT ;  /* 0x0000000a1f237c10 */ /* 0x004fe2000a7fe4ff */
[-C--:B----4-:R-:W-:Y:S02]  /*1d00*/  FMUL.FTZ R37, R6, R33.reuse ;  /* 0x0000002106257220 */ /* 0x090fe40000410000 */
[----:B------:R-:W-:Y:S01]  /*1d10*/  FMUL.FTZ R36, R12, R33 ;  /* 0x000000210c247220 */ /* 0x000fe20000410000 */
[----:B------:R-:W-:Y:S02]  /*1d20*/  IADD3.X R33, R29, UR10, RZ, P3, !PT ;  /* 0x0000000a1d217c10 */ /* 0x000fe40009ffe4ff */
[----:B------:R0:W-:Y:S04]  /*1d30*/  RED.E.ADD.F32.FTZ.RN.STRONG.GPU [R28.64], R37 ;  /* 0x000000251c00798e */ /* 0x0001e8000c10e78e */
[----:B------:R0:W-:Y:S02]  /*1d40*/  RED.E.ADD.F32.FTZ.RN.STRONG.GPU [R30.64], R36 ;  /* 0x000000241e00798e */ /* 0x0001e4000c10e78e */
[----:B0-----:R-:W-:Y:S05]  /*1d50*/  @P0 BRA `(.L_x_65) ;  /* 0xfffffcd000000947 */ /* 0x001fea000383ffff */
.L_x_64:
        /* <DEDUP_REMOVED lines=13> */
[----:B------:R-:W2:Y:S01]  /*1e30*/  LDG.E R7, [R30.64] ;  /* 0x0000000e1e077981 */ /* 0x000ea2000c1e1900 */
[----:B------:R-:W-:Y:S01]  /*1e40*/  UIMAD UR8, UR8, UR10, URZ ;  /* 0x0000000a080872a4 */ /* 0x000fe2000f8e023f */
[----:B------:R-:W-:Y:S02]  /*1e50*/  IMAD.U32 R29, RZ, RZ, UR4 ;  /* 0x00000004ff1d7e24 */ /* 0x000fe4000f8e00ff */
[----:B------:R-:W-:Y:S01]  /*1e60*/  IMAD.MOV.U32 R4, RZ, RZ, R22 ;  /* 0x000000ffff047224 */ /* 0x000fe200078e0016 */
[----:B------:R-:W-:Y:S01]  /*1e70*/  UIMAD UR8, UR4, UR11, UR8 ;  /* 0x0000000b040872a4 */ /* 0x000fe2000f8e0208 */
[----:B------:R-:W-:Y:S02]  /*1e80*/  IMAD.U32 R27, RZ, RZ, UR4 ;  /* 0x00000004ff1b7e24 */ /* 0x000fe4000f8e00ff */
[----:B------:R-:W-:Y:S01]  /*1e90*/  IMAD.WIDE.U32 R28, R29, c[0x0][0x198], R4 ;  /* 0x000066001d1c7a25 */ /* 0x000fe200078e0004 */
[----:B------:R-:W-:-:S03]  /*1ea0*/  UISETP.NE.AND UP0, UPT, UR13, 0x1, UPT ;  /* 0x000000010d00788c */ /* 0x000fc6000bf05270 */
[----:B------:R-:W-:Y:S01]  /*1eb0*/  IMAD.MOV.U32 R2, RZ, RZ, R24 ;  /* 0x000000ffff027224 */ /* 0x000fe200078e0018 */
[----:B------:R-:W-:Y:S02]  /*1ec0*/  LEA R22, P0, R28, c[0x0][0x170], 0x2 ;  /* 0x00005c001c167a11 */ /* 0x000fe400078010ff */
[----:B------:R-:W-:Y:S01]  /*1ed0*/  IADD3 R23, R29, UR8, RZ ;  /* 0x000000081d177c10 */ /* 0x000fe2000fffe0ff */
[----:B------:R-:W-:-:S03]  /*1ee0*/  IMAD.WIDE.U32 R26, R27, c[0x0][0x198], R2 ;  /* 0x000066001b1a7a25 */ /* 0x000fc600078e0002 */
[----:B------:R-:W-:Y:S02]  /*1ef0*/  LEA.HI.X R23, R28, c[0x0][0x174], R23, 0x2, P0 ;  /* 0x00005d001c177a11 */ /* 0x000fe400000f1417 */
[----:B------:R-:W-:Y:S02]  /*1f00*/  PLOP3.LUT P0, PT, PT, PT, UP0, 0x80, 0x0 ;  /* 0x000000000000781c */ /* 0x000fe40003f0f008 */
[----:B------:R-:W-:Y:S02]  /*1f10*/  LEA R24, P2, R26, c[0x0][0x170], 0x2 ;  /* 0x00005c001a187a11 */ /* 0x000fe400078410ff */
[----:B------:R-:W-:-:S04]  /*1f20*/  IADD3 R25, R27, UR8, RZ ;  /* 0x000000081b197c10 */ /* 0x000fc8000fffe0ff */
[----:B------:R-:W-:Y:S01]  /*1f30*/  LEA.HI.X R25, R26, c[0x0][0x174], R25, 0x2, P2 ;  /* 0x00005d001a197a11 */ /* 0x000fe200010f1419 */
[-C--:B--2---:R-:W-:Y:S02]  /*1f40*/  FMUL.FTZ R27, R6, R7.reuse ;  /* 0x00000007061b7220 */ /* 0x084fe40000410000 */
[----:B------:R-:W-:-:S03]  /*1f50*/  FMUL.FTZ R7, R12, R7 ;  /* 0x000000070c077220 */ /* 0x000fc60000410000 */
[----:B------:R0:W-:Y:S04]  /*1f60*/  RED.E.ADD.F32.FTZ.RN.STRONG.GPU [R22.64], R27 ;  /* 0x0000001b1600798e */ /* 0x0001e8000c10e78e */
[----:B------:R0:W-:Y:S01]  /*1f70*/  RED.E.ADD.F32.FTZ.RN.STRONG.GPU [R24.64], R7 ;  /* 0x000000071800798e */ /* 0x0001e2000c10e78e */
[----:B------:R-:W-:Y:S05]  /*1f80*/  @!P0 BRA `(.L_x_69) ;  /* 0x000003b000008947 */ /* 0x000fea0003800000 */
[----:B------:R-:W-:Y:S02]  /*1f90*/  UIADD3 UR8, UR4, 0x1, URZ ;  /* 0x0000000104087890 */ /* 0x000fe4000fffe03f */
[----:B------:R-:W-:Y:S02]  /*1fa0*/  ULDC.64 UR10, c[0x0][0x1d0] ;  /* 0x00007400000a7ab9 */ /* 0x000fe40000000a00 */
[----:B------:R-:W-:Y:S02]  /*1fb0*/  USHF.R.S32.HI UR9, URZ, 0x1f, UR8 ;  /* 0x0000001f3f097899 */ /* 0x000fe40008011408 */
[----:B0-----:R-:W-:-:S02]  /*1fc0*/  IMAD.U32 R23, RZ, RZ, UR8 ;  /* 0x00000008ff177e24 */ /* 0x001fc4000f8e00ff */
[----:B------:R-:W-:Y:S02]  /*1fd0*/  UIMAD UR10, UR9, UR10, URZ ;  /* 0x0000000a090a72a4 */ /* 0x000fe4000f8e023f */
[----:B------:R-:W-:Y:S02]  /*1fe0*/  IMAD.WIDE.U32 R22, R23, c[0x0][0x1d0], R20 ;  /* 0x0000740017167a25 */ /* 0x000fe400078e0014 */
[----:B------:R-:W-:-:S03]  /*1ff0*/  UIMAD UR10, UR8, UR11, UR10 ;  /* 0x0000000b080a72a4 */ /* 0x000fc6000f8e020a */
[----:B------:R-:W-:-:S03]  /*2000*/  LEA R30, P0, R22, c[0x0][0x1a8], 0x2 ;  /* 0x00006a00161e7a11 */ /* 0x000fc600078010ff */
[----:B------:R-:W-:Y:S01]  /*2010*/  IADD3 R7, R23, UR10, RZ ;  /* 0x0000000a17077c10 */ /* 0x000fe2000fffe0ff */
[----:B------:R-:W-:-:S03]  /*2020*/  ULDC.64 UR10, c[0x0][0x198] ;  /* 0x00006600000a7ab9 */ /* 0x000fc60000000a00 */
[----:B------:R-:W-:-:S06]  /*2030*/  LEA.HI.X R31, R22, c[0x0][0x1ac], R7, 0x2, P0 ;  /* 0x00006b00161f7a11 */ /* 0x000fcc00000f1407 */
[----:B------:R-:W2:Y:S01]  /*2040*/  LDG.E R31, [R30.64] ;  /* 0x0000000e1e1f7981 */ /* 0x000ea2000c1e1900 */
[----:B------:R-:W-:Y:S01]  /*2050*/  UIMAD UR9, UR9, UR10, URZ ;  /* 0x0000000a090972a4 */ /* 0x000fe2000f8e023f */
[----:B------:R-:W-:Y:S02]  /*2060*/  IMAD.U32 R29, RZ, RZ, UR8 ;  /* 0x00000008ff1d7e24 */ /* 0x000fe4000f8e00ff */
[----:B------:R-:W-:Y:S01]  /*2070*/  IMAD.U32 R27, RZ, RZ, UR8 ;  /* 0x00000008ff1b7e24 */ /* 0x000fe2000f8e00ff */
[----:B------:R-:W-:Y:S01]  /*2080*/  UIMAD UR9, UR8, UR11, UR9 ;  /* 0x0000000b080972a4 */ /* 0x000fe2000f8e0209 */
[----:B------:R-:W-:Y:S01]  /*2090*/  IMAD.WIDE.U32 R28, R29, c[0x0][0x198], R4 ;  /* 0x000066001d1c7a25 */ /* 0x000fe200078e0004 */
[----:B------:R-:W-:-:S03]  /*20a0*/  UISETP.NE.AND UP0, UPT, UR13, 0x2, UPT ;  /* 0x000000020d00788c */ /* 0x000fc6000bf05270 */
[----:B------:R-:W-:Y:S01]  /*20b0*/  IMAD.WIDE.U32 R26, R27, c[0x0][0x198], R2 ;  /* 0x000066001b1a7a25 */ /* 0x000fe200078e0002 */
[----:B------:R-:W-:Y:S02]  /*20c0*/  LEA R22, P0, R28, c[0x0][0x170], 0x2 ;  /* 0x00005c001c167a11 */ /* 0x000fe400078010ff */
[----:B------:R-:W-:Y:S02]  /*20d0*/  IADD3 R23, R29, UR9, RZ ;  /* 0x000000091d177c10 */ /* 0x000fe4000fffe0ff */
[----:B------:R-:W-:Y:S02]  /*20e0*/  LEA R24, P2, R26, c[0x0][0x170], 0x2 ;  /* 0x00005c001a187a11 */ /* 0x000fe400078410ff */
[----:B------:R-:W-:Y:S02]  /*20f0*/  LEA.HI.X R23, R28, c[0x0][0x174], R23, 0x2, P0 ;  /* 0x00005d001c177a11 */ /* 0x000fe400000f1417 */
[----:B------:R-:W-:Y:S02]  /*2100*/  PLOP3.LUT P0, PT, PT, PT, UP0, 0x80, 0x0 ;  /* 0x000000000000781c */ /* 0x000fe40003f0f008 */
        /* <DEDUP_REMOVED lines=14> */
[----:B------:R-:W-:Y:S01]  /*21f0*/  LEA R22, P0, R20, c[0x0][0x1a8], 0x2 ;  /* 0x00006a0014167a11 */ /* 0x000fe200078010ff */
[----:B------:R-:W-:Y:S02]  /*2200*/  ULDC.64 UR10, c[0x0][0x198] ;  /* 0x00006600000a7ab9 */ /* 0x000fe40000000a00 */
[----:B------:R-:W-:-:S04]  /*2210*/  IADD3 R7, R21, UR9, RZ ;  /* 0x0000000915077c10 */ /* 0x000fc8000fffe0ff */
[----:B------:R-:W-:-:S06]  /*2220*/  LEA.HI.X R23, R20, c[0x0][0x1ac], R7, 0x2, P0 ;  /* 0x00006b0014177a11 */ /* 0x000fcc00000f1407 */
[----:B------:R-:W2:Y:S01]  /*2230*/  LDG.E R23, [R22.64] ;  /* 0x0000000e16177981 */ /* 0x000ea2000c1e1900 */
[----:B------:R-:W-:Y:S01]  /*2240*/  UIMAD UR8, UR8, UR10, URZ ;  /* 0x0000000a080872a4 */ /* 0x000fe2000f8e023f */
[----:B------:R-:W-:Y:S02]  /*2250*/  IMAD.U32 R21, RZ, RZ, UR4 ;  /* 0x00000004ff157e24 */ /* 0x000fe4000f8e00ff */
[----:B------:R-:W-:Y:S01]  /*2260*/  IMAD.U32 R25, RZ, RZ, UR4 ;  /* 0x00000004ff197e24 */ /* 0x000fe2000f8e00ff */
[----:B------:R-:W-:Y:S01]  /*2270*/  UIMAD UR8, UR4, UR11, UR8 ;  /* 0x0000000b040872a4 */ /* 0x000fe2000f8e0208 */
[----:B------:R-:W-:-:S04]  /*2280*/  IMAD.WIDE.U32 R20, R21, c[0x0][0x198], R4 ;  /* 0x0000660015147a25 */ /* 0x000fc800078e0004 */
[----:B------:R-:W-:Y:S01]  /*2290*/  IMAD.WIDE.U32 R24, R25, c[0x0][0x198], R2 ;  /* 0x0000660019187a25 */ /* 0x000fe200078e0002 */
[----:B------:R-:W-:Y:S02]  /*22a0*/  LEA R2, P0, R20, c[0x0][0x170], 0x2 ;  /* 0x00005c0014027a11 */ /* 0x000fe400078010ff */
[----:B------:R-:W-:Y:S02]  /*22b0*/  IADD3 R3, R21, UR8, RZ ;  /* 0x0000000815037c10 */ /* 0x000fe4000fffe0ff */
[----:B------:R-:W-:Y:S02]  /*22c0*/  LEA R4, P2, R24, c[0x0][0x170], 0x2 ;  /* 0x00005c0018047a11 */ /* 0x000fe400078410ff */
[----:B------:R-:W-:Y:S02]  /*22d0*/  IADD3 R5, R25, UR8, RZ ;  /* 0x0000000819057c10 */ /* 0x000fe4000fffe0ff */
[----:B------:R-:W-:Y:S02]  /*22e0*/  LEA.HI.X R3, R20, c[0x0][0x174], R3, 0x2, P0 ;  /* 0x00005d0014037a11 */ /* 0x000fe400000f1403 */
[----:B------:R-:W-:Y:S01]  /*22f0*/  LEA.HI.X R5, R24, c[0x0][0x174], R5, 0x2, P2 ;  /* 0x00005d0018057a11 */ /* 0x000fe200010f1405 */
[----:B--2---:R-:W-:-:S02]  /*2300*/  FMUL.FTZ R7, R6, R23 ;  /* 0x0000001706077220 */ /* 0x004fc40000410000 */
[----:B------:R-:W-:-:S03]  /*2310*/  FMUL.FTZ R23, R12, R23 ;  /* 0x000000170c177220 */ /* 0x000fc60000410000 */
[----:B------:R0:W-:Y:S04]  /*2320*/  RED.E.ADD.F32.FTZ.RN.STRONG.GPU [R2.64], R7 ;  /* 0x000000070200798e */ /* 0x0001e8000c10e78e */
[----:B------:R0:W-:Y:S02]  /*2330*/  RED.E.ADD.F32.FTZ.RN.STRONG.GPU [R4.64], R23 ;  /* 0x000000170400798e */ /* 0x0001e4000c10e78e */
.L_x_69:
[----:B------:R-:W-:-:S04]  /*2340*/  UIADD3 UR5, UP0, UR5, 0x1, URZ ;  /* 0x0000000105057890 */ /* 0x000fc8000ff1e03f */
[----:B------:R-:W-:Y:S01]  /*2350*/  UIADD3.X UR6, URZ, UR6, URZ, UP0, !UPT ;  /* 0x000000063f067290 */ /* 0x000fe200087fe43f */
[----:B------:R-:W-:Y:S01]  /*2360*/  @P1 CALL.REL.NOINC `(.L_x_70) ;  /* 0x0000001000001944 */ /* 0x000fe20003c00000 */
[----:B------:R-:W-:Y:S05]  /*2370*/  BRA `(.L_x_71) ;  /* 0xffffe16000007947 */ /* 0x000fea000383ffff */
.L_x_70:
[----:B------:R-:W-:-:S01]  /*2380*/  NOP ;  /* 0x0000000000007918 */ /* 0x000fc20000000000 */
[----:B------:R-:W-:Y:S05]  /*2390*/  EXIT ;  /* 0x000000000000794d */ /* 0x000fea0003800000 */
.L_x_63:
[----:B------:R-:W-:-:S05]  /*23a0*/  IMAD.MOV.U32 R0, RZ, RZ, 0x1 ;  /* 0x00000001ff007424 */ /* 0x000fca00078e00ff */
[----:B------:R-:W-:-:S13]  /*23b0*/  ISETP.LE.AND P0, PT, R0, c[0x0][0x178], PT ;  /* 0x00005e0000007a0c */ /* 0x000fda0003f03270 */
[----:B------:R-:W-:Y:S05]  /*23c0*/  @!P0 EXIT ;  /* 0x000000000000894d */ /* 0x000fea0003800000 */
[----:B------:R-:W-:-:S13]  /*23d0*/  ISETP.LE.AND P0, PT, R0, c[0x0][0x180], PT ;  /* 0x0000600000007a0c */ /* 0x000fda0003f03270 */
[----:B------:R-:W-:Y:S05]  /*23e0*/  @!P0 EXIT ;  /* 0x000000000000894d */ /* 0x000fea0003800000 */
[----:B------:R-:W-:Y:S01]  /*23f0*/  SHF.R.S32.HI R2, RZ, 0x1f, R4 ;  /* 0x0000001fff027819 */ /* 0x000fe20000011404 */
[----:B------:R-:W-:Y:S02]  /*2400*/  UMOV UR10, 0x2 ;  /* 0x00000002000a7882 */ /* 0x000fe40000000000 */
[----:B------:R-:W-:Y:S02]  /*2410*/  ULDC.64 UR4, c[0x0][0x1d0] ;  /* 0x0000740000047ab9 */ /* 0x000fe40000000a00 */
[C---:B------:R-:W-:Y:S01]  /*2420*/  IMAD R0, R2.reuse, c[0x0][0x1a0], RZ ;  /* 0x0000680002007a24 */ /* 0x040fe200078e02ff */
[----:B------:R-:W-:Y:S01]  /*2430*/  USHF.L.U64.HI UR8, UR4, UR10, UR5 ;  /* 0x0000000a04087299 */ /* 0x000fe20008010205 */
[----:B------:R-:W-:Y:S01]  /*2440*/  IMAD R5, R2, c[0x0][0x1d8], RZ ;  /* 0x0000760002057a24 */ /* 0x000fe200078e02ff */
[----:B------:R-:W-:Y:S01]  /*2450*/  USHF.L.U32 UR9, UR4, 0x2, URZ ;  /* 0x0000000204097899 */ /* 0x000fe2000800063f */
[C---:B------:R-:W-:Y:S01]  /*2460*/  IMAD R11, R4.reuse, c[0x0][0x1a4], R0 ;  /* 0x00006900040b7a24 */ /* 0x040fe200078e0200 */
[----:B------:R-:W-:Y:S01]  /*2470*/  ULDC UR18, c[0x0][0x180] ;  /* 0x0000600000127ab9 */ /* 0x000fe20000000800 */
[----:B------:R-:W-:Y:S01]  /*2480*/  IMAD.WIDE.U32 R2, R4, c[0x0][0x1d8], RZ ;  /* 0x0000760004027a25 */ /* 0x000fe200078e00ff */
[----:B------:R-:W-:-:S02]  /*2490*/  ULDC.64 UR4, c[0x0][0x198] ;  /* 0x0000660000047ab9 */ /* 0x000fc40000000a00 */
[----:B------:R-:W-:Y:S01]  /*24a0*/  USHF.L.U64.HI UR10, UR4, UR10, UR5 ;  /* 0x0000000a040a7299 */ /* 0x000fe20008010205 */
[C---:B------:R-:W-:Y:S01]  /*24b0*/  IMAD R13, R4.reuse, c[0x0][0x1dc], R5 ;  /* 0x00007700040d7a24 */ /* 0x040fe200078e0205 */
[----:B------:R-:W-:Y:S01]  /*24c0*/  USHF.L.U32 UR11, UR4, 0x2, URZ ;  /* 0x00000002040b7899 */ /* 0x000fe2000800063f */
[----:B------:R-:W-:Y:S01]  /*24d0*/  IMAD.WIDE.U32 R4, R4, c[0x0][0x1a0], RZ ;  /* 0x0000680004047a25 */ /* 0x000fe200078e00ff */
[----:B------:R-:W-:Y:S02]  /*24e0*/  ULOP3.LUT UR19, UR18, 0x3, URZ, 0xc0, !UPT ;  /* 0x0000000312137892 */ /* 0x000fe4000f8ec03f */
[----:B------:R-:W-:Y:S01]  /*24f0*/  UMOV UR4, 0x1 ;  /* 0x0000000100047882 */ /* 0x000fe20000000000 */
[----:B------:R-:W-:Y:S01]  /*2500*/  IMAD.IADD R11, R5, 0x1, R11 ;  /* 0x00000001050b7824 */ /* 0x000fe200078e020b */
[----:B------:R-:W-:Y:S01]  /*2510*/  UIADD3 UR17, -UR4, UR18, URZ ;  /* 0x0000001204117290 */ /* 0x000fe2000fffe13f */
[----:B------:R-:W-:Y:S01]  /*2520*/  IMAD.IADD R13, R13, 0x1, R3 ;  /* 0x000000010d0d7824 */ /* 0x000fe200078e0203 */
[----:B------:R-:W-:-:S02]  /*2530*/  UIADD3 UR18, -UR19, UR18, URZ ;  /* 0x0000001213127290 */ /* 0x000fc4000fffe13f */
[----:B------:R-:W-:Y:S02]  /*2540*/  UMOV UR6, URZ ;  /* 0x0000003f00067c82 */ /* 0x000fe40008000000 */
[----:B------:R-:W-:Y:S02]  /*2550*/  UMOV UR7, URZ ;  /* 0x0000003f00077c82 */ /* 0x000fe40008000000 */
[----:B------:R-:W-:Y:S02]  /*2560*/  UMOV UR4, URZ ;  /* 0x0000003f00047c82 */ /* 0x000fe40008000000 */
.L_x_79:
        /* <DEDUP_REMOVED lines=41> */
.L_x_75:
[----:B------:R-:W-:-:S05]  /*2800*/  IMAD.MOV.U32 R20, RZ, RZ, R10 ;  /* 0x000000ffff147224 */ /* 0x000fca00078e000a */
[----:B0-----:R-:W2:Y:S01]  /*2810*/  LDG.E R31, [R20.64] ;  /* 0x0000000e141f7981 */ /* 0x001ea2000c1e1900 */
[----:B------:R-:W-:Y:S01]  /*2820*/  IADD3 R22, P1, R10, UR9, RZ ;  /* 0x000000090a167c10 */ /* 0x000fe2000ff3e0ff */
[----:B------:R-:W-:-:S03]  /*2830*/  IMAD.MOV.U32 R18, RZ, RZ, R0 ;  /* 0x000000ffff127224 */ /* 0x000fc600078e0000 */
[----:B------:R-:W-:Y:S02]  /*2840*/  IADD3.X R23, R21, UR8, RZ, P1, !PT ;  /* 0x0000000815177c10 */ /* 0x000fe40008ffe4ff */
[----:B------:R-:W-:Y:S01]  /*2850*/  IADD3 R24, P1, R0, UR11, RZ ;  /* 0x0000000b00187c10 */ /* 0x000fe2000ff3e0ff */
[----:B--2---:R0:W-:Y:S04]  /*2860*/  STG.E [R18.64], R31 ;  /* 0x0000001f12007986 */ /* 0x0041e8000c10190e */
[----:B------:R-:W2:Y:S01]  /*2870*/  LDG.E R33, [R22.64] ;  /* 0x0000000e16217981 */ /* 0x000ea2000c1e1900 */
[----:B------:R-:W-:Y:S02]  /*2880*/  IADD3 R26, P2, R22, UR9, RZ ;  /* 0x00000009161a7c10 */ /* 0x000fe4000ff5e0ff */
[----:B------:R-:W-:-:S02]  /*2890*/  IADD3.X R25, R19, UR10, RZ, P1, !PT ;  /* 0x0000000a13197c10 */ /* 0x000fc40008ffe4ff */
[----:B------:R-:W-:Y:S02]  /*28a0*/  IADD3.X R27, R23, UR8, RZ, P2, !PT ;  /* 0x00000008171b7c10 */ /* 0x000fe400097fe4ff */
[----:B------:R-:W-:Y:S01]  /*28b0*/  IADD3 R20, P1, R24, UR11, RZ ;  /* 0x0000000b18147c10 */ /* 0x000fe2000ff3e0ff */
[----:B--2---:R1:W-:Y:S04]  /*28c0*/  STG.E [R24.64], R33 ;  /* 0x0000002118007986 */ /* 0x0043e8000c10190e */
[----:B------:R-:W2:Y:S01]  /*28d0*/  LDG.E R35, [R26.64] ;  /* 0x0000000e1a237981 */ /* 0x000ea2000c1e1900 */
[----:B------:R-:W-:Y:S02]  /*28e0*/  IADD3 R28, P2, R26, UR9, RZ ;  /* 0x000000091a1c7c10 */ /* 0x000fe4000ff5e0ff */
[----:B------:R-:W-:-:S02]  /*28f0*/  IADD3.X R21, R25, UR10, RZ, P1, !PT ;  /* 0x0000000a19157c10 */ /* 0x000fc40008ffe4ff */
[----:B------:R-:W-:Y:S02]  /*2900*/  IADD3.X R29, R27, UR8, RZ, P2, !PT ;  /* 0x000000081b1d7c10 */ /* 0x000fe400097fe4ff */
[----:B0-----:R-:W-:Y:S01]  /*2910*/  IADD3 R18, P2, R20, UR11, RZ ;  /* 0x0000000b14127c10 */ /* 0x001fe2000ff5e0ff */
[----:B--2---:R0:W-:Y:S04]  /*2920*/  STG.E [R20.64], R35 ;  /* 0x0000002314007986 */ /* 0x0041e8000c10190e */
[----:B------:R-:W2:Y:S01]  /*2930*/  LDG.E R31, [R28.64] ;  /* 0x0000000e1c1f7981 */ /* 0x000ea2000c1e1900 */
[----:B------:R-:W-:Y:S02]  /*2940*/  IADD3 R22, P1, R28, UR9, RZ ;  /* 0x000000091c167c10 */ /* 0x000fe4000ff3e0ff */
[----:B------:R-:W-:-:S02]  /*2950*/  IADD3.X R19, R21, UR10, RZ, P2, !PT ;  /* 0x0000000a15137c10 */ /* 0x000fc400097fe4ff */
[----:B------:R-:W-:Y:S02]  /*2960*/  IADD3.X R23, R29, UR8, RZ, P1, !PT ;  /* 0x000000081d177c10 */ /* 0x000fe40008ffe4ff */
[----:B-1----:R-:W-:Y:S01]  /*2970*/  IADD3 R24, P1, R18, UR11, RZ ;  /* 0x0000000b12187c10 */ /* 0x002fe2000ff3e0ff */
        /* <DEDUP_REMOVED lines=60> */
[----:B--2---:R-:W-:Y:S04]  /*2d40*/  STG.E [R24.64], R33 ;  /* 0x0000002118007986 */ /* 0x004fe8000c10190e */
[----:B------:R-:W2:Y:S01]  /*2d50*/  LDG.E R35, [R26.64] ;  /* 0x0000000e1a237981 */ /* 0x000ea2000c1e1900 */
[----:B------:R-:W-:Y:S02]  /*2d60*/  IADD3 R28, P2, R26, UR9, RZ ;  /* 0x000000091a1c7c10 */ /* 0x000fe4000ff5e0ff */
[----:B------:R-:W-:-:S02]  /*2d70*/  IADD3.X R21, R25, UR10, RZ, P1, !PT ;  /* 0x0000000a19157c10 */ /* 0x000fc40008ffe4ff */
[----:B------:R-:W-:Y:S01]  /*2d80*/  IADD3.X R29, R27, UR8, RZ, P2, !PT ;  /* 0x000000081b1d7c10 */ /* 0x000fe200097fe4ff */
[----:B------:R-:W-:-:S04]  /*2d90*/  UIADD3 UR12, UR12, -0x10, URZ ;  /* 0xfffffff00c0c7890 */ /* 0x000fc8000fffe03f */
[----:B------:R-:W-:Y:S01]  /*2da0*/  UISETP.GT.AND UP1, UPT, UR12, 0xc, UPT ;  /* 0x0000000c0c00788c */ /* 0x000fe2000bf24270 */
[----:B--2---:R1:W-:Y:S04]  /*2db0*/  STG.E [R20.64], R35 ;  /* 0x0000002314007986 */ /* 0x0043e8000c10190e */
[----:B0-----:R-:W2:Y:S01]  /*2dc0*/  LDG.E R31, [R28.64] ;  /* 0x0000000e1c1f7981 */ /* 0x001ea2000c1e1900 */
[----:B------:R-:W-:Y:S01]  /*2dd0*/  PLOP3.LUT P3, PT, PT, PT, UP1, 0x80, 0x0 ;  /* 0x000000000000781c */ /* 0x000fe20003f6f018 */
[----:B------:R-:W-:Y:S01]  /*2de0*/  UIADD3 UR5, UR5, 0x10, URZ ;  /* 0x0000001005057890 */ /* 0x000fe2000fffe03f */
[----:B------:R-:W-:-:S04]  /*2df0*/  IADD3 R22, P1, R20, UR11, RZ ;  /* 0x0000000b14167c10 */ /* 0x000fc8000ff3e0ff */
[----:B------:R-:W-:Y:S02]  /*2e00*/  IADD3.X R23, R21, UR10, RZ, P1, !PT ;  /* 0x0000000a15177c10 */ /* 0x000fe40008ffe4ff */
[----:B------:R-:W-:Y:S02]  /*2e10*/  IADD3 R10, P1, R28, UR9, RZ ;  /* 0x000000091c0a7c10 */ /* 0x000fe4000ff3e0ff */
[----:B------:R-:W-:Y:S02]  /*2e20*/  IADD3 R0, P2, R22, UR11, RZ ;  /* 0x0000000b16007c10 */ /* 0x000fe4000ff5e0ff */
[----:B-1----:R-:W-:Y:S02]  /*2e30*/  IADD3.X R21, R29, UR8, RZ, P1, !PT ;  /* 0x000000081d157c10 */ /* 0x002fe40008ffe4ff */
[----:B------:R-:W-:Y:S01]  /*2e40*/  IADD3.X R19, R23, UR10, RZ, P2, !PT ;  /* 0x0000000a17137c10 */ /* 0x000fe200097fe4ff */
[----:B--2---:R0:W-:Y:S01]  /*2e50*/  STG.E [R22.64], R31 ;  /* 0x0000001f16007986 */ /* 0x0041e2000c10190e */
[----:B------:R-:W-:Y:S05]  /*2e60*/  @P3 BRA `(.L_x_75) ;  /* 0xfffff99000003947 */ /* 0x000fea000383ffff */
.L_x_74:
[----:B------:R-:W-:-:S06]  /*2e70*/  UISETP.GT.AND UP1, UPT, UR12, 0x4, UPT ;  /* 0x000000040c00788c */ /* 0x000fcc000bf24270 */
[----:B------:R-:W-:-:S13]  /*2e80*/  PLOP3.LUT P1, PT, PT, PT, UP1, 0x80, 0x0 ;  /* 0x000000000000781c */ /* 0x000fda0003f2f018 */
[----:B------:R-:W-:Y:S05]  /*2e90*/  @!P1 BRA `(.L_x_76) ;  /* 0x0000035000009947 */ /* 0x000fea0003800000 */
        /* <DEDUP_REMOVED lines=52> */
[----:B--2---:R0:W-:Y:S04]  /*31e0*/  STG.E [R24.64], R27 ;  /* 0x0000001b18007986 */ /* 0x0041e8000c10190e */
.L_x_76:
[----:B------:R-:W-:-:S13]  /*31f0*/  ISETP.NE.OR P0, PT, RZ, UR12, P0 ;  /* 0x0000000cff007c0c */ /* 0x000fda0008705670 */
[----:B------:R-:W-:Y:S05]  /*3200*/  @!P0 BRA `(.L_x_72) ;  /* 0x000001e000008947 */ /* 0x000fea0003800000 */
.L_x_73:
        /* <DEDUP_REMOVED lines=12> */
[----:B--2---:R-:W-:Y:S04]  /*32d0*/  STG.E [R24.64], R33 ;  /* 0x0000002118007986 */ /* 0x004fe8000c10190e */
[----:B------:R-:W2:Y:S01]  /*32e0*/  LDG.E R35, [R26.64] ;  /* 0x0000000e1a237981 */ /* 0x000ea2000c1e1900 */
[----:B------:R-:W-:Y:S02]  /*32f0*/  IADD3 R28, P1, R26, UR9, RZ ;  /* 0x000000091a1c7c10 */ /* 0x000fe4000ff3e0ff */
[----:B------:R-:W-:-:S02]  /*3300*/  IADD3.X R21, R25, UR10, RZ, P0, !PT ;  /* 0x0000000a19157c10 */ /* 0x000fc400087fe4ff */
[----:B------:R-:W-:Y:S01]  /*3310*/  IADD3.X R29, R27, UR8, RZ, P1, !PT ;  /* 0x000000081b1d7c10 */ /* 0x000fe20008ffe4ff */
[----:B------:R-:W-:Y:S01]  /*3320*/  UIADD3 UR12, UR12, -0x4, URZ ;  /* 0xfffffffc0c0c7890 */ /* 0x000fe2000fffe03f */
[----:B------:R-:W-:-:S04]  /*3330*/  IADD3 R22, P0, R20, UR11, RZ ;  /* 0x0000000b14167c10 */ /* 0x000fc8000ff1e0ff */
[----:B------:R-:W-:Y:S01]  /*3340*/  IADD3.X R23, R21, UR10, RZ, P0, !PT ;  /* 0x0000000a15177c10 */ /* 0x000fe200087fe4ff */
[----:B--2---:R1:W-:Y:S04]  /*3350*/  STG.E [R20.64], R35 ;  /* 0x0000002314007986 */ /* 0x0043e8000c10190e */
[----:B0-----:R-:W2:Y:S01]  /*3360*/  LDG.E R31, [R28.64] ;  /* 0x0000000e1c1f7981 */ /* 0x001ea2000c1e1900 */
[----:B------:R-:W-:Y:S01]  /*3370*/  ISETP.NE.AND P0, PT, RZ, UR12, PT ;  /* 0x0000000cff007c0c */ /* 0x000fe2000bf05270 */
[----:B------:R-:W-:Y:S01]  /*3380*/  UIADD3 UR5, UR5, 0x4, URZ ;  /* 0x0000000405057890 */ /* 0x000fe2000fffe03f */
[----:B------:R-:W-:Y:S02]  /*3390*/  IADD3 R10, P1, R28, UR9, RZ ;  /* 0x000000091c0a7c10 */ /* 0x000fe4000ff3e0ff */
[----:B------:R-:W-:-:S02]  /*33a0*/  IADD3 R0, P2, R22, UR11, RZ ;  /* 0x0000000b16007c10 */ /* 0x000fc4000ff5e0ff */
[----:B-1----:R-:W-:Y:S02]  /*33b0*/  IADD3.X R21, R29, UR8, RZ, P1, !PT ;  /* 0x000000081d157c10 */ /* 0x002fe40008ffe4ff */
[----:B------:R-:W-:Y:S01]  /*33c0*/  IADD3.X R19, R23, UR10, RZ, P2, !PT ;  /* 0x0000000a17137c10 */ /* 0x000fe200097fe4ff */
[----:B--2---:R0:W-:Y:S04]  /*33d0*/  STG.E [R22.64], R31 ;  /* 0x0000001f16007986 */ /* 0x0041e8000c10190e */
[----:B0-----:R-:W-:Y:S05]  /*33e0*/  @P0 BRA `(.L_x_73) ;  /* 0xfffffe2000000947 */ /* 0x001fea000383ffff */
.L_x_72:
        /* <DEDUP_REMOVED lines=13> */
[----:B------:R-:W2:Y:S01]  /*34c0*/  LDG.E R19, [R18.64] ;  /* 0x0000000e12137981 */ /* 0x000ea2000c1e1900 */
        /* <DEDUP_REMOVED lines=10> */
[----:B--2---:R1:W-:Y:S10]  /*3570*/  STG.E [R8.64], R19 ;  /* 0x0000001308007986 */ /* 0x0043f4000c10190e */
        /* <DEDUP_REMOVED lines=36> */
[----:B------:R-:W-:-:S03]  /*37c0*/  IMAD.WIDE.U32 R14, R9, c[0x0][0x198], R14 ;  /* 0x00006600090e7a25 */ /* 0x000fc600078e000e */
[----:B------:R-:W-:Y:S02]  /*37d0*/  UIMAD UR12, UR5, UR21, UR12 ;  /* 0x00000015050c72a4 */ /* 0x000fe4000f8e020c */
[----:B------:R-:W-:-:S04]  /*37e0*/  LEA R8, P0, R14, c[0x0][0x170], 0x2 ;  /* 0x00005c000e087a11 */ /* 0x000fc800078010ff */
[----:B------:R-:W-:-:S04]  /*37f0*/  IADD3 R9, R15, UR12, RZ ;  /* 0x0000000c0f097c10 */ /* 0x000fc8000fffe0ff */
[----:B------:R-:W-:-:S05]  /*3800*/  LEA.HI.X R9, R14, c[0x0][0x174], R9, 0x2, P0 ;  /* 0x00005d000e097a11 */ /* 0x000fca00000f1409 */
[----:B--2---:R1:W-:Y:S02]  /*3810*/  STG.E [R8.64], R7 ;  /* 0x0000000708007986 */ /* 0x0043e4000c10190e */
.L_x_77:
[----:B------:R-:W-:Y:S01]  /*3820*/  PLOP3.LUT P0, PT, PT, PT, UP0, 0x80, 0x0 ;  /* 0x000000000000781c */ /* 0x000fe20003f0f008 */
[----:B------:R-:W-:-:S04]  /*3830*/  UIADD3 UR6, UP1, UR6, 0x1, URZ ;  /* 0x0000000106067890 */ /* 0x000fc8000ff3e03f */
[----:B------:R-:W-:-:S08]  /*3840*/  UIADD3.X UR7, URZ, UR7, URZ, UP1, !UPT ;  /* 0x000000073f077290 */ /* 0x000fd00008ffe43f */
[----:B------:R-:W-:Y:S01]  /*3850*/  @P0 CALL.REL.NOINC `(.L_x_78) ;  /* 0x0000001000000944 */ /* 0x000fe20003c00000 */
[----:B------:R-:W-:Y:S05]  /*3860*/  BRA `(.L_x_79) ;  /* 0xffffed0000007947 */ /* 0x000fea000383ffff */
.L_x_78:
[----:B------:R-:W-:Y:S05]  /*3870*/  EXIT ;  /* 0x000000000000794d */ /* 0x000fea0003800000 */
.L_x_80:
        /* <DEDUP_REMOVED lines=16> */
.L_x_175:


//--------------------- .text._ZN2at6native52_GLOBAL__N__f9ca3f21_19_UpSampleLinear1d_cu_bb295a3036upsample_linear1d_out_frame_backwardIddEEviT0_bNS_27GenericPackedTensorAccessorIT_Lm3ENS_16DefaultPtrTraitsElEENS4_IKS5_Lm3ES6_lEE --------------------------
	.section	.text._ZN2at6native52_GLOBAL__N__f9ca3f21_19_UpSampleLinear1d_cu_bb295a3036upsample_linear1d_out_frame_backwardIddEEviT0_bNS_27GenericPackedTensorAccessorIT_Lm3ENS_16DefaultPtrTraitsElEENS4_IKS5_Lm3ES6_lEE,"ax",@progbits
	.sectioninfo	@"SHI_REGISTERS=40"
	.align	128
.text._ZN2at6native52_GLOBAL__N__f9ca3f21_19_UpSampleLinear1d_cu_bb295a3036upsample_linear1d_out_frame_backwardIddEEviT0_bNS_27GenericPackedTensorAccessorIT_Lm3ENS_16DefaultPtrTraitsElEENS4_IKS5_Lm3ES6_lEE:
        .type           _ZN2at6native52_GLOBAL__N__f9ca3f21_19_UpSampleLinear1d_cu_bb295a3036upsample_linear1d_out_frame_backwardIddEEviT0_bNS_27GenericPackedTensorAccessorIT_Lm3ENS_16DefaultPtrTraitsElEENS4_IKS5_Lm3ES6_lEE,@function
        .size           _ZN2at6native52_GLOBAL__N__f9ca3f21_19_UpSampleLinear1d_cu_bb295a3036upsample_linear1d_out_frame_backwardIddEEviT0_bNS_27GenericPackedTensorAccessorIT_Lm3ENS_16DefaultPtrTraitsElEENS4_IKS5_Lm3ES6_lEE,(.L_x_176 - _ZN2at6native52_GLOBAL__N__f9ca3f21_19_UpSampleLinear1d_cu_bb295a3036upsample_linear1d_out_frame_backwardIddEEviT0_bNS_27GenericPackedTensorAccessorIT_Lm3ENS_16DefaultPtrTraitsElEENS4_IKS5_Lm3ES6_lEE)
        .other          _ZN2at6native52_GLOBAL__N__f9ca3f21_19_UpSampleLinear1d_cu_bb295a3036upsample_linear1d_out_frame_backwardIddEEviT0_bNS_27GenericPackedTensorAccessorIT_Lm3ENS_16DefaultPtrTraitsElEENS4_IKS5_Lm3ES6_lEE,@"STO_CUDA_ENTRY STV_DEFAULT"
_ZN2at6native52_GLOBAL__N__f9ca3f21_19_UpSampleLinear1d_cu_bb295a3036upsample_linear1d_out_frame_backwardIddEEviT0_bNS_27GenericPackedTensorAccessorIT_Lm3ENS_16DefaultPtrTraitsElEENS4_IKS5_Lm3ES6_lEE:
        /* <DEDUP_REMOVED lines=33> */
[----:B------:R-:W0:Y:S01]  /*0210*/  I2F.F64 R2, R20 ;  /* 0x0000001400027312 */ /* 0x000e220000201c00 */
[----:B------:R-:W-:Y:S01]  /*0220*/  ULDC.S8 UR4, c[0x0][0x170] ;  /* 0x00005c0000047ab9 */ /* 0x000fe20000000200 */
[----:B------:R-:W-:Y:S01]  /*0230*/  IMAD.MOV.U32 R0, RZ, RZ, 0x1 ;  /* 0x00000001ff007424 */ /* 0x000fe200078e00ff */
[----:B------:R-:W-:-:S04]  /*0240*/  ISETP.NE.AND P0, PT, RZ, UR4, PT ;  /* 0x00000004ff007c0c */ /* 0x000fc8000bf05270 */
[----:B------:R-:W-:-:S09]  /*0250*/  ISETP.LE.AND P1, PT, R0, c[0x0][0x180], PT ;  /* 0x0000600000007a0c */ /* 0x000fd20003f23270 */
[----:B0-----:R0:W1:Y:S01]  /*0260*/  @P0 DMUL R22, R2, c[0x0][0x168] ;  /* 0x00005a0002160a28 */ /* 0x0010620000000000 */
[----:B------:R-:W-:Y:S05]  /*0270*/  @P0 BRA `(.L_x_82) ;  /* 0x0000007000000947 */ /* 0x000fea0003800000 */
[----:B0-----:R-:W0:Y:S01]  /*0280*/  DADD R2, R2, 0.5 ;  /* 0x3fe0000002027429 */ /* 0x001e220000000000 */
[----:B------:R-:W-:Y:S02]  /*0290*/  IMAD.MOV.U32 R4, RZ, RZ, c[0x0][0x168] ;  /* 0x00005a00ff047624 */ /* 0x000fe400078e00ff */
[----:B------:R-:W-:-:S06]  /*02a0*/  IMAD.MOV.U32 R5, RZ, RZ, c[0x0][0x16c] ;  /* 0x00005b00ff057624 */ /* 0x000fcc00078e00ff */
[----:B0-----:R-:W0:-:S06]  /*02b0*/  DFMA R2, R2, R4, -0.5 ;  /* 0xbfe000000202742b */ /* 0x001e0c0000000004 */
[----:B0-----:R-:W0:-:S06]  /*02c0*/  DSETP.GEU.AND P0, PT, R2, RZ, PT ;  /* 0x000000ff0200722a */ /* 0x001e0c0003f0e000 */
[----:B01----:R-:W-:Y:S02]  /*02d0*/  FSEL R22, R2, RZ, P0 ;  /* 0x000000ff02167208 */ /* 0x003fe40000000000 */
[----:B------:R-:W-:-:S04]  /*02e0*/  FSEL R23, R3, RZ, P0 ;  /* 0x000000ff03177208 */ /* 0x000fc80000000000 */
.L_x_82:
[----:B-1----:R1:W2:Y:S01]  /*02f0*/  F2I.F64.TRUNC R19, R22 ;  /* 0x0000001600137311 */ /* 0x0022a2000030d100 */
[----:B------:R-:W-:Y:S05]  /*0300*/  @!P1 EXIT ;  /* 0x000000000000994d */ /* 0x000fea0003800000 */
[----:B------:R-:W-:-:S13]  /*0310*/  ISETP.LE.AND P0, PT, R0, c[0x0][0x188], PT ;  /* 0x0000620000007a0c */ /* 0x000fda0003f03270 */
[----:B------:R-:W-:Y:S05]  /*0320*/  @!P0 EXIT ;  /* 0x000000000000894d */ /* 0x000fea0003800000 */
[----:B------:R-:W-:Y:S01]  /*0330*/  UMOV UR8, 0x1 ;  /* 0x0000000100087882 */ /* 0x000fe20000000000 */
[----:B0-2---:R-:W0:Y:S01]  /*0340*/  I2F.F64 R2, R19 ;  /* 0x0000001300027312 */ /* 0x005e220000201c00 */
[----:B------:R-:W-:Y:S01]  /*0350*/  ULDC UR4, c[0x0][0x190] ;  /* 0x0000640000047ab9 */ /* 0x000fe20000000800 */
[C---:B------:R-:W-:Y:S01]  /*0360*/  IADD3 R16, R19.reuse, 0x1, RZ ;  /* 0x0000000113107810 */ /* 0x040fe20007ffe0ff */
[----:B------:R-:W-:Y:S01]  /*0370*/  UIADD3 UR4, -UR8, UR4, URZ ;  /* 0x0000000408047290 */ /* 0x000fe2000fffe13f */
[----:B------:R-:W-:Y:S01]  /*0380*/  SHF.R.S32.HI R0, RZ, 0x1f, R20 ;  /* 0x0000001fff007819 */ /* 0x000fe20000011414 */
[----:B------:R-:W-:Y:S02]  /*0390*/  ULDC UR9, c[0x0][0x188] ;  /* 0x0000620000097ab9 */ /* 0x000fe40000000800 */
[----:B------:R-:W-:Y:S02]  /*03a0*/  ULOP3.LUT UR17, UR9, 0x3, URZ, 0xc0, !UPT ;  /* 0x0000000309117892 */ /* 0x000fe4000f8ec03f */
[----:B------:R-:W-:Y:S01]  /*03b0*/  ISETP.GE.AND P0, PT, R19, UR4, PT ;  /* 0x0000000413007c0c */ /* 0x000fe2000bf06270 */
[----:B------:R-:W-:-:S02]  /*03c0*/  UIADD3 UR8, -UR8, UR9, URZ ;  /* 0x0000000908087290 */ /* 0x000fc4000fffe13f */
[----:B------:R-:W-:Y:S02]  /*03d0*/  UMOV UR4, URZ ;  /* 0x0000003f00047c82 */ /* 0x000fe40008000000 */
[----:B------:R-:W-:Y:S01]  /*03e0*/  UIADD3 UR9, -UR17, UR9, URZ ;  /* 0x0000000911097290 */ /* 0x000fe2000fffe13f */
[----:B01----:R0:W1:Y:S01]  /*03f0*/  DADD R22, -R2, R22 ;  /* 0x0000000002167229 */ /* 0x0030620000000116 */
[----:B------:R-:W-:Y:S01]  /*0400*/  UMOV UR5, URZ ;  /* 0x0000003f00057c82 */ /* 0x000fe20008000000 */
[----:B0-----:R-:W-:Y:S01]  /*0410*/  IMAD R3, R0, c[0x0][0x1e0], RZ ;  /* 0x0000780000037a24 */ /* 0x001fe200078e02ff */
[----:B------:R-:W-:Y:S01]  /*0420*/  SHF.R.S32.HI R2, RZ, 0x1f, R19 ;  /* 0x0000001fff027819 */ /* 0x000fe20000011413 */
[----:B------:R-:W-:-:S03]  /*0430*/  UMOV UR6, URZ ;  /* 0x0000003f00067c82 */ /* 0x000fc60008000000 */
[----:B------:R-:W-:Y:S01]  /*0440*/  @P0 IMAD.MOV R16, RZ, RZ, R19 ;  /* 0x000000ffff100224 */ /* 0x000fe200078e0213 */
[----:B-1----:R0:W1:Y:S01]  /*0450*/  DADD R14, -R22, 1 ;  /* 0x3ff00000160e7429 */ /* 0x0020620000000100 */
[----:B------:R-:W-:Y:S02]  /*0460*/  IMAD R2, R2, c[0x0][0x1a8], RZ ;  /* 0x00006a0002027a24 */ /* 0x000fe400078e02ff */
[C---:B------:R-:W-:Y:S01]  /*0470*/  IMAD R3, R20.reuse, c[0x0][0x1e4], R3 ;  /* 0x0000790014037a24 */ /* 0x040fe200078e0203 */
[----:B------:R-:W-:Y:S01]  /*0480*/  SHF.R.S32.HI R0, RZ, 0x1f, R16 ;  /* 0x0000001fff007819 */ /* 0x000fe20000011410 */
[----:B------:R-:W-:-:S04]  /*0490*/  IMAD.WIDE.U32 R20, R20, c[0x0][0x1e0], RZ ;  /* 0x0000780014147a25 */ /* 0x000fc800078e00ff */
[----:B------:R-:W-:Y:S02]  /*04a0*/  IMAD R7, R0, c[0x0][0x1a8], RZ ;  /* 0x00006a0000077a24 */ /* 0x000fe400078e02ff */
[C---:B------:R-:W-:Y:S02]  /*04b0*/  IMAD R5, R19.reuse, c[0x0][0x1ac], R2 ;  /* 0x00006b0013057a24 */ /* 0x040fe400078e0202 */
[----:B------:R-:W-:Y:S02]  /*04c0*/  IMAD R7, R16, c[0x0][0x1ac], R7 ;  /* 0x00006b0010077a24 */ /* 0x000fe400078e0207 */
[----:B------:R-:W-:-:S04]  /*04d0*/  IMAD.WIDE.U32 R18, R19, c[0x0][0x1a8], RZ ;  /* 0x00006a0013127a25 */ /* 0x000fc800078e00ff */
[----:B------:R-:W-:-:S04]  /*04e0*/  IMAD.WIDE.U32 R16, R16, c[0x0][0x1a8], RZ ;  /* 0x00006a0010107a25 */ /* 0x000fc800078e00ff */
[----:B------:R-:W-:Y:S02]  /*04f0*/  IMAD.IADD R0, R21, 0x1, R3 ;  /* 0x0000000115007824 */ /* 0x000fe400078e0203 */
[----:B------:R-:W-:Y:S02]  /*0500*/  IMAD.IADD R2, R19, 0x1, R5 ;  /* 0x0000000113027824 */ /* 0x000fe400078e0205 */
[----:B01----:R-:W-:Y:S02]  /*0510*/  IMAD.IADD R3, R17, 0x1, R7 ;  /* 0x0000000111037824 */ /* 0x003fe400078e0207 */
.L_x_90:
[----:B------:R-:W-:Y:S01]  /*0520*/  UISETP.GE.U32.AND UP0, UPT, UR8, 0x3, UPT ;  /* 0x000000030800788c */ /* 0x000fe2000bf06070 */
[----:B0-----:R-:W-:Y:S01]  /*0530*/  IMAD.U32 R11, RZ, RZ, UR6 ;  /* 0x00000006ff0b7e24 */ /* 0x001fe2000f8e00ff */
[----:B------:R-:W-:Y:S01]  /*0540*/  USHF.R.S32.HI UR7, URZ, 0x1f, UR6 ;  /* 0x0000001f3f077899 */ /* 0x000fe20008011406 */
[----:B------:R-:W-:Y:S01]  /*0550*/  IMAD.U32 R9, RZ, RZ, UR6 ;  /* 0x00000006ff097e24 */ /* 0x000fe2000f8e00ff */
[----:B------:R-:W-:Y:S01]  /*0560*/  ULDC.64 UR10, c[0x0][0x1d0] ;  /* 0x00007400000a7ab9 */ /* 0x000fe20000000a00 */
[----:B------:R-:W-:Y:S01]  /*0570*/  IMAD.MOV.U32 R26, RZ, RZ, R18 ;  /* 0x000000ffff1a7224 */ /* 0x000fe200078e0012 */
[----:B------:R-:W-:Y:S01]  /*0580*/  ULDC.64 UR12, c[0x0][0x198] ;  /* 0x00006600000c7ab9 */ /* 0x000fe20000000a00 */
[----:B------:R-:W-:Y:S01]  /*0590*/  PLOP3.LUT P0, PT, PT, PT, UP0, 0x80, 0x0 ;  /* 0x000000000000781c */ /* 0x000fe20003f0f008 */
[----:B------:R-:W-:Y:S01]  /*05a0*/  UIMAD UR10, UR7, UR10, URZ ;  /* 0x0000000a070a72a4 */ /* 0x000fe2000f8e023f */
[----:B------:R-:W-:Y:S01]  /*05b0*/  IMAD.MOV.U32 R27, RZ, RZ, R2 ;  /* 0x000000ffff1b7224 */ /* 0x000fe200078e0002 */
[----:B------:R-:W-:Y:S01]  /*05c0*/  UIMAD UR7, UR7, UR12, URZ ;  /* 0x0000000c070772a4 */ /* 0x000fe2000f8e023f */
[----:B------:R-:W-:Y:S01]  /*05d0*/  IMAD.MOV.U32 R28, RZ, RZ, R16 ;  /* 0x000000ffff1c7224 */ /* 0x000fe200078e0010 */
[----:B------:R-:W-:Y:S01]  /*05e0*/  UIMAD UR10, UR6, UR11, UR10 ;  /* 0x0000000b060a72a4 */ /* 0x000fe2000f8e020a */
[----:B------:R-:W-:Y:S01]  /*05f0*/  IMAD.MOV.U32 R29, RZ, RZ, R3 ;  /* 0x000000ffff1d7224 */ /* 0x000fe200078e0003 */
[----:B------:R-:W-:Y:S01]  /*0600*/  UIMAD UR7, UR6, UR13, UR7 ;  /* 0x0000000d060772a4 */ /* 0x000fe2000f8e0207 */
[----:B------:R-:W-:Y:S01]  /*0610*/  IMAD.U32 R13, RZ, RZ, UR6 ;  /* 0x00000006ff0d7e24 */ /* 0x000fe2000f8e00ff */
[----:B------:R-:W-:Y:S01]  /*0620*/  UIADD3 UR6, UR6, 0x1, URZ ;  /* 0x0000000106067890 */ /* 0x000fe2000fffe03f */
[----:B------:R-:W-:Y:S01]  /*0630*/  IMAD.MOV.U32 R24, RZ, RZ, R20 ;  /* 0x000000ffff187224 */ /* 0x000fe200078e0014 */
[----:B------:R-:W-:Y:S01]  /*0640*/  ULDC UR11, c[0x0][0x180] ;  /* 0x00006000000b7ab9 */ /* 0x000fe20000000800 */
[----:B------:R-:W-:Y:S01]  /*0650*/  IMAD.MOV.U32 R25, RZ, RZ, R0 ;  /* 0x000000ffff197224 */ /* 0x000fe200078e0000 */
[----:B------:R-:W-:Y:S01]  /*0660*/  UISETP.GE.AND UP0, UPT, UR6, UR11, UPT ;  /* 0x0000000b0600728c */ /* 0x000fe2000bf06270 */
[----:B------:R-:W-:-:S04]  /*0670*/  IMAD.WIDE.U32 R10, R11, c[0x0][0x198], R26 ;  /* 0x000066000b0a7a25 */ /* 0x000fc800078e001a */
[----:B------:R-:W-:Y:S01]  /*0680*/  IMAD.WIDE.U32 R8, R9, c[0x0][0x198], R28 ;  /* 0x0000660009087a25 */ /* 0x000fe200078e001c */
[----:B------:R-:W-:-:S03]  /*0690*/  IADD3 R5, R11, UR7, RZ ;  /* 0x000000070b057c10 */ /* 0x000fc6000fffe0ff */
[----:B------:R-:W-:Y:S01]  /*06a0*/  IMAD.WIDE.U32 R12, R13, c[0x0][0x1d0], R24 ;  /* 0x000074000d0c7a25 */ /* 0x000fe200078e0018 */
[----:B------:R-:W-:Y:S01]  /*06b0*/  IADD3 R6, R9, UR7, RZ ;  /* 0x0000000709067c10 */ /* 0x000fe2000fffe0ff */
[----:B------:R-:W-:-:S03]  /*06c0*/  UMOV UR7, URZ ;  /* 0x0000003f00077c82 */ /* 0x000fc60008000000 */
[----:B------:R-:W-:Y:S01]  /*06d0*/  IADD3 R4, R13, UR10, RZ ;  /* 0x0000000a0d047c10 */ /* 0x000fe2000fffe0ff */
[----:B------:R-:W-:Y:S05]  /*06e0*/  @!P0 BRA `(.L_x_83) ;  /* 0x000017b000008947 */ /* 0x000fea0003800000 */
[----:B------:R-:W-:Y:S01]  /*06f0*/  ULDC.64 UR12, c[0x0][0x198] ;  /* 0x00006600000c7ab9 */ /* 0x000fe20000000a00 */
[----:B------:R-:W-:Y:S01]  /*0700*/  IMAD.U32 R7, RZ, RZ, UR4 ;  /* 0x00000004ff077e24 */ /* 0x000fe2000f8e00ff */
[----:B------:R-:W-:Y:S01]  /*0710*/  UIMAD UR7, UR5, UR12, URZ ;  /* 0x0000000c050772a4 */ /* 0x000fe2000f8e023f */
[----:B------:R-:W-:Y:S01]  /*0720*/  IMAD.U32 R31, RZ, RZ, UR4 ;  /* 0x00000004ff1f7e24 */ /* 0x000fe2000f8e00ff */
[----:B------:R-:W-:Y:S01]  /*0730*/  ULDC.64 UR18, c[0x0][0x1d0] ;  /* 0x0000740000127ab9 */ /* 0x000fe20000000a00 */
[----:B------:R-:W-:Y:S01]  /*0740*/  IMAD.WIDE.U32 R28, R7, c[0x0][0x198], R28 ;  /* 0x00006600071c7a25 */ /* 0x000fe200078e001c */
[----:B------:R-:W-:Y:S02]  /*0750*/  UIMAD UR7, UR4, UR13, UR7 ;  /* 0x0000000d040772a4 */ /* 0x000fe4000f8e0207 */
[----:B------:R-:W-:Y:S01]  /*0760*/  UIMAD UR10, UR5, UR18, URZ ;  /* 0x00000012050a72a4 */ /* 0x000fe2000f8e023f */
[----:B------:R-:W-:Y:S01]  /*0770*/  IMAD.WIDE.U32 R26, R31, c[0x0][0x198], R26 ;  /* 0x000066001f1a7a25 */ /* 0x000fe200078e001a */
[----:B------:R-:W-:Y:S01]  /*0780*/  LEA R31, P0, R28, c[0x0][0x178], 0x3 ;  /* 0x00005e001c1f7a11 */ /* 0x000fe200078018ff */
[----:B------:R-:W-:Y:S01]  /*0790*/  UMOV UR11, 0x3 ;  /* 0x00000003000b7882 */ /* 0x000fe20000000000 */
[----:B------:R-:W-:Y:S01]  /*07a0*/  IADD3 R7, R29, UR7, RZ ;  /* 0x000000071d077c10 */ /* 0x000fe2000fffe0ff */
[----:B------:R-:W-:Y:S01]  /*07b0*/  IMAD.U32 R33, RZ, RZ, UR4 ;  /* 0x00000004ff217e24 */ /* 0x000fe2000f8e00ff */
[----:B------:R-:W-:-:S02]  /*07c0*/  UIMAD UR10, UR4, UR19, UR10 ;  /* 0x00000013040a72a4 */ /* 0x000fc4000f8e020a */
[----:B------:R-:W-:Y:S01]  /*07d0*/  LEA.HI.X R30, R28, c[0x0][0x17c], R7, 0x3, P0 ;  /* 0x00005f001c1e7a11 */ /* 0x000fe200000f1c07 */
[----:B------:R-:W-:Y:S01]  /*07e0*/  IMAD.WIDE.U32 R24, R33, c[0x0][0x1d0], R24 ;  /* 0x0000740021187a25 */ /* 0x000fe200078e0018 */
[----:B------:R-:W-:Y:S01]  /*07f0*/  ISETP.LT.AND P0, PT, RZ, UR9, PT ;  /* 0x00000009ff007c0c */ /* 0x000fe2000bf01270 */
[----:B------:R-:W-:Y:S01]  /*0800*/  ULDC.64 UR12, c[0x0][0x1d8] ;  /* 0x00007600000c7ab9 */ /* 0x000fe20000000a00 */
[----:B------:R-:W-:Y:S01]  /*0810*/  LEA R28, P1, R26, c[0x0][0x178], 0x3 ;  /* 0x00005e001a1c7a11 */ /* 0x000fe200078218ff */
[----:B------:R-:W-:Y:S01]  /*0820*/  USHF.L.U64.HI UR16, UR12, UR11, UR13 ;  /* 0x0000000b0c107299 */ /* 0x000fe2000801020d */
[----:B------:R-:W-:Y:S01]  /*0830*/  LEA R33, P2, R24, c[0x0][0x1b0], 0x3 ;  /* 0x00006c0018217a11 */ /* 0x000fe200078418ff */
[----:B------:R-:W-:Y:S01]  /*0840*/  ULDC.64 UR18, c[0x0][0x1a0] ;  /* 0x0000680000127ab9 */ /* 0x000fe20000000a00 */
[----:B------:R-:W-:Y:S01]  /*0850*/  IADD3 R7, R27, UR7, RZ ;  /* 0x000000071b077c10 */ /* 0x000fe2000fffe0ff */
[----:B------:R-:W-:Y:S01]  /*0860*/  USHF.L.U32 UR13, UR12, 0x3, URZ ;  /* 0x000000030c0d7899 */ /* 0x000fe2000800063f */
[----:B------:R-:W-:Y:S01]  /*0870*/  IADD3 R25, R25, UR10, RZ ;  /* 0x0000000a19197c10 */ /* 0x000fe2000fffe0ff */
[----:B------:R-:W-:Y:S01]  /*0880*/  USHF.L.U64.HI UR12, UR18, UR11, UR19 ;  /* 0x0000000b120c7299 */ /* 0x000fe20008010213 */
[----:B------:R-:W-:Y:S01]  /*0890*/  LEA.HI.X R7, R26, c[0x0][0x17c], R7, 0x3, P1 ;  /* 0x00005f001a077a11 */ /* 0x000fe200008f1c07 */
[----:B------:R-:W-:Y:S01]  /*08a0*/  USHF.L.U32 UR11, UR18, 0x3, URZ ;  /* 0x00000003120b7899 */ /* 0x000fe2000800063f */
[----:B------:R-:W-:Y:S01]  /*08b0*/  LEA.HI.X R32, R24, c[0x0][0x1b4], R25, 0x3, P2 ;  /* 0x00006d0018207a11 */ /* 0x000fe200010f1c19 */
[----:B------:R-:W-:-:S02]  /*08c0*/  UMOV UR7, URZ ;  /* 0x0000003f00077c82 */ /* 0x000fc40008000000 */
[----:B------:R-:W-:Y:S01]  /*08d0*/  UMOV UR10, UR9 ;  /* 0x00000009000a7c82 */ /* 0x000fe20008000000 */
[----:B------:R-:W-:Y:S05]  /*08e0*/  @!P0 BRA `(.L_x_84) ;  /* 0x0000125000008947 */ /* 0x000fea0003800000 */
[----:B------:R-:W-:Y:S01]  /*08f0*/  UISETP.GT.AND UP1, UPT, UR10, 0xc, UPT ;  /* 0x0000000c0a00788c */ /* 0x000fe2000bf24270 */
[----:B------:R-:W-:-:S05]  /*0900*/  PLOP3.LUT P0, PT, PT, PT, PT, 0x80, 0x0 ;  /* 0x000000000000781c */ /* 0x000fca0003f0f070 */
[----:B------:R-:W-:-:S13]  /*0910*/  PLOP3.LUT P1, PT, PT, PT, UP1, 0x80, 0x0 ;  /* 0x000000000000781c */ /* 0x000fda0003f2f018 */
[----:B------:R-:W-:Y:S05]  /*0920*/  @!P1 BRA `(.L_x_85) ;  /* 0x00000bc000009947 */ /* 0x000fea0003800000 */
[----:B------:R-:W-:Y:S02]  /*0930*/  PLOP3.LUT P0, PT, PT, PT, PT, 0x8, 0x0 ;  /* 0x000000000000781c */ /* 0x000fe40003f0e170 */
.L_x_86:
[----:B0-----:R-:W-:Y:S02]  /*0940*/  IMAD.MOV.U32 R24, RZ, RZ, R33 ;  /* 0x000000ffff187224 */ /* 0x001fe400078e0021 */
[----:B------:R-:W-:-:S05]  /*0950*/  IMAD.MOV.U32 R25, RZ, RZ, R32 ;  /* 0x000000ffff197224 */ /* 0x000fca00078e0020 */
[----:B------:R0:W2:Y:S02]  /*0960*/  LDG.E.64 R34, [R24.64] ;  /* 0x0000000e18227981 */ /* 0x0000a4000c1e1b00 */
[----:B0-----:R-:W-:Y:S02]  /*0970*/  IMAD.MOV.U32 R24, RZ, RZ, R28 ;  /* 0x000000ffff187224 */ /* 0x001fe400078e001c */
[----:B------:R-:W-:Y:S01]  /*0980*/  IMAD.MOV.U32 R25, RZ, RZ, R7 ;  /* 0x000000ffff197224 */ /* 0x000fe200078e0007 */
[----:B--2---:R-:W0:-:S04]  /*0990*/  DMUL R26, R14, R34 ;  /* 0x000000220e1a7228 */ /* 0x004e080000000000 */
[----:B------:R-:W1:-:S03]  /*09a0*/  DMUL R34, R22, R34 ;  /* 0x0000002216227228 */ /* 0x000e460000000000 */
[----:B0-----:R0:W-:Y:S02]  /*09b0*/  RED.E.ADD.F64.RN.STRONG.GPU [R24.64], R26 ;  /* 0x0000001a1800798e */ /* 0x0011e4000c10ed8e */
[----:B0-----:R-:W-:Y:S01]  /*09c0*/  IADD3 R24, P1, R33, UR13, RZ ;  /* 0x0000000d21187c10 */ /* 0x001fe2000ff3e0ff */
[----:B------:R-:W-:Y:S02]  /*09d0*/  IMAD.MOV.U32 R26, RZ, RZ, R31 ;  /* 0x000000ffff1a7224 */ /* 0x000fe400078e001f */
[----:B------:R-:W-:Y:S01]  /*09e0*/  IMAD.MOV.U32 R27, RZ, RZ, R30 ;  /* 0x000000ffff1b7224 */ /* 0x000fe200078e001e */
[----:B------:R-:W-:-:S04]  /*09f0*/  IADD3.X R25, R32, UR16, RZ, P1, !PT ;  /* 0x0000001020197c10 */ /* 0x000fc80008ffe4ff */
[----:B-1----:R0:W-:Y:S04]  /*0a00*/  RED.E.ADD.F64.RN.STRONG.GPU [R26.64], R34 ;  /* 0x000000221a00798e */ /* 0x0021e8000c10ed8e */
[----:B0-----:R0:W2:Y:S01]  /*0a10*/  LDG.E.64 R26, [R24.64] ;  /* 0x0000000e181a7981 */ /* 0x0010a2000c1e1b00 */
[----:B------:R-:W-:-:S04]  /*0a20*/  IADD3 R28, P1, R28, UR11, RZ ;  /* 0x0000000b1c1c7c10 */ /* 0x000fc8000ff3e0ff */
[----:B------:R-:W-:Y:S02]  /*0a30*/  IADD3.X R29, R7, UR12, RZ, P1, !PT ;  /* 0x0000000c071d7c10 */ /* 0x000fe40008ffe4ff */
[----:B0-----:R-:W-:-:S04]  /*0a40*/  IADD3 R24, P2, R24, UR13, RZ ;  /* 0x0000000d18187c10 */ /* 0x001fc8000ff5e0ff */
[----:B------:R-:W-:Y:S01]  /*0a50*/  IADD3.X R25, R25, UR16, RZ, P2, !PT ;  /* 0x0000001019197c10 */ /* 0x000fe200097fe4ff */
[----:B--2---:R-:W0:-:S04]  /*0a60*/  DMUL R32, R14, R26 ;  /* 0x0000001a0e207228 */ /* 0x004e080000000000 */
[----:B------:R-:W1:-:S03]  /*0a70*/  DMUL R26, R22, R26 ;  /* 0x0000001a161a7228 */ /* 0x000e460000000000 */
[----:B0-----:R0:W-:Y:S02]  /*0a80*/  RED.E.ADD.F64.RN.STRONG.GPU [R28.64], R32 ;  /* 0x000000201c00798e */ /* 0x0011e4000c10ed8e */
[----:B0-----:R-:W-:-:S04]  /*0a90*/  IADD3 R32, P1, R31, UR11, RZ ;  /* 0x0000000b1f207c10 */ /* 0x001fc8000ff3e0ff */
[----:B------:R-:W-:-:S05]  /*0aa0*/  IADD3.X R33, R30, UR12, RZ, P1, !PT ;  /* 0x0000000c1e217c10 */ /* 0x000fca0008ffe4ff */
        /* <DEDUP_REMOVED lines=13> */
[----:B------:R-:W-:Y:S02]  /*0b80*/  IADD3 R28, P1, R28, UR11, RZ ;  /* 0x0000000b1c1c7c10 */ /* 0x000fe4000ff3e0ff */
[----:B------:R-:W-:Y:S02]  /*0b90*/  IADD3 R30, P2, R30, UR11, RZ ;  /* 0x0000000b1e1e7c10 */ /* 0x000fe4000ff5e0ff */
[----:B------:R-:W-:Y:S02]  /*0ba0*/  IADD3.X R29, R29, UR12, RZ, P1, !PT ;  /* 0x0000000c1d1d7c10 */ /* 0x000fe40008ffe4ff */
[----:B------:R-:W-:-:S02]  /*0bb0*/  IADD3.X R31, R31, UR12, RZ, P2, !PT ;  /* 0x0000000c1f1f7c10 */ /* 0x000fc400097fe4ff */
[----:B0-----:R-:W-:-:S04]  /*0bc0*/  IADD3 R24, P1, R24, UR13, RZ ;  /* 0x0000000d18187c10 */ /* 0x001fc8000ff3e0ff */
[----:B------:R-:W-:Y:S01]  /*0bd0*/  IADD3.X R25, R25, UR16, RZ, P1, !PT ;  /* 0x0000001019197c10 */ /* 0x000fe20008ffe4ff */
[----:B--2---:R-:W0:-:S04]  /*0be0*/  DMUL R32, R14, R26 ;  /* 0x0000001a0e207228 */ /* 0x004e080000000000 */
[----:B------:R-:W1:-:S03]  /*0bf0*/  DMUL R26, R22, R26 ;  /* 0x0000001a161a7228 */ /* 0x000e460000000000 */
[----:B0-----:R-:W-:Y:S04]  /*0c00*/  RED.E.ADD.F64.RN.STRONG.GPU [R28.64], R32 ;  /* 0x000000201c00798e */ /* 0x001fe8000c10ed8e */
[----:B-1----:R0:W-:Y:S04]  /*0c10*/  RED.E.ADD.F64.RN.STRONG.GPU [R30.64], R26 ;  /* 0x0000001a1e00798e */ /* 0x0021e8000c10ed8e */
[----:B0-----:R0:W2:Y:S01]  /*0c20*/  LDG.E.64 R26, [R24.64] ;  /* 0x0000000e181a7981 */ /* 0x0010a2000c1e1b00 */
[----:B------:R-:W-:-:S04]  /*0c30*/  IADD3 R28, P1, R28, UR11, RZ ;  /* 0x0000000b1c1c7c10 */ /* 0x000fc8000ff3e0ff */
[----:B------:R-:W-:Y:S02]  /*0c40*/  IADD3.X R29, R29, UR12, RZ, P1, !PT ;  /* 0x0000000c1d1d7c10 */ /* 0x000fe40008ffe4ff */
[----:B------:R-:W-:Y:S02]  /*0c50*/  IADD3 R30, P1, R30, UR11, RZ ;  /* 0x0000000b1e1e7c10 */ /* 0x000fe4000ff3e0ff */
[----:B0-----:R-:W-:Y:S02]  /*0c60*/  IADD3 R24, P2, R24, UR13, RZ ;  /* 0x0000000d18187c10 */ /* 0x001fe4000ff5e0ff */
[----:B------:R-:W-:Y:S02]  /*0c70*/  IADD3.X R31, R31, UR12, RZ, P1, !PT ;  /* 0x0000000c1f1f7c10 */ /* 0x000fe40008ffe4ff */
        /* <DEDUP_REMOVED lines=28> */
[----:B------:R-:W-:Y:S02]  /*0e40*/  IADD3 R28, P1, R28, UR11, RZ ;  /* 0x0000000b1c1c7c10 */ /* 0x000fe4000ff3e0ff */
[----:B------:R-:W-:-:S02]  /*0e50*/  IADD3 R30, P2, R30, UR11, RZ ;  /* 0x0000000b1e1e7c10 */ /* 0x000fc4000ff5e0ff */
[----:B------:R-:W-:Y:S02]  /*0e60*/  IADD3.X R29, R29, UR12, RZ, P1, !PT ;  /* 0x0000000c1d1d7c10 */ /* 0x000fe40008ffe4ff */
[----:B------:R-:W-:Y:S02]  /*0e70*/  IADD3.X R31, R31, UR12, RZ, P2, !PT ;  /* 0x0000000c1f1f7c10 */ /* 0x000fe400097fe4ff */
        /* <DEDUP_REMOVED lines=72> */
[----:B0-----:R-:W2:Y:S01]  /*1300*/  LDG.E.64 R26, [R24.64] ;  /* 0x0000000e181a7981 */ /* 0x001ea2000c1e1b00 */
[----:B------:R-:W-:Y:S02]  /*1310*/  IADD3 R32, P1, R28, UR11, RZ ;  /* 0x0000000b1c207c10 */ /* 0x000fe4000ff3e0ff */
[----:B------:R-:W-:-:S02]  /*1320*/  IADD3 R28, P2, R24, UR13, RZ ;  /* 0x0000000d181c7c10 */ /* 0x000fc4000ff5e0ff */
[----:B------:R-:W-:Y:S02]  /*1330*/  IADD3.X R33, R29, UR12, RZ, P1, !PT ;  /* 0x0000000c1d217c10 */ /* 0x000fe40008ffe4ff */
[----:B------:R-:W-:Y:S02]  /*1340*/  IADD3 R30, P1, R30, UR11, RZ ;  /* 0x0000000b1e1e7c10 */ /* 0x000fe4000ff3e0ff */
[----:B------:R-:W-:Y:S02]  /*1350*/  IADD3.X R29, R25, UR16, RZ, P2, !PT ;  /* 0x00000010191d7c10 */ /* 0x000fe400097fe4ff */
[----:B------:R-:W-:Y:S01]  /*1360*/  IADD3.X R31, R31, UR12, RZ, P1, !PT ;  /* 0x0000000c1f1f7c10 */ /* 0x000fe20008ffe4ff */
[----:B--2---:R-:W0:-:S04]  /*1370*/  DMUL R34, R14, R26 ;  /* 0x0000001a0e227228 */ /* 0x004e080000000000 */
[----:B------:R-:W1:-:S03]  /*1380*/  DMUL R26, R22, R26 ;  /* 0x0000001a161a7228 */ /* 0x000e460000000000 */
[----:B0-----:R0:W-:Y:S04]  /*1390*/  RED.E.ADD.F64.RN.STRONG.GPU [R32.64], R34 ;  /* 0x000000222000798e */ /* 0x0011e8000c10ed8e */
[----:B-1----:R1:W-:Y:S04]  /*13a0*/  RED.E.ADD.F64.RN.STRONG.GPU [R30.64], R26 ;  /* 0x0000001a1e00798e */ /* 0x0023e8000c10ed8e */
[----:B0-----:R-:W2:Y:S01]  /*13b0*/  LDG.E.64 R34, [R28.64] ;  /* 0x0000000e1c227981 */ /* 0x001ea2000c1e1b00 */
[----:B------:R-:W-:Y:S01]  /*13c0*/  UIADD3 UR10, UR10, -0x10, URZ ;  /* 0xfffffff00a0a7890 */ /* 0x000fe2000fffe03f */
[----:B-1----:R-:W-:-:S03]  /*13d0*/  IADD3 R26, P1, R32, UR11, RZ ;  /* 0x0000000b201a7c10 */ /* 0x002fc6000ff3e0ff */
[----:B------:R-:W-:Y:S01]  /*13e0*/  UISETP.GT.AND UP1, UPT, UR10, 0xc, UPT ;  /* 0x0000000c0a00788c */ /* 0x000fe2000bf24270 */
[----:B------:R-:W-:-:S05]  /*13f0*/  IADD3.X R27, R33, UR12, RZ, P1, !PT ;  /* 0x0000000c211b7c10 */ /* 0x000fca0008ffe4ff */
[----:B------:R-:W-:Y:S01]  /*1400*/  PLOP3.LUT P4, PT, PT, PT, UP1, 0x80, 0x0 ;  /* 0x000000000000781c */ /* 0x000fe20003f8f018 */
[----:B------:R-:W-:Y:S01]  /*1410*/  UIADD3 UR7, UR7, 0x10, URZ ;  /* 0x0000001007077890 */ /* 0x000fe2000fffe03f */
[----:B--2---:R-:W0:-:S07]  /*1420*/  DMUL R24, R14, R34 ;  /* 0x000000220e187228 */ /* 0x004e0e0000000000 */
[----:B0-----:R0:W-:Y:S01]  /*1430*/  RED.E.ADD.F64.RN.STRONG.GPU [R26.64], R24 ;  /* 0x000000181a00798e */ /* 0x0011e2000c10ed8e */
[----:B------:R-:W1:Y:S01]  /*1440*/  DMUL R34, R22, R34 ;  /* 0x0000002216227228 */ /* 0x000e620000000000 */
[----:B0-----:R-:W-:-:S04]  /*1450*/  IADD3 R24, P1, R30, UR11, RZ ;  /* 0x0000000b1e187c10 */ /* 0x001fc8000ff3e0ff */
[----:B------:R-:W-:Y:S02]  /*1460*/  IADD3.X R25, R31, UR12, RZ, P1, !PT ;  /* 0x0000000c1f197c10 */ /* 0x000fe40008ffe4ff */
[----:B------:R-:W-:Y:S02]  /*1470*/  IADD3 R33, P1, R28, UR13, RZ ;  /* 0x0000000d1c217c10 */ /* 0x000fe4000ff3e0ff */
[----:B------:R-:W-:Y:S01]  /*1480*/  IADD3 R28, P2, R26, UR11, RZ ;  /* 0x0000000b1a1c7c10 */ /* 0x000fe2000ff5e0ff */
[----:B-1----:R0:W-:Y:S01]  /*1490*/  RED.E.ADD.F64.RN.STRONG.GPU [R24.64], R34 ;  /* 0x000000221800798e */ /* 0x0021e2000c10ed8e */
[----:B------:R-:W-:Y:S02]  /*14a0*/  IADD3 R31, P3, R24, UR11, RZ ;  /* 0x0000000b181f7c10 */ /* 0x000fe4000ff7e0ff */
[----:B------:R-:W-:Y:S02]  /*14b0*/  IADD3.X R32, R29, UR16, RZ, P1, !PT ;  /* 0x000000101d207c10 */ /* 0x000fe40008ffe4ff */
[----:B------:R-:W-:-:S02]  /*14c0*/  IADD3.X R7, R27, UR12, RZ, P2, !PT ;  /* 0x0000000c1b077c10 */ /* 0x000fc400097fe4ff */
[----:B------:R-:W-:Y:S01]  /*14d0*/  IADD3.X R30, R25, UR12, RZ, P3, !PT ;  /* 0x0000000c191e7c10 */ /* 0x000fe20009ffe4ff */
[----:B------:R-:W-:Y:S05]  /*14e0*/  @P4 BRA `(.L_x_86) ;  /* 0xfffff45000004947 */ /* 0x000fea000383ffff */
.L_x_85:
[----:B------:R-:W-:-:S06]  /*14f0*/  UISETP.GT.AND UP1, UPT, UR10, 0x4, UPT ;  /* 0x000000040a00788c */ /* 0x000fcc000bf24270 */
[----:B------:R-:W-:-:S13]  /*1500*/  PLOP3.LUT P1, PT, PT, PT, UP1, 0x80, 0x0 ;  /* 0x000000000000781c */ /* 0x000fda0003f2f018 */
[----:B------:R-:W-:Y:S05]  /*1510*/  @!P1 BRA `(.L_x_87) ;  /* 0x0000060000009947 */ /* 0x000fea0003800000 */
[----:B0-----:R-:W-:Y:S02]  /*1520*/  IMAD.MOV.U32 R24, RZ, RZ, R33 ;  /* 0x000000ffff187224 */ /* 0x001fe400078e0021 */
[----:B------:R-:W-:-:S06]  /*1530*/  IMAD.MOV.U32 R25, RZ, RZ, R32 ;  /* 0x000000ffff197224 */ /* 0x000fcc00078e0020 */
[----:B------:R-:W2:Y:S01]  /*1540*/  LDG.E.64 R24, [R24.64] ;  /* 0x0000000e18187981 */ /* 0x000ea2000c1e1b00 */
[----:B------:R-:W-:Y:S01]  /*1550*/  IMAD.MOV.U32 R29, RZ, RZ, R7 ;  /* 0x000000ffff1d7224 */ /* 0x000fe200078e0007 */
[----:B--2---:R-:W0:-:S04]  /*1560*/  DMUL R26, R14, R24 ;  /* 0x000000180e1a7228 */ /* 0x004e080000000000 */
[----:B------:R-:W1:-:S03]  /*1570*/  DMUL R24, R22, R24 ;  /* 0x0000001816187228 */ /* 0x000e460000000000 */
[----:B0-----:R0:W-:Y:S02]  /*1580*/  RED.E.ADD.F64.RN.STRONG.GPU [R28.64], R26 ;  /* 0x0000001a1c00798e */ /* 0x0011e4000c10ed8e */
[----:B0-----:R-:W-:Y:S01]  /*1590*/  IADD3 R26, P0, R33, UR13, RZ ;  /* 0x0000000d211a7c10 */ /* 0x001fe2000ff1e0ff */
[----:B------:R-:W-:-:S03]  /*15a0*/  IMAD.MOV.U32 R33, RZ, RZ, R30 ;  /* 0x000000ffff217224 */ /* 0x000fc600078e001e */
[----:B------:R-:W-:Y:S01]  /*15b0*/  IADD3.X R27, R32, UR16, RZ, P0, !PT ;  /* 0x00000010201b7c10 */ /* 0x000fe200087fe4ff */
[----:B------:R-:W-:-:S05]  /*15c0*/  IMAD.MOV.U32 R32, RZ, RZ, R31 ;  /* 0x000000ffff207224 */ /* 0x000fca00078e001f */
        /* <DEDUP_REMOVED lines=67> */
[----:B0-----:R-:W1:Y:S01]  /*1a00*/  LDG.E.64 R34, [R28.64] ;  /* 0x0000000e1c227981 */ /* 0x001e62000c1e1b00 */
[----:B------:R-:W-:-:S04]  /*1a10*/  IADD3 R26, P0, R32, UR11, RZ ;  /* 0x0000000b201a7c10 */ /* 0x000fc8000ff1e0ff */
[----:B------:R-:W-:Y:S01]  /*1a20*/  IADD3.X R27, R33, UR12, RZ, P0, !PT ;  /* 0x0000000c211b7c10 */ /* 0x000fe200087fe4ff */
[----:B-1----:R-:W0:-:S04]  /*1a30*/  DMUL R24, R14, R34 ;  /* 0x000000220e187228 */ /* 0x002e080000000000 */
[----:B------:R-:W1:-:S03]  /*1a40*/  DMUL R34, R22, R34 ;  /* 0x0000002216227228 */ /* 0x000e460000000000 */
[----:B0-----:R0:W-:Y:S02]  /*1a50*/  RED.E.ADD.F64.RN.STRONG.GPU [R26.64], R24 ;  /* 0x000000181a00798e */ /* 0x0011e4000c10ed8e */
[----:B0-----:R-:W-:-:S04]  /*1a60*/  IADD3 R24, P0, R30, UR11, RZ ;  /* 0x0000000b1e187c10 */ /* 0x001fc8000ff1e0ff */
[----:B------:R-:W-:-:S05]  /*1a70*/  IADD3.X R25, R31, UR12, RZ, P0, !PT ;  /* 0x0000000c1f197c10 */ /* 0x000fca00087fe4ff */
[----:B-1----:R0:W-:Y:S01]  /*1a80*/  RED.E.ADD.F64.RN.STRONG.GPU [R24.64], R34 ;  /* 0x000000221800798e */ /* 0x0021e2000c10ed8e */
[----:B------:R-:W-:Y:S01]  /*1a90*/  IADD3 R33, P1, R28, UR13, RZ ;  /* 0x0000000d1c217c10 */ /* 0x000fe2000ff3e0ff */
[----:B------:R-:W-:Y:S01]  /*1aa0*/  UIADD3 UR7, UR7, 0x8, URZ ;  /* 0x0000000807077890 */ /* 0x000fe2000fffe03f */
[----:B------:R-:W-:Y:S01]  /*1ab0*/  IADD3 R28, P2, R26, UR11, RZ ;  /* 0x0000000b1a1c7c10 */ /* 0x000fe2000ff5e0ff */
[----:B------:R-:W-:Y:S01]  /*1ac0*/  UIADD3 UR10, UR10, -0x8, URZ ;  /* 0xfffffff80a0a7890 */ /* 0x000fe2000fffe03f */
[----:B------:R-:W-:Y:S02]  /*1ad0*/  IADD3 R31, P3, R24, UR11, RZ ;  /* 0x0000000b181f7c10 */ /* 0x000fe4000ff7e0ff */
[----:B------:R-:W-:Y:S02]  /*1ae0*/  PLOP3.LUT P0, PT, PT, PT, PT, 0x8, 0x0 ;  /* 0x000000000000781c */ /* 0x000fe40003f0e170 */
[----:B------:R-:W-:Y:S02]  /*1af0*/  IADD3.X R32, R29, UR16, RZ, P1, !PT ;  /* 0x000000101d207c10 */ /* 0x000fe40008ffe4ff */
[----:B------:R-:W-:-:S02]  /*1b00*/  IADD3.X R7, R27, UR12, RZ, P2, !PT ;  /* 0x0000000c1b077c10 */ /* 0x000fc400097fe4ff */
[----:B------:R-:W-:Y:S02]  /*1b10*/  IADD3.X R30, R25, UR12, RZ, P3, !PT ;  /* 0x0000000c191e7c10 */ /* 0x000fe40009ffe4ff */
.L_x_87:
[----:B------:R-:W-:-:S13]  /*1b20*/  ISETP.NE.OR P0, PT, RZ, UR10, P0 ;  /* 0x0000000aff007c0c */ /* 0x000fda0008705670 */
[----:B------:R-:W-:Y:S05]  /*1b30*/  @!P0 BRA `(.L_x_83) ;  /* 0x0000036000008947 */ /* 0x000fea0003800000 */
.L_x_84:
        /* <DEDUP_REMOVED lines=24> */
[----:B0-----:R-:W2:Y:S01]  /*1cc0*/  LDG.E.64 R26, [R24.64] ;  /* 0x0000000e181a7981 */ /* 0x001ea2000c1e1b00 */
[----:B------:R-:W-:-:S04]  /*1cd0*/  IADD3 R34, P0, R28, UR11, RZ ;  /* 0x0000000b1c227c10 */ /* 0x000fc8000ff1e0ff */
[----:B------:R-:W-:Y:S02]  /*1ce0*/  IADD3.X R35, R29, UR12, RZ, P0, !PT ;  /* 0x0000000c1d237c10 */ /* 0x000fe400087fe4ff */
[----:B------:R-:W-:-:S04]  /*1cf0*/  IADD3 R28, P1, R24, UR13, RZ ;  /* 0x0000000d181c7c10 */ /* 0x000fc8000ff3e0ff */
[----:B------:R-:W-:Y:S01]  /*1d00*/  IADD3.X R29, R25, UR16, RZ, P1, !PT ;  /* 0x00000010191d7c10 */ /* 0x000fe20008ffe4ff */
[----:B--2---:R-:W0:-:S04]  /*1d10*/  DMUL R30, R14, R26 ;  /* 0x0000001a0e1e7228 */ /* 0x004e080000000000 */
[----:B------:R-:W1:-:S03]  /*1d20*/  DMUL R26, R22, R26 ;  /* 0x0000001a161a7228 */ /* 0x000e460000000000 */
[----:B0-----:R0:W-:Y:S02]  /*1d30*/  RED.E.ADD.F64.RN.STRONG.GPU [R34.64], R30 ;  /* 0x0000001e2200798e */ /* 0x0011e4000c10ed8e */
[----:B0-----:R-:W-:-:S04]  /*1d40*/  IADD3 R30, P0, R32, UR11, RZ ;  /* 0x0000000b201e7c10 */ /* 0x001fc8000ff1e0ff */
[----:B------:R-:W-:-:S05]  /*1d50*/  IADD3.X R31, R33, UR12, RZ, P0, !PT ;  /* 0x0000000c211f7c10 */ /* 0x000fca00087fe4ff */
[----:B-1----:R0:W-:Y:S04]  /*1d60*/  RED.E.ADD.F64.RN.STRONG.GPU [R30.64], R26 ;  /* 0x0000001a1e00798e */ /* 0x0021e8000c10ed8e */
[----:B------:R-:W2:Y:S01]  /*1d70*/  LDG.E.64 R32, [R28.64] ;  /* 0x0000000e1c207981 */ /* 0x000ea2000c1e1b00 */
[----:B------:R-:W-:Y:S01]  /*1d80*/  UIADD3 UR10, UR10, -0x4, URZ ;  /* 0xfffffffc0a0a7890 */ /* 0x000fe2000fffe03f */
[----:B0-----:R-:W-:-:S04]  /*1d90*/  IADD3 R26, P0, R34, UR11, RZ ;  /* 0x0000000b221a7c10 */ /* 0x001fc8000ff1e0ff */
[----:B------:R-:W-:Y:S01]  /*1da0*/  IADD3.X R27, R35, UR12, RZ, P0, !PT ;  /* 0x0000000c231b7c10 */ /* 0x000fe200087fe4ff */
[----:B------:R-:W-:Y:S01]  /*1db0*/  UIADD3 UR7, UR7, 0x4, URZ ;  /* 0x0000000407077890 */ /* 0x000fe2000fffe03f */
[----:B--2---:R-:W0:-:S07]  /*1dc0*/  DMUL R24, R14, R32 ;  /* 0x000000200e187228 */ /* 0x004e0e0000000000 */
[----:B0-----:R0:W-:Y:S01]  /*1dd0*/  RED.E.ADD.F64.RN.STRONG.GPU [R26.64], R24 ;  /* 0x000000181a00798e */ /* 0x0011e2000c10ed8e */
[----:B------:R1:W2:Y:S01]  /*1de0*/  DMUL R34, R22, R32 ;  /* 0x0000002016227228 */ /* 0x0002a20000000000 */
[----:B0-----:R-:W-:-:S04]  /*1df0*/  IADD3 R24, P0, R30, UR11, RZ ;  /* 0x0000000b1e187c10 */ /* 0x001fc8000ff1e0ff */
[----:B------:R-:W-:Y:S02]  /*1e00*/  IADD3.X R25, R31, UR12, RZ, P0, !PT ;  /* 0x0000000c1f197c10 */ /* 0x000fe400087fe4ff */
[----:B------:R-:W-:Y:S02]  /*1e10*/  ISETP.NE.AND P0, PT, RZ, UR10, PT ;  /* 0x0000000aff007c0c */ /* 0x000fe4000bf05270 */
[----:B-1----:R-:W-:Y:S01]  /*1e20*/  IADD3 R33, P1, R28, UR13, RZ ;  /* 0x0000000d1c217c10 */ /* 0x002fe2000ff3e0ff */
[----:B--2---:R0:W-:Y:S01]  /*1e30*/  RED.E.ADD.F64.RN.STRONG.GPU [R24.64], R34 ;  /* 0x000000221800798e */ /* 0x0041e2000c10ed8e */
[----:B------:R-:W-:Y:S02]  /*1e40*/  IADD3 R28, P2, R26, UR11, RZ ;  /* 0x0000000b1a1c7c10 */ /* 0x000fe4000ff5e0ff */
[----:B------:R-:W-:Y:S02]  /*1e50*/  IADD3 R31, P3, R24, UR11, RZ ;  /* 0x0000000b181f7c10 */ /* 0x000fe4000ff7e0ff */
[----:B------:R-:W-:-:S02]  /*1e60*/  IADD3.X R32, R29, UR16, RZ, P1, !PT ;  /* 0x000000101d207c10 */ /* 0x000fc40008ffe4ff */
[----:B------:R-:W-:Y:S02]  /*1e70*/  IADD3.X R7, R27, UR12, RZ, P2, !PT ;  /* 0x0000000c1b077c10 */ /* 0x000fe400097fe4ff */
[----:B------:R-:W-:Y:S01]  /*1e80*/  IADD3.X R30, R25, UR12, RZ, P3, !PT ;  /* 0x0000000c191e7c10 */ /* 0x000fe20009ffe4ff */
[----:B0-----:R-:W-:Y:S05]  /*1e90*/  @P0 BRA `(.L_x_84) ;  /* 0xfffffca000000947 */ /* 0x001fea000383ffff */
.L_x_83:
[----:B------:R-:W-:-:S13]  /*1ea0*/  ISETP.NE.AND P0, PT, RZ, UR17, PT ;  /* 0x00000011ff007c0c */ /* 0x000fda000bf05270 */
[----:B------:R-:W-:Y:S05]  /*1eb0*/  @!P0 BRA `(.L_x_88) ;  /* 0x000005b000008947 */ /* 0x000fea0003800000 */
[----:B------:R-:W-:Y:S01]  /*1ec0*/  USHF.R.S32.HI UR10, URZ, 0x1f, UR7 ;  /* 0x0000001f3f0a7899 */ /* 0x000fe20008011407 */
[----:B0-----:R-:W-:Y:S01]  /*1ed0*/  IMAD.U32 R25, RZ, RZ, UR7 ;  /* 0x00000007ff197e24 */ /* 0x001fe2000f8e00ff */
        /* <DEDUP_REMOVED lines=9> */
[----:B------:R-:W2:Y:S01]  /*1f70*/  LDG.E.64 R24, [R26.64] ;  /* 0x0000000e1a187981 */ /* 0x000ea2000c1e1b00 */
[----:B------:R-:W-:Y:S01]  /*1f80*/  UIMAD UR10, UR10, UR12, URZ ;  /* 0x0000000c0a0a72a4 */ /* 0x000fe2000f8e023f */
[----:B------:R-:W-:Y:S02]  /*1f90*/  IMAD.U32 R31, RZ, RZ, UR7 ;  /* 0x00000007ff1f7e24 */ /* 0x000fe4000f8e00ff */
[----:B------:R-:W-:Y:S01]  /*1fa0*/  IMAD.MOV.U32 R4, RZ, RZ, R10 ;  /* 0x000000ffff047224 */ /* 0x000fe200078e000a */
[----:B------:R-:W-:Y:S01]  /*1fb0*/  UIMAD UR10, UR7, UR13, UR10 ;  /* 0x0000000d070a72a4 */ /* 0x000fe2000f8e020a */
[----:B------:R-:W-:Y:S02]  /*1fc0*/  IMAD.MOV.U32 R7, RZ, RZ, R6 ;  /* 0x000000ffff077224 */ /* 0x000fe400078e0006 */
[----:B------:R-:W-:Y:S01]  /*1fd0*/  IMAD.WIDE.U32 R30, R31, c[0x0][0x1a0], R4 ;  /* 0x000068001f1e7a25 */ /* 0x000fe200078e0004 */
[----:B------:R-:W-:-:S03]  /*1fe0*/  UISETP.NE.AND UP1, UPT, UR17, 0x1, UPT ;  /* 0x000000011100788c */ /* 0x000fc6000bf25270 */
[----:B------:R-:W-:Y:S01]  /*1ff0*/  IMAD.U32 R29, RZ, RZ, UR7 ;  /* 0x00000007ff1d7e24 */ /* 0x000fe2000f8e00ff */
[----:B------:R-:W-:Y:S01]  /*2000*/  IADD3 R9, R31, UR10, RZ ;  /* 0x0000000a1f097c10 */ /* 0x000fe2000fffe0ff */
[----:B------:R-:W-:Y:S01]  /*2010*/  IMAD.MOV.U32 R6, RZ, RZ, R8 ;  /* 0x000000ffff067224 */ /* 0x000fe200078e0008 */
[----:B------:R-:W-:-:S03]  /*2020*/  LEA R8, P0, R30, c[0x0][0x178], 0x3 ;  /* 0x00005e001e087a11 */ /* 0x000fc600078018ff */
[----:B------:R-:W-:Y:S01]  /*2030*/  IMAD.WIDE.U32 R28, R29, c[0x0][0x1a0], R6 ;  /* 0x000068001d1c7a25 */ /* 0x000fe200078e0006 */
[----:B------:R-:W-:Y:S02]  /*2040*/  LEA.HI.X R9, R30, c[0x0][0x17c], R9, 0x3, P0 ;  /* 0x00005f001e097a11 */ /* 0x000fe400000f1c09 */
[----:B------:R-:W-:Y:S02]  /*2050*/  PLOP3.LUT P0, PT, PT, PT, UP1, 0x80, 0x0 ;  /* 0x000000000000781c */ /* 0x000fe40003f0f018 */
[----:B------:R-:W-:Y:S02]  /*2060*/  LEA R10, P1, R28, c[0x0][0x178], 0x3 ;  /* 0x00005e001c0a7a11 */ /* 0x000fe400078218ff */
[----:B------:R-:W-:-:S04]  /*2070*/  IADD3 R11, R29, UR10, RZ ;  /* 0x0000000a1d0b7c10 */ /* 0x000fc8000fffe0ff */
[----:B------:R-:W-:Y:S01]  /*2080*/  LEA.HI.X R11, R28, c[0x0][0x17c], R11, 0x3, P1 ;  /* 0x00005f001c0b7a11 */ /* 0x000fe200008f1c0b */
[----:B--2---:R-:W0:-:S04]  /*2090*/  DMUL R26, R14, R24 ;  /* 0x000000180e1a7228 */ /* 0x004e080000000000 */
[----:B------:R-:W1:-:S03]  /*20a0*/  DMUL R24, R22, R24 ;  /* 0x0000001816187228 */ /* 0x000e460000000000 */
[----:B0-----:R0:W-:Y:S04]  /*20b0*/  RED.E.ADD.F64.RN.STRONG.GPU [R8.64], R26 ;  /* 0x0000001a0800798e */ /* 0x0011e8000c10ed8e */
[----:B-1----:R0:W-:Y:S01]  /*20c0*/  RED.E.ADD.F64.RN.STRONG.GPU [R10.64], R24 ;  /* 0x000000180a00798e */ /* 0x0021e2000c10ed8e */
        /* <DEDUP_REMOVED lines=12> */
[----:B------:R-:W2:Y:S01]  /*2190*/  LDG.E.64 R26, [R26.64] ;  /* 0x0000000e1a1a7981 */ /* 0x000ea2000c1e1b00 */
[----:B------:R-:W-:Y:S01]  /*21a0*/  UIMAD UR11, UR11, UR12, URZ ;  /* 0x0000000c0b0b72a4 */ /* 0x000fe2000f8e023f */
[----:B------:R-:W-:Y:S01]  /*21b0*/  IMAD.U32 R31, RZ, RZ, UR10 ;  /* 0x0000000aff1f7e24 */ /* 0x000fe2000f8e00ff */
[----:B------:R-:W-:Y:S01]  /*21c0*/  UISETP.NE.AND UP1, UPT, UR17, 0x2, UPT ;  /* 0x000000021100788c */ /* 0x000fe2000bf25270 */
[----:B------:R-:W-:Y:S01]  /*21d0*/  IMAD.U32 R29, RZ, RZ, UR10 ;  /* 0x0000000aff1d7e24 */ /* 0x000fe2000f8e00ff */
[----:B------:R-:W-:Y:S01]  /*21e0*/  UIMAD UR11, UR10, UR13, UR11 ;  /* 0x0000000d0a0b72a4 */ /* 0x000fe2000f8e020b */
[----:B------:R-:W-:-:S04]  /*21f0*/  IMAD.WIDE.U32 R30, R31, c[0x0][0x1a0], R4 ;  /* 0x000068001f1e7a25 */ /* 0x000fc800078e0004 */
        /* <DEDUP_REMOVED lines=24> */
[----:B------:R-:W2:Y:S01]  /*2380*/  LDG.E.64 R8, [R8.64] ;  /* 0x0000000e08087981 */ /* 0x000ea2000c1e1b00 */
[----:B------:R-:W-:Y:S01]  /*2390*/  UIMAD UR10, UR10, UR12, URZ ;  /* 0x0000000c0a0a72a4 */ /* 0x000fe2000f8e023f */
[----:B------:R-:W-:-:S03]  /*23a0*/  IMAD.WIDE.U32 R10, R25, c[0x0][0x1a0], R4 ;  /* 0x00006800190a7a25 */ /* 0x000fc600078e0004 */
[----:B------:R-:W-:Y:S01]  /*23b0*/  UIMAD UR10, UR7, UR13, UR10 ;  /* 0x0000000d070a72a4 */ /* 0x000fe2000f8e020a */
[----:B------:R-:W-:Y:S01]  /*23c0*/  IMAD.WIDE.U32 R12, R25, c[0x0][0x1a0], R6 ;  /* 0x00006800190c7a25 */ /* 0x000fe200078e0006 */
[----:B------:R-:W-:-:S04]  /*23d0*/  LEA R6, P0, R10, c[0x0][0x178], 0x3 ;  /* 0x00005e000a067a11 */ /* 0x000fc800078018ff */
[----:B------:R-:W-:Y:S02]  /*23e0*/  IADD3 R7, R11, UR10, RZ ;  /* 0x0000000a0b077c10 */ /* 0x000fe4000fffe0ff */
[----:B------:R-:W-:Y:S02]  /*23f0*/  LEA R24, P1, R12, c[0x0][0x178], 0x3 ;  /* 0x00005e000c187a11 */ /* 0x000fe400078218ff */
[----:B------:R-:W-:Y:S02]  /*2400*/  IADD3 R11, R13, UR10, RZ ;  /* 0x0000000a0d0b7c10 */ /* 0x000fe4000fffe0ff */
[----:B------:R-:W-:Y:S02]  /*2410*/  LEA.HI.X R7, R10, c[0x0][0x17c], R7, 0x3, P0 ;  /* 0x00005f000a077a11 */ /* 0x000fe400000f1c07 */
[----:B------:R-:W-:Y:S01]  /*2420*/  LEA.HI.X R25, R12, c[0x0][0x17c], R11, 0x3, P1 ;  /* 0x00005f000c197a11 */ /* 0x000fe200008f1c0b */
[----:B--2---:R-:W0:-:S04]  /*2430*/  DMUL R4, R14, R8 ;  /* 0x000000080e047228 */ /* 0x004e080000000000 */
[----:B------:R-:W1:-:S03]  /*2440*/  DMUL R8, R22, R8 ;  /* 0x0000000816087228 */ /* 0x000e460000000000 */
[----:B0-----:R0:W-:Y:S04]  /*2450*/  RED.E.ADD.F64.RN.STRONG.GPU [R6.64], R4 ;  /* 0x000000040600798e */ /* 0x0011e8000c10ed8e */
[----:B-1----:R0:W-:Y:S04]  /*2460*/  RED.E.ADD.F64.RN.STRONG.GPU [R24.64], R8 ;  /* 0x000000081800798e */ /* 0x0021e8000c10ed8e */
.L_x_88:
[----:B------:R-:W-:Y:S01]  /*2470*/  PLOP3.LUT P0, PT, PT, PT, UP0, 0x80, 0x0 ;  /* 0x000000000000781c */ /* 0x000fe20003f0f008 */
[----:B------:R-:W-:-:S04]  /*2480*/  UIADD3 UR4, UP1, UR4, 0x1, URZ ;  /* 0x0000000104047890 */ /* 0x000fc8000ff3e03f */
[----:B------:R-:W-:-:S08]  /*2490*/  UIADD3.X UR5, URZ, UR5, URZ, UP1, !UPT ;  /* 0x000000053f057290 */ /* 0x000fd00008ffe43f */
[----:B------:R-:W-:Y:S01]  /*24a0*/  @P0 CALL.REL.NOINC `(.L_x_89) ;  /* 0x0000001000000944 */ /* 0x000fe20003c00000 */
[----:B------:R-:W-:Y:S05]  /*24b0*/  BRA `(.L_x_90) ;  /* 0xffffe06000007947 */ /* 0x000fea000383ffff */
.L_x_89:
[----:B------:R-:W-:Y:S05]  /*24c0*/  EXIT ;  /* 0x000000000000794d */ /* 0x000fea0003800000 */
.L_x_81:
        /* <DEDUP_REMOVED lines=14> */
[C---:B------:R-:W-:Y:S01]  /*25b0*/  IMAD R9, R20.reuse, c[0x0][0x1ac], R0 ;  /* 0x00006b0014097a24 */ /* 0x040fe200078e0200 */
[----:B------:R-:W-:Y:S01]  /*25c0*/  ULDC.64 UR4, c[0x0][0x1a0] ;  /* 0x0000680000047ab9 */ /* 0x000fe20000000a00 */
[----:B------:R-:W-:Y:S01]  /*25d0*/  IMAD.WIDE.U32 R2, R20, c[0x0][0x1e0], RZ ;  /* 0x0000780014027a25 */ /* 0x000fe200078e00ff */
[----:B------:R-:W-:-:S02]  /*25e0*/  USHF.L.U64.HI UR10, UR4, UR10, UR5 ;  /* 0x0000000a040a7299 */ /* 0x000fc40008010205 */
[----:B------:R-:W-:Y:S01]  /*25f0*/  USHF.L.U32 UR11, UR4, 0x3, URZ ;  /* 0x00000003040b7899 */ /* 0x000fe2000800063f */
[----:B------:R-:W-:Y:S01]  /*2600*/  IMAD.WIDE.U32 R4, R20, c[0x0][0x1a8], RZ ;  /* 0x00006a0014047a25 */ /* 0x000fe200078e00ff */
[----:B------:R-:W-:Y:S02]  /*2610*/  ULOP3.LUT UR19, UR18, 0x3, URZ, 0xc0, !UPT ;  /* 0x0000000312137892 */ /* 0x000fe4000f8ec03f */
[----:B------:R-:W-:Y:S01]  /*2620*/  UMOV UR4, 0x1 ;  /* 0x0000000100047882 */ /* 0x000fe20000000000 */
[----:B------:R-:W-:Y:S01]  /*2630*/  IMAD.IADD R9, R5, 0x1, R9 ;  /* 0x0000000105097824 */ /* 0x000fe200078e0209 */
[----:B------:R-:W-:Y:S01]  /*2640*/  UIADD3 UR17, -UR4, UR18, URZ ;  /* 0x0000001204117290 */ /* 0x000fe2000fffe13f */
[----:B------:R-:W-:Y:S01]  /*2650*/  IMAD.IADD R11, R11, 0x1, R3 ;  /* 0x000000010b0b7824 */ /* 0x000fe200078e0203 */
[----:B------:R-:W-:Y:S02]  /*2660*/  UIADD3 UR18, -UR19, UR18, URZ ;  /* 0x0000001213127290 */ /* 0x000fe4000fffe13f */
[----:B------:R-:W-:-:S02]  /*2670*/  UMOV UR6, URZ ;  /* 0x0000003f00067c82 */ /* 0x000fc40008000000 */
[----:B------:R-:W-:Y:S02]  /*2680*/  UMOV UR7, URZ ;  /* 0x0000003f00077c82 */ /* 0x000fe40008000000 */
[----:B------:R-:W-:Y:S02]  /*2690*/  UMOV UR4, URZ ;  /* 0x0000003f00047c82 */ /* 0x000fe40008000000 */
.L_x_98:
        /* <DEDUP_REMOVED lines=21> */
[----:B0-2---:R-:W-:Y:S05]  /*27f0*/  @!P0 BRA `(.L_x_91) ;  /* 0x00000cf000008947 */ /* 0x005fea0003800000 */
[----:B------:R-:W-:Y:S01]  /*2800*/  ULDC.64 UR12, c[0x0][0x198] ;  /* 0x00006600000c7ab9 */ /* 0x000fe20000000a00 */
[----:B------:R-:W-:Y:S01]  /*2810*/  ISETP.LT.AND P2, PT, RZ, UR18, PT ;  /* 0x00000012ff007c0c */ /* 0x000fe2000bf41270 */
[----:B------:R-:W-:Y:S01]  /*2820*/  UIMAD UR5, UR7, UR12, URZ ;  /* 0x0000000c070572a4 */ /* 0x000fe2000f8e023f */
[----:B------:R-:W-:Y:S01]  /*2830*/  IMAD.U32 R21, RZ, RZ, UR6 ;  /* 0x00000006ff157e24 */ /* 0x000fe2000f8e00ff */
[----:B------:R-:W-:Y:S01]  /*2840*/  LEA R0, P0, R12, c[0x0][0x1b0], 0x3 ;  /* 0x00006c000c007a11 */ /* 0x000fe200078018ff */
[----:B------:R-:W-:-:S02]  /*2850*/  UMOV UR12, UR18 ;  /* 0x00000012000c7c82 */ /* 0x000fc40008000000 */
[----:B------:R-:W-:Y:S01]  /*2860*/  UIMAD UR5, UR6, UR13, UR5 ;  /* 0x0000000d060572a4 */ /* 0x000fe2000f8e0205 */
[----:B------:R-:W-:-:S05]  /*2870*/  IMAD.WIDE.U32 R20, R21, c[0x0][0x198], R8 ;  /* 0x0000660015147a25 */ /* 0x000fca00078e0008 */
        /* <DEDUP_REMOVED lines=11> */
.L_x_94:
[----:B------:R-:W-:-:S05]  /*2930*/  IMAD.MOV.U32 R20, RZ, RZ, R0 ;  /* 0x000000ffff147224 */ /* 0x000fca00078e0000 */
[----:B--2---:R-:W2:Y:S01]  /*2940*/  LDG.E.64 R22, [R20.64] ;  /* 0x0000000e14167981 */ /* 0x004ea2000c1e1b00 */
[----:B------:R-:W-:-:S04]  /*2950*/  IADD3 R24, P1, R0, UR9, RZ ;  /* 0x0000000900187c10 */ /* 0x000fc8000ff3e0ff */
[----:B------:R-:W-:Y:S02]  /*2960*/  IADD3.X R25, R21, UR8, RZ, P1, !PT ;  /* 0x0000000815197c10 */ /* 0x000fe40008ffe4ff */
[----:B------:R-:W-:Y:S01]  /*2970*/  IADD3 R26, P1, R18, UR11, RZ ;  /* 0x0000000b121a7c10 */ /* 0x000fe2000ff3e0ff */
[----:B--2---:R0:W-:Y:S04]  /*2980*/  STG.E.64 [R18.64], R22 ;  /* 0x0000001612007986 */ /* 0x0041e8000c101b0e */
[----:B------:R-:W2:Y:S01]  /*2990*/  LDG.E.64 R20, [R24.64] ;  /* 0x0000000e18147981 */ /* 0x000ea2000c1e1b00 */
[----:B------:R-:W-:Y:S02]  /*29a0*/  IADD3 R28, P2, R24, UR9, RZ ;  /* 0x00000009181c7c10 */ /* 0x000fe4000ff5e0ff */
[----:B------:R-:W-:-:S02]  /*29b0*/  IADD3.X R27, R19, UR10, RZ, P1, !PT ;  /* 0x0000000a131b7c10 */ /* 0x000fc40008ffe4ff */
[----:B------:R-:W-:Y:S02]  /*29c0*/  IADD3.X R29, R25, UR8, RZ, P2, !PT ;  /* 0x00000008191d7c10 */ /* 0x000fe400097fe4ff */
[----:B------:R-:W-:Y:S01]  /*29d0*/  IADD3 R30, P1, R26, UR11, RZ ;  /* 0x0000000b1a1e7c10 */ /* 0x000fe2000ff3e0ff */
[----:B--2---:R1:W-:Y:S04]  /*29e0*/  STG.E.64 [R26.64], R20 ;  /* 0x000000141a007986 */ /* 0x0043e8000c101b0e */
[----:B0-----:R-:W2:Y:S01]  /*29f0*/  LDG.E.64 R18, [R28.64] ;  /* 0x0000000e1c127981 */ /* 0x001ea2000c1e1b00 */
[----:B------:R-:W-:Y:S02]  /*2a00*/  IADD3 R32, P2, R28, UR9, RZ ;  /* 0x000000091c207c10 */ /* 0x000fe4000ff5e0ff */
[----:B------:R-:W-:-:S02]  /*2a10*/  IADD3.X R31, R27, UR10, RZ, P1, !PT ;  /* 0x0000000a1b1f7c10 */ /* 0x000fc40008ffe4ff */
[----:B------:R-:W-:Y:S02]  /*2a20*/  IADD3.X R33, R29, UR8, RZ, P2, !PT ;  /* 0x000000081d217c10 */ /* 0x000fe400097fe4ff */
[----:B------:R-:W-:Y:S01]  /*2a30*/  IADD3 R24, P2, R30, UR11, RZ ;  /* 0x0000000b1e187c10 */ /* 0x000fe2000ff5e0ff */
[----:B--2---:R0:W-:Y:S04]  /*2a40*/  STG.E.64 [R30.64], R18 ;  /* 0x000000121e007986 */ /* 0x0041e8000c101b0e */
[----:B------:R-:W2:Y:S01]  /*2a50*/  LDG.E.64 R22, [R32.64] ;  /* 0x0000000e20167981 */ /* 0x000ea2000c1e1b00 */
[----:B------:R-:W-:Y:S02]  /*2a60*/  IADD3 R34, P1, R32, UR9, RZ ;  /* 0x0000000920227c10 */ /* 0x000fe4000ff3e0ff */
[----:B------:R-:W-:-:S02]  /*2a70*/  IADD3.X R25, R31, UR10, RZ, P2, !PT ;  /* 0x0000000a1f197c10 */ /* 0x000fc400097fe4ff */
[----:B------:R-:W-:Y:S02]  /*2a80*/  IADD3.X R35, R33, UR8, RZ, P1, !PT ;  /* 0x0000000821237c10 */ /* 0x000fe40008ffe4ff */
[----:B-1----:R-:W-:Y:S01]  /*2a90*/  IADD3 R26, P1, R24, UR11, RZ ;  /* 0x0000000b181a7c10 */ /* 0x002fe2000ff3e0ff */
[----:B--2---:R1:W-:Y:S04]  /*2aa0*/  STG.E.64 [R24.64], R22 ;  /* 0x0000001618007986 */ /* 0x0043e8000c101b0e */
[----:B------:R-:W2:Y:S01]  /*2ab0*/  LDG.E.64 R20, [R34.64] ;  /* 0x0000000e22147981 */ /* 0x000ea2000c1e1b00 */
[----:B------:R-:W-:Y:S02]  /*2ac0*/  IADD3 R28, P2, R34, UR9, RZ ;  /* 0x00000009221c7c10 */ /* 0x000fe4000ff5e0ff */
[----:B------:R-:W-:-:S02]  /*2ad0*/  IADD3.X R27, R25, UR10, RZ, P1, !PT ;  /* 0x0000000a191b7c10 */ /* 0x000fc40008ffe4ff */
[----:B------:R-:W-:Y:S02]  /*2ae0*/  IADD3.X R29, R35, UR8, RZ, P2, !PT ;  /* 0x00000008231d7c10 */ /* 0x000fe400097fe4ff */
[----:B0-----:R-:W-:Y:S01]  /*2af0*/  IADD3 R30, P1, R26, UR11, RZ ;  /* 0x0000000b1a1e7c10 */ /* 0x001fe2000ff3e0ff */
        /* <DEDUP_REMOVED lines=41> */
[----:B------:R-:W-:Y:S01]  /*2d90*/  IADD3 R34, P1, R30, UR11, RZ ;  /* 0x0000000b1e227c10 */ /* 0x000fe2000ff3e0ff */
[----:B--2---:R2:W-:Y:S04]  /*2da0*/  STG.E.64 [R30.64], R18 ;  /* 0x000000121e007986 */ /* 0x0045e8000c101b0e */
[----:B-1----:R-:W3:Y:S01]  /*2db0*/  LDG.E.64 R22, [R32.64] ;  /* 0x0000000e20167981 */ /* 0x002ee2000c1e1b00 */
[----:B------:R-:W-:Y:S02]  /*2dc0*/  IADD3 R36, P2, R32, UR9, RZ ;  /* 0x0000000920247c10 */ /* 0x000fe4000ff5e0ff */
[----:B------:R-:W-:-:S02]  /*2dd0*/  IADD3.X R35, R31, UR10, RZ, P1, !PT ;  /* 0x0000000a1f237c10 */ /* 0x000fc40008ffe4ff */
[----:B------:R-:W-:Y:S02]  /*2de0*/  IADD3.X R37, R33, UR8, RZ, P2, !PT ;  /* 0x0000000821257c10 */ /* 0x000fe400097fe4ff */
[----:B0-----:R-:W-:Y:S01]  /*2df0*/  IADD3 R26, P1, R34, UR11, RZ ;  /* 0x0000000b221a7c10 */ /* 0x001fe2000ff3e0ff */
[----:B---3--:R0:W-:Y:S04]  /*2e00*/  STG.E.64 [R34.64], R22 ;  /* 0x0000001622007986 */ /* 0x0081e8000c101b0e */
[----:B------:R-:W3:Y:S01]  /*2e10*/  LDG.E.64 R20, [R36.64] ;  /* 0x0000000e24147981 */ /* 0x000ee2000c1e1b00 */
[----:B------:R-:W-:Y:S02]  /*2e20*/  IADD3 R28, P2, R36, UR9, RZ ;  /* 0x00000009241c7c10 */ /* 0x000fe4000ff5e0ff */
[----:B------:R-:W-:-:S02]  /*2e30*/  IADD3.X R27, R35, UR10, RZ, P1, !PT ;  /* 0x0000000a231b7c10 */ /* 0x000fc40008ffe4ff */
[----:B------:R-:W-:Y:S02]  /*2e40*/  IADD3.X R29, R37, UR8, RZ, P2, !PT ;  /* 0x00000008251d7c10 */ /* 0x000fe400097fe4ff */
[----:B--2---:R-:W-:Y:S01]  /*2e50*/  IADD3 R30, P1, R26, UR11, RZ ;  /* 0x0000000b1a1e7c10 */ /* 0x004fe2000ff3e0ff */
[----:B---3--:R1:W-:Y:S04]  /*2e60*/  STG.E.64 [R26.64], R20 ;  /* 0x000000141a007986 */ /* 0x0083e8000c101b0e */
[----:B------:R-:W2:Y:S01]  /*2e70*/  LDG.E.64 R24, [R28.64] ;  /* 0x0000000e1c187981 */ /* 0x000ea2000c1e1b00 */
[----:B------:R-:W-:Y:S02]  /*2e80*/  IADD3 R32, P2, R28, UR9, RZ ;  /* 0x000000091c207c10 */ /* 0x000fe4000ff5e0ff */
[----:B------:R-:W-:-:S02]  /*2e90*/  IADD3.X R31, R27, UR10, RZ, P1, !PT ;  /* 0x0000000a1b1f7c10 */ /* 0x000fc40008ffe4ff */
[----:B------:R-:W-:Y:S01]  /*2ea0*/  IADD3.X R33, R29, UR8, RZ, P2, !PT ;  /* 0x000000081d217c10 */ /* 0x000fe200097fe4ff */
[----:B------:R-:W-:-:S04]  /*2eb0*/  UIADD3 UR12, UR12, -0x10, URZ ;  /* 0xfffffff00c0c7890 */ /* 0x000fc8000fffe03f */
[----:B------:R-:W-:Y:S01]  /*2ec0*/  UISETP.GT.AND UP1, UPT, UR12, 0xc, UPT ;  /* 0x0000000c0c00788c */ /* 0x000fe2000bf24270 */
[----:B--2---:R2:W-:Y:S04]  /*2ed0*/  STG.E.64 [R30.64], R24 ;  /* 0x000000181e007986 */ /* 0x0045e8000c101b0e */
[----:B0-----:R-:W3:Y:S01]  /*2ee0*/  LDG.E.64 R22, [R32.64] ;  /* 0x0000000e20167981 */ /* 0x001ee2000c1e1b00 */
        /* <DEDUP_REMOVED lines=8> */
[----:B---3--:R2:W-:Y:S01]  /*2f70*/  STG.E.64 [R34.64], R22 ;  /* 0x0000001622007986 */ /* 0x0085e2000c101b0e */
[----:B------:R-:W-:Y:S05]  /*2f80*/  @P3 BRA `(.L_x_94) ;  /* 0xfffff9a000003947 */ /* 0x000fea000383ffff */
.L_x_93:
[----:B------:R-:W-:-:S06]  /*2f90*/  UISETP.GT.AND UP1, UPT, UR12, 0x4, UPT ;  /* 0x000000040c00788c */ /* 0x000fcc000bf24270 */
[----:B------:R-:W-:-:S13]  /*2fa0*/  PLOP3.LUT P1, PT, PT, PT, UP1, 0x80, 0x0 ;  /* 0x000000000000781c */ /* 0x000fda0003f2f018 */
[----:B------:R-:W-:Y:S05]  /*2fb0*/  @!P1 BRA `(.L_x_95) ;  /* 0x0000034000009947 */ /* 0x000fea0003800000 */
        /* <DEDUP_REMOVED lines=43> */
[----:B------:R-:W-:Y:S01]  /*3270*/  IADD3.X R27, R35, UR10, RZ, P0, !PT ;  /* 0x0000000a231b7c10 */ /* 0x000fe200087fe4ff */
[----:B------:R-:W-:Y:S01]  /*3280*/  UIADD3 UR5, UR5, 0x8, URZ ;  /* 0x0000000805057890 */ /* 0x000fe2000fffe03f */
[----:B------:R-:W-:Y:S01]  /*3290*/  IADD3 R0, P1, R36, UR9, RZ ;  /* 0x0000000924007c10 */ /* 0x000fe2000ff3e0ff */
[----:B------:R-:W-:Y:S01]  /*32a0*/  UIADD3 UR12, UR12, -0x8, URZ ;  /* 0xfffffff80c0c7890 */ /* 0x000fe2000fffe03f */
[----:B--2---:R-:W-:-:S02]  /*32b0*/  IADD3 R18, P2, R26, UR11, RZ ;  /* 0x0000000b1a127c10 */ /* 0x004fc4000ff5e0ff */
[----:B------:R-:W-:Y:S02]  /*32c0*/  PLOP3.LUT P0, PT, PT, PT, PT, 0x8, 0x0 ;  /* 0x000000000000781c */ /* 0x000fe40003f0e170 */
[----:B------:R-:W-:Y:S02]  /*32d0*/  IADD3.X R21, R37, UR8, RZ, P1, !PT ;  /* 0x0000000825157c10 */ /* 0x000fe40008ffe4ff */
[----:B------:R-:W-:Y:S01]  /*32e0*/  IADD3.X R19, R27, UR10, RZ, P2, !PT ;  /* 0x0000000a1b137c10 */ /* 0x000fe200097fe4ff */
[----:B---3--:R0:W-:Y:S04]  /*32f0*/  STG.E.64 [R26.64], R24 ;  /* 0x000000181a007986 */ /* 0x0081e8000c101b0e */
.L_x_95:
[----:B------:R-:W-:-:S13]  /*3300*/  ISETP.NE.OR P0, PT, RZ, UR12, P0 ;  /* 0x0000000cff007c0c */ /* 0x000fda0008705670 */
[----:B------:R-:W-:Y:S05]  /*3310*/  @!P0 BRA `(.L_x_91) ;  /* 0x000001d000008947 */ /* 0x000fea0003800000 */
.L_x_92:
[----:B------:R-:W-:-:S05]  /*3320*/  IMAD.MOV.U32 R20, RZ, RZ, R0 ;  /* 0x000000ffff147224 */ /* 0x000fca00078e0000 */
[----:B0-2---:R-:W2:Y:S01]  /*3330*/  LDG.E.64 R22, [R20.64] ;  /* 0x0000000e14167981 */ /* 0x005ea2000c1e1b00 */
        /* <DEDUP_REMOVED lines=13> */
[----:B------:R-:W-:Y:S01]  /*3410*/  IADD3.X R35, R31, UR8, RZ, P1, !PT ;  /* 0x000000081f237c10 */ /* 0x000fe20008ffe4ff */
[----:B------:R-:W-:Y:S01]  /*3420*/  UIADD3 UR12, UR12, -0x4, URZ ;  /* 0xfffffffc0c0c7890 */ /* 0x000fe2000fffe03f */
[----:B------:R-:W-:-:S04]  /*3430*/  IADD3 R26, P0, R32, UR11, RZ ;  /* 0x0000000b201a7c10 */ /* 0x000fc8000ff1e0ff */
[----:B------:R-:W-:Y:S01]  /*3440*/  IADD3.X R27, R33, UR10, RZ, P0, !PT ;  /* 0x0000000a211b7c10 */ /* 0x000fe200087fe4ff */
[----:B--2---:R2:W-:Y:S04]  /*3450*/  STG.E.64 [R32.64], R24 ;  /* 0x0000001820007986 */ /* 0x0045e8000c101b0e */
[----:B0-----:R-:W3:Y:S01]  /*3460*/  LDG.E.64 R22, [R34.64] ;  /* 0x0000000e22167981 */ /* 0x001ee2000c1e1b00 */
[----:B------:R-:W-:Y:S01]  /*3470*/  ISETP.NE.AND P0, PT, RZ, UR12, PT ;  /* 0x0000000cff007c0c */ /* 0x000fe2000bf05270 */
[----:B------:R-:W-:Y:S01]  /*3480*/  UIADD3 UR5, UR5, 0x4, URZ ;  /* 0x0000000405057890 */ /* 0x000fe2000fffe03f */
[----:B------:R-:W-:Y:S02]  /*3490*/  IADD3 R0, P1, R34, UR9, RZ ;  /* 0x0000000922007c10 */ /* 0x000fe4000ff3e0ff */
[----:B------:R-:W-:-:S02]  /*34a0*/  IADD3 R18, P2, R26, UR11, RZ ;  /* 0x0000000b1a127c10 */ /* 0x000fc4000ff5e0ff */
[----:B-1----:R-:W-:Y:S02]  /*34b0*/  IADD3.X R21, R35, UR8, RZ, P1, !PT ;  /* 0x0000000823157c10 */ /* 0x002fe40008ffe4ff */
[----:B------:R-:W-:Y:S01]  /*34c0*/  IADD3.X R19, R27, UR10, RZ, P2, !PT ;  /* 0x0000000a1b137c10 */ /* 0x000fe200097fe4ff */
[----:B---3--:R2:W-:Y:S04]  /*34d0*/  STG.E.64 [R26.64], R22 ;  /* 0x000000161a007986 */ /* 0x0085e8000c101b0e */
[----:B--2---:R-:W-:Y:S05]  /*34e0*/  @P0 BRA `(.L_x_92) ;  /* 0xfffffe3000000947 */ /* 0x004fea000383ffff */
.L_x_91:
        /* <DEDUP_REMOVED lines=13> */
[----:B------:R-:W3:Y:S01]  /*35c0*/  LDG.E.64 R12, [R18.64] ;  /* 0x0000000e120c7981 */ /* 0x000ee2000c1e1b00 */
        /* <DEDUP_REMOVED lines=10> */
[----:B---3--:R1:W-:Y:S10]  /*3670*/  STG.E.64 [R20.64], R12 ;  /* 0x0000000c14007986 */ /* 0x0083f4000c101b0e */
[----:B------:R-:W-:Y:S05]  /*3680*/  @!P0 BRA `(.L_x_96) ;  /* 0x0000029000008947 */ /* 0x000fea0003800000 */
[----:B------:R-:W-:Y:S02]  /*3690*/  UIADD3 UR12, UR5, 0x1, URZ ;  /* 0x00000001050c7890 */ /* 0x000fe4000fffe03f */
[----:B------:R-:W-:-:S02]  /*36a0*/  ULDC.64 UR20, c[0x0][0x1d8] ;  /* 0x0000760000147ab9 */ /* 0x000fc40000000a00 */
[----:B------:R-:W-:Y:S02]  /*36b0*/  USHF.R.S32.HI UR13, URZ, 0x1f, UR12 ;  /* 0x0000001f3f0d7899 */ /* 0x000fe4000801140c */
[----:B------:R-:W-:Y:S02]  /*36c0*/  IMAD.U32 R19, RZ, RZ, UR12 ;  /* 0x0000000cff137e24 */ /* 0x000fe4000f8e00ff */
[----:B------:R-:W-:Y:S02]  /*36d0*/  UIMAD UR16, UR13, UR20, URZ ;  /* 0x000000140d1072a4 */ /* 0x000fe4000f8e023f */
[----:B------:R-:W-:Y:S02]  /*36e0*/  IMAD.WIDE.U32 R6, R19, c[0x0][0x1d8], R16 ;  /* 0x0000760013067a25 */ /* 0x000fe400078e0010 */
[----:B------:R-:W-:-:S03]  /*36f0*/  UIMAD UR16, UR12, UR21, UR16 ;  /* 0x000000150c1072a4 */ /* 0x000fc6000f8e0210 */
[----:B-1----:R-:W-:Y:S01]  /*3700*/  LEA R12, P0, R6, c[0x0][0x1b0], 0x3 ;  /* 0x00006c00060c7a11 */ /* 0x002fe200078018ff */
[----:B------:R-:W-:Y:S02]  /*3710*/  ULDC.64 UR20, c[0x0][0x1a0] ;  /* 0x0000680000147ab9 */ /* 0x000fe40000000a00 */
[----:B------:R-:W-:-:S04]  /*3720*/  IADD3 R7, R7, UR16, RZ ;  /* 0x0000001007077c10 */ /* 0x000fc8000fffe0ff */
[----:B------:R-:W-:-:S05]  /*3730*/  LEA.HI.X R13, R6, c[0x0][0x1b4], R7, 0x3, P0 ;  /* 0x00006d00060d7a11 */ /* 0x000fca00000f1c07 */
[----:B------:R-:W3:Y:S01]  /*3740*/  LDG.E.64 R6, [R12.64] ;  /* 0x0000000e0c067981 */ /* 0x000ee2000c1e1b00 */
        /* <DEDUP_REMOVED lines=20> */
[----:B------:R-:W-:-:S06]  /*3890*/  LEA.HI.X R7, R16, c[0x0][0x1b4], R7, 0x3, P0 ;  /* 0x00006d0010077a11 */ /* 0x000fcc00000f1c07 */
[----:B------:R-:W3:Y:S01]  /*38a0*/  LDG.E.64 R6, [R6.64] ;  /* 0x0000000e06067981 */ /* 0x000ee2000c1e1b00 */
[----:B------:R-:W-:Y:S01]  /*38b0*/  UIMAD UR12, UR12, UR20, URZ ;  /* 0x000000140c0c72a4 */ /* 0x000fe2000f8e023f */
[----:B------:R-:W-:-:S03]  /*38c0*/  IMAD.WIDE.U32 R14, R13, c[0x0][0x1a0], R14 ;  /* 0x000068000d0e7a25 */ /* 0x000fc600078e000e */
[----:B------:R-:W-:Y:S02]  /*38d0*/  UIMAD UR12, UR5, UR21, UR12 ;  /* 0x00000015050c72a4 */ /* 0x000fe4000f8e020c */
[----:B------:R-:W-:-:S04]  /*38e0*/  LEA R12, P0, R14, c[0x0][0x178], 0x3 ;  /* 0x00005e000e0c7a11 */ /* 0x000fc800078018ff */
[----:B------:R-:W-:-:S04]  /*38f0*/  IADD3 R13, R15, UR12, RZ ;  /* 0x0000000c0f0d7c10 */ /* 0x000fc8000fffe0ff */
[----:B------:R-:W-:-:S05]  /*3900*/  LEA.HI.X R13, R14, c[0x0][0x17c], R13, 0x3, P0 ;  /* 0x00005f000e0d7a11 */ /* 0x000fca00000f1c0d */
[----:B---3--:R1:W-:Y:S02]  /*3910*/  STG.E.64 [R12.64], R6 ;  /* 0x000000060c007986 */ /* 0x0083e4000c101b0e */
.L_x_96:
[----:B------:R-:W-:Y:S01]  /*3920*/  PLOP3.LUT P0, PT, PT, PT, UP0, 0x80, 0x0 ;  /* 0x000000000000781c */ /* 0x000fe20003f0f008 */
[----:B------:R-:W-:-:S04]  /*3930*/  UIADD3 UR6, UP1, UR6, 0x1, URZ ;  /* 0x0000000106067890 */ /* 0x000fc8000ff3e03f */
[----:B------:R-:W-:-:S08]  /*3940*/  UIADD3.X UR7, URZ, UR7, URZ, UP1, !UPT ;  /* 0x000000073f077290 */ /* 0x000fd00008ffe43f */
[----:B------:R-:W-:Y:S01]  /*3950*/  @P0 CALL.REL.NOINC `(.L_x_97) ;  /* 0x0000001000000944 */ /* 0x000fe20003c00000 */
[----:B------:R-:W-:Y:S05]  /*3960*/  BRA `(.L_x_98) ;  /* 0xffffed3000007947 */ /* 0x000fea000383ffff */
.L_x_97:
[----:B------:R-:W-:Y:S05]  /*3970*/  EXIT ;  /* 0x000000000000794d */ /* 0x000fea0003800000 */
.L_x_99:
        /* <DEDUP_REMOVED lines=16> */
.L_x_176:


//--------------------- .text._ZN2at6native52_GLOBAL__N__f9ca3f21_19_UpSampleLinear1d_cu_bb295a3027upsample_linear1d_out_frameIN3c108BFloat16EfEEviT0_bNS_27GenericPackedTensorAccessorIKT_Lm3ENS_16DefaultPtrTraitsElEENS6_IS7_Lm3ES9_lEE --------------------------
	.section	.text._ZN2at6native52_GLOBAL__N__f9ca3f21_19_UpSampleLinear1d_cu_bb295a3027upsample_linear1d_out_frameIN3c108BFloat16EfEEviT0_bNS_27GenericPackedTensorAccessorIKT_Lm3ENS_16DefaultPtrTraitsElEENS6_IS7_Lm3ES9_lEE,"ax",@progbits
	.sectioninfo	@"SHI_REGISTERS=32"
	.align	128
.text._ZN2at6native52_GLOBAL__N__f9ca3f21_19_UpSampleLinear1d_cu_bb295a3027upsample_linear1d_out_frameIN3c108BFloat16EfEEviT0_bNS_27GenericPackedTensorAccessorIKT_Lm3ENS_16DefaultPtrTraitsElEENS6_IS7_Lm3ES9_lEE:
        .type           _ZN2at6native52_GLOBAL__N__f9ca3f21_19_UpSampleLinear1d_cu_bb295a3027upsample_linear1d_out_frameIN3c108BFloat16EfEEviT0_bNS_27GenericPackedTensorAccessorIKT_Lm3ENS_16DefaultPtrTraitsElEENS6_IS7_Lm3ES9_lEE,@function
        .size           _ZN2at6native52_GLOBAL__N__f9ca3f21_19_UpSampleLinear1d_cu_bb295a3027upsample_linear1d_out_frameIN3c108BFloat16EfEEviT0_bNS_27GenericPackedTensorAccessorIKT_Lm3ENS_16DefaultPtrTraitsElEENS6_IS7_Lm3ES9_lEE,(.L_x_177 - _ZN2at6native52_GLOBAL__N__f9ca3f21_19_UpSampleLinear1d_cu_bb295a3027upsample_linear1d_out_frameIN3c108BFloat16EfEEviT0_bNS_27GenericPackedTensorAccessorIKT_Lm3ENS_16DefaultPtrTraitsElEENS6_IS7_Lm3ES9_lEE)
        .other          _ZN2at6native52_GLOBAL__N__f9ca3f21_19_UpSampleLinear1d_cu_bb295a3027upsample_linear1d_out_frameIN3c108BFloat16EfEEviT0_bNS_27GenericPackedTensorAccessorIKT_Lm3ENS_16DefaultPtrTraitsElEENS6_IS7_Lm3ES9_lEE,@"STO_CUDA_ENTRY STV_DEFAULT"
_ZN2at6native52_GLOBAL__N__f9ca3f21_19_UpSampleLinear1d_cu_bb295a3027upsample_linear1d_out_frameIN3c108BFloat16EfEEviT0_bNS_27GenericPackedTensorAccessorIKT_Lm3ENS_16DefaultPtrTraitsElEENS6_IS7_Lm3ES9_lEE:
[----:B------:R-:W-:-:S04]  /*0000*/  IMAD.MOV.U32 R1, RZ, RZ, c[0x0][0x28] ;  /* 0x00000a00ff017624 */ /* 0x000fc800078e00ff */
[----:B------:R-:W0:Y:S01]  /*0010*/  S2R R0, SR_CTAID.X ;  /* 0x0000000000007919 */ /* 0x000e220000002500 */
[----:B------:R-:W-:-:S03]  /*0020*/  IADD3 R1, R1, -0x18, RZ ;  /* 0xffffffe801017810 */ /* 0x000fc60007ffe0ff */
        /* <DEDUP_REMOVED lines=48> */
[----:B------:R-:W-:Y:S01]  /*0330*/  SHF.R.S32.HI R4, RZ, 0x1f, R5 ;  /* 0x0000001fff047819 */ /* 0x000fe20000011405 */
[C---:B------:R-:W-:Y:S01]  /*0340*/  IMAD.WIDE.U32 R8, R5.reuse, c[0x0][0x1d8], RZ ;  /* 0x0000760005087a25 */ /* 0x040fe200078e00ff */
[----:B------:R-:W-:Y:S01]  /*0350*/  IADD3 R20, R24, 0x1, RZ ;  /* 0x0000000118147810 */ /* 0x000fe20007ffe0ff */
[----:B------:R-:W-:Y:S01]  /*0360*/  ULDC UR7, c[0x0][0x180] ;  /* 0x0000600000077ab9 */ /* 0x000fe20000000800 */
[----:B------:R-:W-:Y:S01]  /*0370*/  IADD3 R0, -R6, c[0x0][0x188], RZ ;  /* 0x0000620006007a10 */ /* 0x000fe20007ffe1ff */
[----:B------:R-:W-:Y:S01]  /*0380*/  IMAD R4, R4, c[0x0][0x1d8], RZ ;  /* 0x0000760004047a24 */ /* 0x000fe200078e02ff */
[----:B------:R1:W-:Y:S01]  /*0390*/  STL.64 [R1], R8 ;  /* 0x0000000801007387 */ /* 0x0003e20000100a00 */
[----:B------:R-:W-:Y:S01]  /*03a0*/  ULOP3.LUT UR16, UR7, 0x3, URZ, 0xc0, !UPT ;  /* 0x0000000307107892 */ /* 0x000fe2000f8ec03f */
[----:B------:R-:W-:Y:S01]  /*03b0*/  ISETP.GE.AND P0, PT, R24, R0, PT ;  /* 0x000000001800720c */ /* 0x000fe20003f06270 */
[----:B------:R-:W-:Y:S01]  /*03c0*/  IMAD R4, R5, c[0x0][0x1dc], R4 ;  /* 0x0000770005047a24 */ /* 0x000fe200078e0204 */
[----:B------:R-:W-:Y:S01]  /*03d0*/  SHF.R.S32.HI R0, RZ, 0x1f, R24 ;  /* 0x0000001fff007819 */ /* 0x000fe20000011418 */
[----:B------:R-:W-:-:S02]  /*03e0*/  UMOV UR5, URZ ;  /* 0x0000003f00057c82 */ /* 0x000fc40008000000 */
[----:B------:R-:W-:Y:S01]  /*03f0*/  IMAD.IADD R6, R9, 0x1, R4 ;  /* 0x0000000109067824 */ /* 0x000fe200078e0204 */
[----:B------:R-:W-:Y:S01]  /*0400*/  UIADD3 UR7, -UR16, UR7, URZ ;  /* 0x0000000710077290 */ /* 0x000fe2000fffe13f */
[----:B0-----:R-:W-:Y:S01]  /*0410*/  FADD.FTZ R2, -R3, R2 ;  /* 0x0000000203027221 */ /* 0x001fe20000010100 */
[----:B------:R-:W-:Y:S01]  /*0420*/  UMOV UR6, URZ ;  /* 0x0000003f00067c82 */ /* 0x000fe20008000000 */
[----:B------:R-:W-:Y:S01]  /*0430*/  IMAD R3, R0, c[0x0][0x1a0], RZ ;  /* 0x0000680000037a24 */ /* 0x000fe200078e02ff */
[----:B------:R1:W-:Y:S03]  /*0440*/  STL [R1+0x10], R6 ;  /* 0x0000100601007387 */ /* 0x0003e60000100800 */
[----:B------:R-:W-:Y:S02]  /*0450*/  @P0 IMAD.MOV R20, RZ, RZ, R24 ;  /* 0x000000ffff140224 */ /* 0x000fe400078e0218 */
[----:B------:R-:W-:-:S02]  /*0460*/  IMAD R5, R24, c[0x0][0x1a4], R3 ;  /* 0x0000690018057a24 */ /* 0x000fc400078e0203 */
[----:B------:R-:W-:Y:S01]  /*0470*/  IMAD.WIDE.U32 R24, R24, c[0x0][0x1a0], RZ ;  /* 0x0000680018187a25 */ /* 0x000fe200078e00ff */
[----:B------:R-:W-:-:S03]  /*0480*/  SHF.R.S32.HI R0, RZ, 0x1f, R20 ;  /* 0x0000001fff007819 */ /* 0x000fc60000011414 */
[----:B------:R-:W-:Y:S02]  /*0490*/  IMAD.IADD R5, R25, 0x1, R5 ;  /* 0x0000000119057824 */ /* 0x000fe400078e0205 */
[----:B------:R-:W-:Y:S02]  /*04a0*/  IMAD R3, R0, c[0x0][0x1a0], RZ ;  /* 0x0000680000037a24 */ /* 0x000fe400078e02ff */
[----:B------:R-:W-:Y:S01]  /*04b0*/  IMAD.MOV.U32 R0, RZ, RZ, RZ ;  /* 0x000000ffff007224 */ /* 0x000fe200078e00ff */
[----:B------:R1:W-:Y:S01]  /*04c0*/  STL [R1+0xc], R5 ;  /* 0x00000c0501007387 */ /* 0x0003e20000100800 */
[C---:B------:R-:W-:Y:S02]  /*04d0*/  IMAD R7, R20.reuse, c[0x0][0x1a4], R3 ;  /* 0x0000690014077a24 */ /* 0x040fe400078e0203 */
[----:B------:R-:W-:-:S04]  /*04e0*/  IMAD.WIDE.U32 R20, R20, c[0x0][0x1a0], RZ ;  /* 0x0000680014147a25 */ /* 0x000fc800078e00ff */
[----:B------:R-:W-:Y:S02]  /*04f0*/  IMAD.IADD R4, R21, 0x1, R7 ;  /* 0x0000000115047824 */ /* 0x000fe400078e0207 */
[----:B------:R-:W-:-:S03]  /*0500*/  FADD.FTZ R3, -R2, 1 ;  /* 0x3f80000002037421 */ /* 0x000fc60000010100 */
[----:B------:R1:W-:Y:S04]  /*0510*/  STL [R1+0x8], R4 ;  /* 0x0000080401007387 */ /* 0x0003e80000100800 */
.L_x_108:
[----:B01----:R-:W2:Y:S04]  /*0520*/  LDL R4, [R1+0xc] ;  /* 0x00000c0001047983 */ /* 0x003ea80000100800 */
[----:B------:R-:W3:Y:S04]  /*0530*/  LDL R6, [R1+0x8] ;  /* 0x0000080001067983 */ /* 0x000ee80000100800 */
[----:B------:R-:W4:Y:S04]  /*0540*/  LDL R9, [R1+0x10] ;  /* 0x0000100001097983 */ /* 0x000f280000100800 */
[----:B------:R-:W4:Y:S01]  /*0550*/  LDL.64 R10, [R1] ;  /* 0x00000000010a7983 */ /* 0x000f220000100a00 */
[----:B------:R-:W-:Y:S01]  /*0560*/  IMAD.MOV.U32 R18, RZ, RZ, 0x1 ;  /* 0x00000001ff127424 */ /* 0x000fe200078e00ff */
[----:B------:R-:W-:Y:S01]  /*0570*/  SHF.R.S32.HI R8, RZ, 0x1f, R0 ;  /* 0x0000001fff087819 */ /* 0x000fe20000011400 */
[----:B------:R-:W-:-:S03]  /*0580*/  UMOV UR4, URZ ;  /* 0x0000003f00047c82 */ /* 0x000fc60008000000 */
[----:B------:R-:W-:Y:S01]  /*0590*/  IADD3 R18, -R18, c[0x0][0x180], RZ ;  /* 0x0000600012127a10 */ /* 0x000fe20007ffe1ff */
[----:B------:R-:W-:-:S03]  /*05a0*/  IMAD R19, R8, c[0x0][0x1c8], RZ ;  /* 0x0000720008137a24 */ /* 0x000fc600078e02ff */
[----:B------:R-:W-:Y:S01]  /*05b0*/  ISETP.GE.U32.AND P0, PT, R18, 0x3, PT ;  /* 0x000000031200780c */ /* 0x000fe20003f06070 */
[C---:B------:R-:W-:Y:S02]  /*05c0*/  IMAD R19, R0.reuse, c[0x0][0x1cc], R19 ;  /* 0x0000730000137a24 */ /* 0x040fe400078e0213 */
[----:B--2---:R-:W-:Y:S02]  /*05d0*/  IMAD.MOV.U32 R5, RZ, RZ, R4 ;  /* 0x000000ffff057224 */ /* 0x004fe400078e0004 */
[----:B------:R-:W-:Y:S02]  /*05e0*/  IMAD.MOV.U32 R4, RZ, RZ, R24 ;  /* 0x000000ffff047224 */ /* 0x000fe400078e0018 */
[----:B---3--:R-:W-:Y:S02]  /*05f0*/  IMAD.MOV.U32 R7, RZ, RZ, R6 ;  /* 0x000000ffff077224 */ /* 0x008fe400078e0006 */
[----:B------:R-:W-:Y:S02]  /*0600*/  IMAD.MOV.U32 R6, RZ, RZ, R20 ;  /* 0x000000ffff067224 */ /* 0x000fe400078e0014 */
[----:B------:R-:W-:-:S04]  /*0610*/  IMAD.WIDE.U32 R12, R0, c[0x0][0x190], R4 ;  /* 0x00006400000c7a25 */ /* 0x000fc800078e0004 */
[----:B----4-:R-:W-:Y:S02]  /*0620*/  IMAD.MOV.U32 R11, RZ, RZ, R9 ;  /* 0x000000ffff0b7224 */ /* 0x010fe400078e0009 */
[----:B------:R-:W-:Y:S02]  /*0630*/  IMAD R9, R8, c[0x0][0x190], RZ ;  /* 0x0000640008097a24 */ /* 0x000fe400078e02ff */
[----:B------:R-:W-:-:S04]  /*0640*/  IMAD.WIDE.U32 R14, R0, c[0x0][0x190], R6 ;  /* 0x00006400000e7a25 */ /* 0x000fc800078e0006 */
[----:B------:R-:W-:-:S04]  /*0650*/  IMAD.WIDE.U32 R16, R0, c[0x0][0x1c8], R10 ;  /* 0x0000720000107a25 */ /* 0x000fc800078e000a */
        /* <DEDUP_REMOVED lines=11> */
[----:B------:R-:W-:Y:S01]  /*0710*/  UMOV UR13, 0x1 ;  /* 0x00000001000d7882 */ /* 0x000fe20000000000 */
[----:B------:R-:W-:Y:S01]  /*0720*/  IMAD.WIDE.U32 R6, R9, c[0x0][0x190], R6 ;  /* 0x0000640009067a25 */ /* 0x000fe200078e0006 */
[----:B------:R-:W-:-:S02]  /*0730*/  UIMAD UR4, UR5, UR9, UR4 ;  /* 0x00000009050472a4 */ /* 0x000fc4000f8e0204 */
[----:B------:R-:W-:Y:S01]  /*0740*/  ULDC.64 UR10, c[0x0][0x198] ;  /* 0x00006600000a7ab9 */ /* 0x000fe20000000a00 */
[----:B------:R-:W-:Y:S01]  /*0750*/  IMAD.WIDE.U32 R8, R8, c[0x0][0x190], R4 ;  /* 0x0000640008087a25 */ /* 0x000fe200078e0004 */
[----:B------:R-:W-:Y:S01]  /*0760*/  ULDC.64 UR8, c[0x0][0x1c8] ;  /* 0x0000720000087ab9 */ /* 0x000fe20000000a00 */
[C---:B------:R-:W-:Y:S01]  /*0770*/  LEA R4, P0, R6.reuse, c[0x0][0x170], 0x1 ;  /* 0x00005c0006047a11 */ /* 0x040fe200078008ff */
[----:B------:R-:W-:Y:S01]  /*0780*/  UIMAD UR8, UR6, UR8, URZ ;  /* 0x00000008060872a4 */ /* 0x000fe2000f8e023f */
[----:B------:R-:W-:Y:S01]  /*0790*/  IADD3 R5, R7, UR4, RZ ;  /* 0x0000000407057c10 */ /* 0x000fe2000fffe0ff */
[----:B------:R-:W-:Y:S01]  /*07a0*/  IMAD.U32 R18, RZ, RZ, UR5 ;  /* 0x00000005ff127e24 */ /* 0x000fe2000f8e00ff */
[----:B------:R-:W-:Y:S02]  /*07b0*/  USHF.L.U64.HI UR11, UR10, UR13, UR11 ;  /* 0x0000000d0a0b7299 */ /* 0x000fe4000801020b */
[----:B------:R-:W-:Y:S01]  /*07c0*/  LEA.HI.X R5, R6, c[0x0][0x174], R5, 0x1, P0 ;  /* 0x00005d0006057a11 */ /* 0x000fe200000f0c05 */
[----:B------:R-:W-:Y:S01]  /*07d0*/  UIMAD UR12, UR5, UR9, UR8 ;  /* 0x00000009050c72a4 */ /* 0x000fe2000f8e0208 */
[----:B------:R-:W-:Y:S01]  /*07e0*/  ISETP.LT.AND P0, PT, RZ, UR7, PT ;  /* 0x00000007ff007c0c */ /* 0x000fe2000bf01270 */
[----:B------:R-:W-:Y:S01]  /*07f0*/  IMAD.WIDE.U32 R10, R18, c[0x0][0x1c8], R10 ;  /* 0x00007200120a7a25 */ /* 0x000fe200078e000a */
[----:B------:R-:W-:Y:S01]  /*0800*/  IADD3 R18, R9, UR4, RZ ;  /* 0x0000000409127c10 */ /* 0x000fe2000fffe0ff */
[----:B------:R-:W-:Y:S01]  /*0810*/  ULDC.64 UR8, c[0x0][0x1d0] ;  /* 0x0000740000087ab9 */ /* 0x000fe20000000a00 */
[----:B------:R-:W-:Y:S01]  /*0820*/  LEA R6, P2, R8, c[0x0][0x170], 0x1 ;  /* 0x00005c0008067a11 */ /* 0x000fe200078408ff */
[----:B------:R-:W-:Y:S01]  /*0830*/  USHF.L.U64.HI UR9, UR8, UR13, UR9 ;  /* 0x0000000d08097299 */ /* 0x000fe20008010209 */
[----:B------:R-:W-:Y:S01]  /*0840*/  LEA R7, P3, R10, c[0x0][0x1a8], 0x1 ;  /* 0x00006a000a077a11 */ /* 0x000fe200078608ff */
[----:B------:R-:W-:Y:S01]  /*0850*/  USHF.L.U32 UR10, UR10, 0x1, URZ ;  /* 0x000000010a0a7899 */ /* 0x000fe2000800063f */
[----:B------:R-:W-:Y:S01]  /*0860*/  IADD3 R9, R11, UR12, RZ ;  /* 0x0000000c0b097c10 */ /* 0x000fe2000fffe0ff */
[----:B------:R-:W-:Y:S01]  /*0870*/  USHF.L.U32 UR8, UR8, 0x1, URZ ;  /* 0x0000000108087899 */ /* 0x000fe2000800063f */
[----:B------:R-:W-:Y:S01]  /*0880*/  LEA.HI.X R8, R8, c[0x0][0x174], R18, 0x1, P2 ;  /* 0x00005d0008087a11 */ /* 0x000fe200010f0c12 */
[----:B------:R-:W-:Y:S01]  /*0890*/  UMOV UR4, URZ ;  /* 0x0000003f00047c82 */ /* 0x000fe20008000000 */
[----:B------:R-:W-:Y:S01]  /*08a0*/  LEA.HI.X R9, R10, c[0x0][0x1ac], R9, 0x1, P3 ;  /* 0x00006b000a097a11 */ /* 0x000fe200018f0c09 */
[----:B------:R-:W-:Y:S01]  /*08b0*/  IMAD.U32 R10, RZ, RZ, UR7 ;  /* 0x00000007ff0a7e24 */ /* 0x000fe2000f8e00ff */
[----:B------:R-:W-:Y:S05]  /*08c0*/  @!P0 BRA `(.L_x_102) ;  /* 0x0000169000008947 */ /* 0x000fea0003800000 */
[----:B------:R-:W-:Y:S02]  /*08d0*/  ISETP.GT.AND P2, PT, R10, 0xc, PT ;  /* 0x0000000c0a00780c */ /* 0x000fe40003f44270 */
[----:B------:R-:W-:-:S11]  /*08e0*/  PLOP3.LUT P0, PT, PT, PT, PT, 0x80, 0x0 ;  /* 0x000000000000781c */ /* 0x000fd60003f0f070 */
[----:B------:R-:W-:Y:S05]  /*08f0*/  @!P2 BRA `(.L_x_103) ;  /* 0x00000ea00000a947 */ /* 0x000fea0003800000 */
[----:B------:R-:W-:Y:S02]  /*0900*/  PLOP3.LUT P0, PT, PT, PT, PT, 0x8, 0x0 ;  /* 0x000000000000781c */ /* 0x000fe40003f0e170 */
.L_x_104:
[----:B------:R-:W-:Y:S01]  /*0910*/  IMAD.MOV.U32 R18, RZ, RZ, R6 ;  /* 0x000000ffff127224 */ /* 0x000fe200078e0006 */
[----:B------:R0:W2:Y:S01]  /*0920*/  LDG.E.U16 R11, [R4.64] ;  /* 0x0000000e040b7981 */ /* 0x0000a2000c1e1500 */
[----:B------:R-:W-:-:S05]  /*0930*/  IMAD.MOV.U32 R19, RZ, RZ, R8 ;  /* 0x000000ffff137224 */ /* 0x000fca00078e0008 */
[----:B------:R-:W3:Y:S01]  /*0940*/  LDG.E.U16 R18, [R18.64] ;  /* 0x0000000e12127981 */ /* 0x000ee2000c1e1500 */
[----:B------:R-:W-:Y:S02]  /*0950*/  IMAD.MOV.U32 R22, RZ, RZ, R7 ;  /* 0x000000ffff167224 */ /* 0x000fe400078e0007 */
[----:B------:R-:W-:Y:S01]  /*0960*/  IMAD.MOV.U32 R23, RZ, RZ, R9 ;  /* 0x000000ffff177224 */ /* 0x000fe200078e0009 */
[----:B0-----:R-:W-:-:S04]  /*0970*/  IADD3 R4, P3, R4, UR10, RZ ;  /* 0x0000000a04047c10 */ /* 0x001fc8000ff7e0ff */
[----:B------:R-:W-:Y:S02]  /*0980*/  IADD3.X R5, R5, UR11, RZ, P3, !PT ;  /* 0x0000000b05057c10 */ /* 0x000fe40009ffe4ff */
[----:B--2---:R-:W-:-:S05]  /*0990*/  PRMT R11, RZ, 0x5410, R11 ;  /* 0x00005410ff0b7816 */ /* 0x004fca000000000b */
[----:B------:R-:W-:Y:S01]  /*09a0*/  FMUL.FTZ R11, R2, R11 ;  /* 0x0000000b020b7220 */ /* 0x000fe20000410000 */
[----:B---3--:R-:W-:-:S05]  /*09b0*/  PRMT R18, RZ, 0x5410, R18 ;  /* 0x00005410ff127816 */ /* 0x008fca0000000012 */
[----:B------:R-:W-:Y:S01]  /*09c0*/  FFMA.FTZ R11, R3, R18, R11 ;  /* 0x00000012030b7223 */ /* 0x000fe2000001000b */
[----:B------:R-:W-:-:S04]  /*09d0*/  IADD3 R18, P2, R6, UR10, RZ ;  /* 0x0000000a06127c10 */ /* 0x000fc8000ff5e0ff */
[----:B------:R-:W-:Y:S02]  /*09e0*/  F2FP.BF16.PACK_AB R11, RZ, R11 ;  /* 0x0000000bff0b723e */ /* 0x000fe400000010ff */
[----:B------:R-:W-:-:S03]  /*09f0*/  IADD3.X R19, R8, UR11, RZ, P2, !PT ;  /* 0x0000000b08137c10 */ /* 0x000fc600097fe4ff */
[----:B------:R-:W-:Y:S04]  /*0a00*/  STG.E.U16 [R22.64], R11 ;  /* 0x0000000b16007986 */ /* 0x000fe8000c10150e */
[----:B------:R0:W2:Y:S04]  /*0a10*/  LDG.E.U16 R8, [R4.64] ;  /* 0x0000000e04087981 */ /* 0x0000a8000c1e1500 */
[----:B------:R-:W3:Y:S01]  /*0a20*/  LDG.E.U16 R6, [R18.64] ;  /* 0x0000000e12067981 */ /* 0x000ee2000c1e1500 */
[----:B0-----:R-:W-:-:S04]  /*0a30*/  IADD3 R4, P3, R4, UR10, RZ ;  /* 0x0000000a04047c10 */ /* 0x001fc8000ff7e0ff */
[----:B------:R-:W-:Y:S02]  /*0a40*/  IADD3.X R5, R5, UR11, RZ, P3, !PT ;  /* 0x0000000b05057c10 */ /* 0x000fe40009ffe4ff */
[----:B--2---:R-:W-:Y:S02]  /*0a50*/  PRMT R8, RZ, 0x5410, R8 ;  /* 0x00005410ff087816 */ /* 0x004fe40000000008 */
[----:B---3--:R-:W-:-:S03]  /*0a60*/  PRMT R6, RZ, 0x5410, R6 ;  /* 0x00005410ff067816 */ /* 0x008fc60000000006 */
[----:B------:R-:W-:-:S04]  /*0a70*/  FMUL.FTZ R8, R2, R8 ;  /* 0x0000000802087220 */ /* 0x000fc80000410000 */
[----:B------:R-:W-:Y:S01]  /*0a80*/  FFMA.FTZ R8, R3, R6, R8 ;  /* 0x0000000603087223 */ /* 0x000fe20000010008 */
[----:B------:R-:W-:-:S04]  /*0a90*/  IADD3 R6, P2, R7, UR8, RZ ;  /* 0x0000000807067c10 */ /* 0x000fc8000ff5e0ff */
[----:B------:R-:W-:Y:S02]  /*0aa0*/  F2FP.BF16.PACK_AB R8, RZ, R8 ;  /* 0x00000008ff08723e */ /* 0x000fe400000010ff */
[----:B------:R-:W-:Y:S02]  /*0ab0*/  IADD3.X R7, R9, UR9, RZ, P2, !PT ;  /* 0x0000000909077c10 */ /* 0x000fe400097fe4ff */
[----:B------:R-:W-:Y:S02]  /*0ac0*/  PRMT R9, R8, 0x7610, R9 ;  /* 0x0000761008097816 */ /* 0x000fe40000000009 */
[----:B------:R-:W-:-:S03]  /*0ad0*/  IADD3 R8, P2, R18, UR10, RZ ;  /* 0x0000000a12087c10 */ /* 0x000fc6000ff5e0ff */
[----:B------:R0:W-:Y:S04]  /*0ae0*/  STG.E.U16 [R6.64], R9 ;  /* 0x0000000906007986 */ /* 0x0001e8000c10150e */
[----:B------:R1:W2:Y:S01]  /*0af0*/  LDG.E.U16 R18, [R4.64] ;  /* 0x0000000e04127981 */ /* 0x0002a2000c1e1500 */
[----:B0-----:R-:W-:-:S05]  /*0b00*/  IADD3.X R9, R19, UR11, RZ, P2, !PT ;  /* 0x0000000b13097c10 */ /* 0x001fca00097fe4ff */
[----:B------:R0:W3:Y:S01]  /*0b10*/  LDG.E.U16 R11, [R8.64] ;  /* 0x0000000e080b7981 */ /* 0x0000e2000c1e1500 */
[----:B------:R-:W-:Y:S02]  /*0b20*/  IADD3 R6, P2, R6, UR8, RZ ;  /* 0x0000000806067c10 */ /* 0x000fe4000ff5e0ff */
[----:B-1----:R-:W-:Y:S02]  /*0b30*/  IADD3 R4, P3, R4, UR10, RZ ;  /* 0x0000000a04047c10 */ /* 0x002fe4000ff7e0ff */
[----:B------:R-:W-:Y:S02]  /*0b40*/  IADD3.X R7, R7, UR9, RZ, P2, !PT ;  /* 0x0000000907077c10 */ /* 0x000fe400097fe4ff */
[----:B------:R-:W-:Y:S02]  /*0b50*/  IADD3.X R5, R5, UR11, RZ, P3, !PT ;  /* 0x0000000b05057c10 */ /* 0x000fe40009ffe4ff */
[----:B0-----:R-:W-:-:S04]  /*0b60*/  IADD3 R8, P2, R8, UR10, RZ ;  /* 0x0000000a08087c10 */ /* 0x001fc8000ff5e0ff */
[----:B------:R-:W-:Y:S02]  /*0b70*/  IADD3.X R9, R9, UR11, RZ, P2, !PT ;  /* 0x0000000b09097c10 */ /* 0x000fe400097fe4ff */
[----:B--2---:R-:W-:-:S05]  /*0b80*/  PRMT R18, RZ, 0x5410, R18 ;  /* 0x00005410ff127816 */ /* 0x004fca0000000012 */
[----:B------:R-:W-:Y:S01]  /*0b90*/  FMUL.FTZ R18, R2, R18 ;  /* 0x0000001202127220 */ /* 0x000fe20000410000 */
[----:B---3--:R-:W-:-:S05]  /*0ba0*/  PRMT R11, RZ, 0x5410, R11 ;  /* 0x00005410ff0b7816 */ /* 0x008fca000000000b */
[----:B------:R-:W-:-:S05]  /*0bb0*/  FFMA.FTZ R11, R3, R11, R18 ;  /* 0x0000000b030b7223 */ /* 0x000fca0000010012 */
[----:B------:R-:W-:-:S05]  /*0bc0*/  F2FP.BF16.PACK_AB R11, RZ, R11 ;  /* 0x0000000bff0b723e */ /* 0x000fca00000010ff */
[----:B------:R0:W-:Y:S04]  /*0bd0*/  STG.E.U16 [R6.64], R11 ;  /* 0x0000000b06007986 */ /* 0x0001e8000c10150e */
[----:B------:R1:W2:Y:S04]  /*0be0*/  LDG.E.U16 R18, [R4.64] ;  /* 0x0000000e04127981 */ /* 0x0002a8000c1e1500 */
[----:B0-----:R0:W3:Y:S01]  /*0bf0*/  LDG.E.U16 R11, [R8.64] ;  /* 0x0000000e080b7981 */ /* 0x0010e2000c1e1500 */
[----:B------:R-:W-:Y:S02]  /*0c00*/  IADD3 R6, P2, R6, UR8, RZ ;  /* 0x0000000806067c10 */ /* 0x000fe4000ff5e0ff */
[----:B-1----:R-:W-:-:S02]  /*0c10*/  IADD3 R4, P3, R4, UR10, RZ ;  /* 0x0000000a04047c10 */ /* 0x002fc4000ff7e0ff */
        /* <DEDUP_REMOVED lines=151> */
[----:B0-----:R-:W3:Y:S01]  /*1590*/  LDG.E.U16 R11, [R8.64] ;  /* 0x0000000e080b7981 */ /* 0x001ee2000c1e1500 */
[----:B------:R-:W-:Y:S02]  /*15a0*/  IADD3 R6, P2, R6, UR8, RZ ;  /* 0x0000000806067c10 */ /* 0x000fe4000ff5e0ff */
[----:B-1----:R-:W-:-:S02]  /*15b0*/  IADD3 R4, P3, R4, UR10, RZ ;  /* 0x0000000a04047c10 */ /* 0x002fc4000ff7e0ff */
[----:B------:R-:W-:Y:S02]  /*15c0*/  IADD3.X R7, R7, UR9, RZ, P2, !PT ;  /* 0x0000000907077c10 */ /* 0x000fe400097fe4ff */
        /* <DEDUP_REMOVED lines=8> */
[----:B------:R0:W-:Y:S04]  /*1650*/  STG.E.U16 [R6.64], R11 ;  /* 0x0000000b06007986 */ /* 0x0001e8000c10150e */
[----:B------:R1:W2:Y:S04]  /*1660*/  LDG.E.U16 R9, [R4.64] ;  /* 0x0000000e04097981 */ /* 0x0002a8000c1e1500 */
[----:B------:R-:W3:Y:S01]  /*1670*/  LDG.E.U16 R8, [R18.64] ;  /* 0x0000000e12087981 */ /* 0x000ee2000c1e1500 */
[----:B------:R-:W-:Y:S01]  /*1680*/  IADD3 R10, R10, -0x10, RZ ;  /* 0xfffffff00a0a7810 */ /* 0x000fe20007ffe0ff */
[----:B------:R-:W-:Y:S01]  /*1690*/  UIADD3 UR4, UR4, 0x10, URZ ;  /* 0x0000001004047890 */ /* 0x000fe2000fffe03f */
[----:B-1----:R-:W-:-:S04]  /*16a0*/  IADD3 R4, P4, R4, UR10, RZ ;  /* 0x0000000a04047c10 */ /* 0x002fc8000ff9e0ff */
[----:B------:R-:W-:Y:S02]  /*16b0*/  IADD3.X R5, R5, UR11, RZ, P4, !PT ;  /* 0x0000000b05057c10 */ /* 0x000fe4000a7fe4ff */
[----:B--2---:R-:W-:Y:S02]  /*16c0*/  PRMT R9, RZ, 0x5410, R9 ;  /* 0x00005410ff097816 */ /* 0x004fe40000000009 */
[----:B---3--:R-:W-:-:S03]  /*16d0*/  PRMT R8, RZ, 0x5410, R8 ;  /* 0x00005410ff087816 */ /* 0x008fc60000000008 */
[----:B------:R-:W-:-:S04]  /*16e0*/  FMUL.FTZ R9, R2, R9 ;  /* 0x0000000902097220 */ /* 0x000fc80000410000 */
[----:B------:R-:W-:Y:S01]  /*16f0*/  FFMA.FTZ R9, R3, R8, R9 ;  /* 0x0000000803097223 */ /* 0x000fe20000010009 */
[----:B------:R-:W-:-:S04]  /*1700*/  IADD3 R8, P2, R6, UR8, RZ ;  /* 0x0000000806087c10 */ /* 0x000fc8000ff5e0ff */
[----:B0-----:R-:W-:Y:S02]  /*1710*/  F2FP.BF16.PACK_AB R6, RZ, R9 ;  /* 0x00000009ff06723e */ /* 0x001fe400000010ff */
[----:B------:R-:W-:Y:S02]  /*1720*/  IADD3.X R9, R7, UR9, RZ, P2, !PT ;  /* 0x0000000907097c10 */ /* 0x000fe400097fe4ff */
[----:B------:R-:W-:Y:S02]  /*1730*/  ISETP.GT.AND P2, PT, R10, 0xc, PT ;  /* 0x0000000c0a00780c */ /* 0x000fe40003f44270 */
[----:B------:R-:W-:Y:S01]  /*1740*/  IADD3 R7, P5, R8, UR8, RZ ;  /* 0x0000000808077c10 */ /* 0x000fe2000ffbe0ff */
[----:B------:R0:W-:Y:S02]  /*1750*/  STG.E.U16 [R8.64], R6 ;  /* 0x0000000608007986 */ /* 0x0001e4000c10150e */
[----:B0-----:R-:W-:Y:S02]  /*1760*/  IADD3 R6, P3, R18, UR10, RZ ;  /* 0x0000000a12067c10 */ /* 0x001fe4000ff7e0ff */
[----:B------:R-:W-:-:S02]  /*1770*/  IADD3.X R9, R9, UR9, RZ, P5, !PT ;  /* 0x0000000909097c10 */ /* 0x000fc4000affe4ff */
[----:B------:R-:W-:-:S04]  /*1780*/  IADD3.X R8, R19, UR11, RZ, P3, !PT ;  /* 0x0000000b13087c10 */ /* 0x000fc80009ffe4ff */
[----:B------:R-:W-:Y:S05]  /*1790*/  @P2 BRA `(.L_x_104) ;  /* 0xfffff17000002947 */ /* 0x000fea000383ffff */
.L_x_103:
[----:B------:R-:W-:-:S13]  /*17a0*/  ISETP.GT.AND P2, PT, R10, 0x4, PT ;  /* 0x000000040a00780c */ /* 0x000fda0003f44270 */
[----:B------:R-:W-:Y:S05]  /*17b0*/  @!P2 BRA `(.L_x_105) ;  /* 0x000007800000a947 */ /* 0x000fea0003800000 */
        /* <DEDUP_REMOVED lines=103> */
[----:B------:R-:W-:Y:S02]  /*1e30*/  IADD3 R10, R10, -0x8, RZ ;  /* 0xfffffff80a0a7810 */ /* 0x000fe40007ffe0ff */
[----:B-1----:R-:W-:Y:S01]  /*1e40*/  IADD3 R4, P3, R4, UR10, RZ ;  /* 0x0000000a04047c10 */ /* 0x002fe2000ff7e0ff */
[----:B------:R-:W-:-:S03]  /*1e50*/  UIADD3 UR4, UR4, 0x8, URZ ;  /* 0x0000000804047890 */ /* 0x000fc6000fffe03f */
        /* <DEDUP_REMOVED lines=8> */
[----:B------:R-:W-:-:S03]  /*1ee0*/  IADD3 R7, P4, R8, UR8, RZ ;  /* 0x0000000808077c10 */ /* 0x000fc6000ff9e0ff */
[----:B------:R0:W-:Y:S01]  /*1ef0*/  STG.E.U16 [R8.64], R6 ;  /* 0x0000000608007986 */ /* 0x0001e2000c10150e */
[----:B------:R-:W-:Y:S02]  /*1f00*/  PLOP3.LUT P0, PT, PT, PT, PT, 0x8, 0x0 ;  /* 0x000000000000781c */ /* 0x000fe40003f0e170 */
[----:B0-----:R-:W-:Y:S02]  /*1f10*/  IADD3 R6, P2, R18, UR10, RZ ;  /* 0x0000000a12067c10 */ /* 0x001fe4000ff5e0ff */
[----:B------:R-:W-:Y:S02]  /*1f20*/  IADD3.X R9, R9, UR9, RZ, P4, !PT ;  /* 0x0000000909097c10 */ /* 0x000fe4000a7fe4ff */
[----:B------:R-:W-:Y:S02]  /*1f30*/  IADD3.X R8, R19, UR11, RZ, P2, !PT ;  /* 0x0000000b13087c10 */ /* 0x000fe400097fe4ff */
.L_x_105:
[----:B------:R-:W-:-:S13]  /*1f40*/  ISETP.NE.OR P0, PT, R10, RZ, P0 ;  /* 0x000000ff0a00720c */ /* 0x000fda0000705670 */
[----:B------:R-:W-:Y:S05]  /*1f50*/  @!P0 BRA `(.L_x_101) ;  /* 0x0000041000008947 */ /* 0x000fea0003800000 */
.L_x_102:
        /* <DEDUP_REMOVED lines=32> */
[----:B------:R-:W3:Y:S01]  /*2160*/  LDG.E.U16 R11, [R8.64] ;  /* 0x0000000e080b7981 */ /* 0x000ee2000c1e1500 */
[----:B------:R-:W-:Y:S02]  /*2170*/  IADD3 R6, P0, R6, UR8, RZ ;  /* 0x0000000806067c10 */ /* 0x000fe4000ff1e0ff */
[----:B-1----:R-:W-:Y:S02]  /*2180*/  IADD3 R4, P2, R4, UR10, RZ ;  /* 0x0000000a04047c10 */ /* 0x002fe4000ff5e0ff */
        /* <DEDUP_REMOVED lines=23> */
[----:B------:R-:W-:Y:S02]  /*2300*/  ISETP.NE.AND P0, PT, R10, RZ, PT ;  /* 0x000000ff0a00720c */ /* 0x000fe40003f05270 */
[----:B------:R-:W-:Y:S01]  /*2310*/  IADD3 R7, P4, R8, UR8, RZ ;  /* 0x0000000808077c10 */ /* 0x000fe2000ff9e0ff */
[----:B------:R0:W-:Y:S02]  /*2320*/  STG.E.U16 [R8.64], R6 ;  /* 0x0000000608007986 */ /* 0x0001e4000c10150e */
[----:B0-----:R-:W-:Y:S02]  /*2330*/  IADD3 R6, P2, R18, UR10, RZ ;  /* 0x0000000a12067c10 */ /* 0x001fe4000ff5e0ff */
[----:B------:R-:W-:-:S02]  /*2340*/  IADD3.X R9, R9, UR9, RZ, P4, !PT ;  /* 0x0000000909097c10 */ /* 0x000fc4000a7fe4ff */
[----:B------:R-:W-:-:S04]  /*2350*/  IADD3.X R8, R19, UR11, RZ, P2, !PT ;  /* 0x0000000b13087c10 */ /* 0x000fc800097fe4ff */
[----:B------:R-:W-:Y:S05]  /*2360*/  @P0 BRA `(.L_x_102) ;  /* 0xfffffbf000000947 */ /* 0x000fea000383ffff */
.L_x_101:
[----:B------:R-:W-:-:S13]  /*2370*/  ISETP.NE.AND P0, PT, RZ, UR16, PT ;  /* 0x00000010ff007c0c */ /* 0x000fda000bf05270 */
[----:B------:R-:W-:Y:S05]  /*2380*/  @!P0 BRA `(.L_x_106) ;  /* 0x0000067000008947 */ /* 0x000fea0003800000 */
[----:B------:R-:W-:Y:S01]  /*2390*/  USHF.R.S32.HI UR8, URZ, 0x1f, UR4 ;  /* 0x0000001f3f087899 */ /* 0x000fe20008011404 */
[----:B------:R-:W-:Y:S01]  /*23a0*/  IMAD.U32 R5, RZ, RZ, UR4 ;  /* 0x00000004ff057e24 */ /* 0x000fe2000f8e00ff */
[----:B------:R-:W-:Y:S01]  /*23b0*/  ULDC.64 UR10, c[0x0][0x198] ;  /* 0x00006600000a7ab9 */ /* 0x000fe20000000a00 */
[----:B------:R-:W-:Y:S01]  /*23c0*/  IMAD.MOV.U32 R15, RZ, RZ, R27 ;  /* 0x000000ffff0f7224 */ /* 0x000fe200078e001b */
[----:B------:R-:W-:Y:S01]  /*23d0*/  UIMAD UR9, UR8, UR10, URZ ;  /* 0x0000000a080972a4 */ /* 0x000fe2000f8e023f */
[----:B------:R-:W-:Y:S02]  /*23e0*/  IMAD.MOV.U32 R29, RZ, RZ, R28 ;  /* 0x000000ffff1d7224 */ /* 0x000fe400078e001c */
[----:B------:R-:W-:Y:S01]  /*23f0*/  IMAD.U32 R7, RZ, RZ, UR4 ;  /* 0x00000004ff077e24 */ /* 0x000fe2000f8e00ff */
[----:B------:R-:W-:Y:S01]  /*2400*/  UIMAD UR9, UR4, UR11, UR9 ;  /* 0x0000000b040972a4 */ /* 0x000fe2000f8e0209 */
[----:B------:R-:W-:Y:S02]  /*2410*/  IMAD.WIDE.U32 R4, R5, c[0x0][0x198], R14 ;  /* 0x0000660005047a25 */ /* 0x000fe400078e000e */
[----:B------:R-:W-:-:S02]  /*2420*/  ULDC.64 UR10, c[0x0][0x1d0] ;  /* 0x00007400000a7ab9 */ /* 0x000fc40000000a00 */
[----:B------:R-:W-:Y:S01]  /*2430*/  IMAD.MOV.U32 R28, RZ, RZ, R12 ;  /* 0x000000ffff1c7224 */ /* 0x000fe200078e000c */
[----:B------:R-:W-:Y:S02]  /*2440*/  LEA R8, P2, R4, c[0x0][0x170], 0x1 ;  /* 0x00005c0004087a11 */ /* 0x000fe400078408ff */
[----:B------:R-:W-:Y:S01]  /*2450*/  IADD3 R5, R5, UR9, RZ ;  /* 0x0000000905057c10 */ /* 0x000fe2000fffe0ff */
[----:B------:R-:W-:-:S03]  /*2460*/  IMAD.WIDE.U32 R6, R7, c[0x0][0x198], R28 ;  /* 0x0000660007067a25 */ /* 0x000fc600078e001c */
[----:B------:R-:W-:Y:S02]  /*2470*/  LEA.HI.X R9, R4, c[0x0][0x174], R5, 0x1, P2 ;  /* 0x00005d0004097a11 */ /* 0x000fe400010f0c05 */
[C---:B------:R-:W-:Y:S02]  /*2480*/  LEA R10, P0, R6.reuse, c[0x0][0x170], 0x1 ;  /* 0x00005c00060a7a11 */ /* 0x040fe400078008ff */
[----:B------:R-:W-:Y:S01]  /*2490*/  IADD3 R7, R7, UR9, RZ ;  /* 0x0000000907077c10 */ /* 0x000fe2000fffe0ff */
[----:B------:R-:W2:Y:S03]  /*24a0*/  LDG.E.U16 R8, [R8.64] ;  /* 0x0000000e08087981 */ /* 0x000ea6000c1e1500 */
[----:B------:R-:W-:-:S05]  /*24b0*/  LEA.HI.X R11, R6, c[0x0][0x174], R7, 0x1, P0 ;  /* 0x00005d00060b7a11 */ /* 0x000fca00000f0c07 */
[----:B------:R-:W3:Y:S01]  /*24c0*/  LDG.E.U16 R10, [R10.64] ;  /* 0x0000000e0a0a7981 */ /* 0x000ee2000c1e1500 */
[----:B------:R-:W-:Y:S01]  /*24d0*/  UIMAD UR8, UR8, UR10, URZ ;  /* 0x0000000a080872a4 */ /* 0x000fe2000f8e023f */
[----:B------:R-:W-:Y:S02]  /*24e0*/  IMAD.MOV.U32 R27, RZ, RZ, R26 ;  /* 0x000000ffff1b7224 */ /* 0x000fe400078e001a */
[----:B------:R-:W-:Y:S02]  /*24f0*/  IMAD.U32 R7, RZ, RZ, UR4 ;  /* 0x00000004ff077e24 */ /* 0x000fe4000f8e00ff */
[----:B------:R-:W-:Y:S01]  /*2500*/  IMAD.MOV.U32 R26, RZ, RZ, R16 ;  /* 0x000000ffff1a7224 */ /* 0x000fe200078e0010 */
[----:B------:R-:W-:Y:S02]  /*2510*/  UIMAD UR8, UR4, UR11, UR8 ;  /* 0x0000000b040872a4 */ /* 0x000fe4000f8e0208 */
[----:B------:R-:W-:Y:S01]  /*2520*/  UISETP.NE.AND UP0, UPT, UR16, 0x1, UPT ;  /* 0x000000011000788c */ /* 0x000fe2000bf05270 */
[----:B--2---:R-:W-:-:S05]  /*2530*/  PRMT R5, RZ, 0x5410, R8 ;  /* 0x00005410ff057816 */ /* 0x004fca0000000008 */
[----:B------:R-:W-:Y:S01]  /*2540*/  FMUL.FTZ R6, R2, R5 ;  /* 0x0000000502067220 */ /* 0x000fe20000410000 */
[----:B---3--:R-:W-:Y:S01]  /*2550*/  PRMT R10, RZ, 0x5410, R10 ;  /* 0x00005410ff0a7816 */ /* 0x008fe2000000000a */
[----:B------:R-:W-:-:S04]  /*2560*/  IMAD.WIDE.U32 R4, R7, c[0x0][0x1d0], R26 ;  /* 0x0000740007047a25 */ /* 0x000fc800078e001a */
[----:B------:R-:W-:Y:S01]  /*2570*/  FFMA.FTZ R7, R3, R10, R6 ;  /* 0x0000000a03077223 */ /* 0x000fe20000010006 */
[C---:B------:R-:W-:Y:S02]  /*2580*/  LEA R6, P0, R4.reuse, c[0x0][0x1a8], 0x1 ;  /* 0x00006a0004067a11 */ /* 0x040fe400078008ff */
[----:B------:R-:W-:Y:S02]  /*2590*/  IADD3 R9, R5, UR8, RZ ;  /* 0x0000000805097c10 */ /* 0x000fe4000fffe0ff */
[----:B------:R-:W-:Y:S02]  /*25a0*/  F2FP.BF16.PACK_AB R5, RZ, R7 ;  /* 0x00000007ff05723e */ /* 0x000fe400000010ff */
[----:B------:R-:W-:Y:S02]  /*25b0*/  LEA.HI.X R7, R4, c[0x0][0x1ac], R9, 0x1, P0 ;  /* 0x00006b0004077a11 */ /* 0x000fe400000f0c09 */
[----:B------:R-:W-:-:S03]  /*25c0*/  PLOP3.LUT P0, PT, PT, PT, UP0, 0x80, 0x0 ;  /* 0x000000000000781c */ /* 0x000fc60003f0f008 */
[----:B------:R0:W-:Y:S10]  /*25d0*/  STG.E.U16 [R6.64], R5 ;  /* 0x0000000506007986 */ /* 0x0001f4000c10150e */
[----:B------:R-:W-:Y:S05]  /*25e0*/  @!P0 BRA `(.L_x_106) ;  /* 0x0000041000008947 */ /* 0x000fea0003800000 */
[----:B------:R-:W-:Y:S02]  /*25f0*/  UIADD3 UR8, UR4, 0x1, URZ ;  /* 0x0000000104087890 */ /* 0x000fe4000fffe03f */
[----:B------:R-:W-:-:S02]  /*2600*/  ULDC.64 UR10, c[0x0][0x198] ;  /* 0x00006600000a7ab9 */ /* 0x000fc40000000a00 */
[----:B------:R-:W-:Y:S02]  /*2610*/  USHF.R.S32.HI UR9, URZ, 0x1f, UR8 ;  /* 0x0000001f3f097899 */ /* 0x000fe40008011408 */
[----:B0-----:R-:W-:Y:S02]  /*2620*/  IMAD.U32 R5, RZ, RZ, UR8 ;  /* 0x00000008ff057e24 */ /* 0x001fe4000f8e00ff */
[----:B------:R-:W-:Y:S01]  /*2630*/  UIMAD UR10, UR9, UR10, URZ ;  /* 0x0000000a090a72a4 */ /* 0x000fe2000f8e023f */
[----:B------:R-:W-:Y:S02]  /*2640*/  IMAD.U32 R7, RZ, RZ, UR8 ;  /* 0x00000008ff077e24 */ /* 0x000fe4000f8e00ff */
[----:B------:R-:W-:Y:S01]  /*2650*/  IMAD.WIDE.U32 R4, R5, c[0x0][0x198], R14 ;  /* 0x0000660005047a25 */ /* 0x000fe200078e000e */
[----:B------:R-:W-:-:S03]  /*2660*/  UIMAD UR10, UR8, UR11, UR10 ;  /* 0x0000000b080a72a4 */ /* 0x000fc6000f8e020a */
[----:B------:R-:W-:Y:S01]  /*2670*/  IMAD.WIDE.U32 R6, R7, c[0x0][0x198], R28 ;  /* 0x0000660007067a25 */ /* 0x000fe200078e001c */
[----:B------:R-:W-:Y:S02]  /*2680*/  LEA R8, P2, R4, c[0x0][0x170], 0x1 ;  /* 0x00005c0004087a11 */ /* 0x000fe400078408ff */
[----:B------:R-:W-:Y:S02]  /*2690*/  IADD3 R5, R5, UR10, RZ ;  /* 0x0000000a05057c10 */ /* 0x000fe4000fffe0ff */
[----:B------:R-:W-:Y:S02]  /*26a0*/  LEA R10, P0, R6, c[0x0][0x170], 0x1 ;  /* 0x00005c00060a7a11 */ /* 0x000fe400078008ff */
[----:B------:R-:W-:Y:S01]  /*26b0*/  IADD3 R7, R7, UR10, RZ ;  /* 0x0000000a07077c10 */ /* 0x000fe2000fffe0ff */
[----:B------:R-:W-:Y:S01]  /*26c0*/  ULDC.64 UR10, c[0x0][0x1d0] ;  /* 0x00007400000a7ab9 */ /* 0x000fe20000000a00 */
[----:B------:R-:W-:Y:S02]  /*26d0*/  LEA.HI.X R9, R4, c[0x0][0x174], R5, 0x1, P2 ;  /* 0x00005d0004097a11 */ /* 0x000fe400010f0c05 */
[----:B------:R-:W-:-:S03]  /*26e0*/  LEA.HI.X R11, R6, c[0x0][0x174], R7, 0x1, P0 ;  /* 0x00005d00060b7a11 */ /* 0x000fc600000f0c07 */
[----:B------:R-:W2:Y:S04]  /*26f0*/  LDG.E.U16 R8, [R8.64] ;  /* 0x0000000e08087981 */ /* 0x000ea8000c1e1500 */
[----:B------:R-:W3:Y:S01]  /*2700*/  LDG.E.U16 R10, [R10.64] ;  /* 0x0000000e0a0a7981 */ /* 0x000ee2000c1e1500 */
[----:B------:R-:W-:Y:S01]  /*2710*/  UIMAD UR9, UR9, UR10, URZ ;  /* 0x0000000a090972a4 */ /* 0x000fe2000f8e023f */
[----:B------:R-:W-:Y:S01]  /*2720*/  IMAD.U32 R7, RZ, RZ, UR8 ;  /* 0x00000008ff077e24 */ /* 0x000fe2000f8e00ff */
[----:B------:R-:W-:Y:S02]  /*2730*/  UISETP.NE.AND UP0, UPT, UR16, 0x2, UPT ;  /* 0x000000021000788c */ /* 0x000fe4000bf05270 */
[----:B------:R-:W-:Y:S01]  /*2740*/  UIMAD UR9, UR8, UR11, UR9 ;  /* 0x0000000b080972a4 */ /* 0x000fe2000f8e0209 */
[----:B--2---:R-:W-:-:S02]  /*2750*/  PRMT R5, RZ, 0x5410, R8 ;  /* 0x00005410ff057816 */ /* 0x004fc40000000008 */
[----:B---3--:R-:W-:-:S03]  /*2760*/  PRMT R10, RZ, 0x5410, R10 ;  /* 0x00005410ff0a7816 */ /* 0x008fc6000000000a */
[----:B------:R-:W-:Y:S02]  /*2770*/  FMUL.FTZ R6, R2, R5 ;  /* 0x0000000502067220 */ /* 0x000fe40000410000 */
        /* <DEDUP_REMOVED lines=18> */
[----:B------:R-:W-:Y:S01]  /*28a0*/  LEA R4, P2, R14, c[0x0][0x170], 0x1 ;  /* 0x00005c000e047a11 */ /* 0x000fe200078408ff */
[----:B------:R-:W-:Y:S01]  /*28b0*/  ULDC.64 UR10, c[0x0][0x1d0] ;  /* 0x00007400000a7ab9 */ /* 0x000fe20000000a00 */
[----:B------:R-:W-:Y:S02]  /*28c0*/  IADD3 R5, R15, UR9, RZ ;  /* 0x000000090f057c10 */ /* 0x000fe4000fffe0ff */
[----:B------:R-:W-:Y:S02]  /*28d0*/  LEA R6, P0, R28, c[0x0][0x170], 0x1 ;  /* 0x00005c001c067a11 */ /* 0x000fe400078008ff */
[----:B------:R-:W-:Y:S02]  /*28e0*/  IADD3 R7, R29, UR9, RZ ;  /* 0x000000091d077c10 */ /* 0x000fe4000fffe0ff */
[----:B------:R-:W-:Y:S02]  /*28f0*/  LEA.HI.X R5, R14, c[0x0][0x174], R5, 0x1, P2 ;  /* 0x00005d000e057a11 */ /* 0x000fe400010f0c05 */
[----:B------:R-:W-:-:S03]  /*2900*/  LEA.HI.X R7, R28, c[0x0][0x174], R7, 0x1, P0 ;  /* 0x00005d001c077a11 */ /* 0x000fc600000f0c07 */
[----:B------:R-:W2:Y:S04]  /*2910*/  LDG.E.U16 R4, [R4.64] ;  /* 0x0000000e04047981 */ /* 0x000ea8000c1e1500 */
[----:B------:R-:W3:Y:S01]  /*2920*/  LDG.E.U16 R6, [R6.64] ;  /* 0x0000000e06067981 */ /* 0x000ee2000c1e1500 */
[----:B------:R-:W-:Y:S01]  /*2930*/  UIMAD UR8, UR8, UR10, URZ ;  /* 0x0000000a080872a4 */ /* 0x000fe2000f8e023f */
[----:B------:R-:W-:-:S03]  /*2940*/  IMAD.U32 R9, RZ, RZ, UR4 ;  /* 0x00000004ff097e24 */ /* 0x000fc6000f8e00ff */
[----:B------:R-:W-:Y:S01]  /*2950*/  UIMAD UR8, UR4, UR11, UR8 ;  /* 0x0000000b040872a4 */ /* 0x000fe2000f8e0208 */
[----:B------:R-:W-:Y:S01]  /*2960*/  IMAD.WIDE.U32 R26, R9, c[0x0][0x1d0], R26 ;  /* 0x00007400091a7a25 */ /* 0x000fe200078e001a */
[----:B--2---:R-:W-:-:S04]  /*2970*/  PRMT R5, RZ, 0x5410, R4 ;  /* 0x00005410ff057816 */ /* 0x004fc80000000004 */
[----:B------:R-:W-:Y:S02]  /*2980*/  LEA R4, P0, R26, c[0x0][0x1a8], 0x1 ;  /* 0x00006a001a047a11 */ /* 0x000fe400078008ff */
[----:B---3--:R-:W-:Y:S01]  /*2990*/  PRMT R6, RZ, 0x5410, R6 ;  /* 0x00005410ff067816 */ /* 0x008fe20000000006 */
[----:B------:R-:W-:Y:S01]  /*29a0*/  FMUL.FTZ R8, R2, R5 ;  /* 0x0000000502087220 */ /* 0x000fe20000410000 */
[----:B------:R-:W-:-:S03]  /*29b0*/  IADD3 R5, R27, UR8, RZ ;  /* 0x000000081b057c10 */ /* 0x000fc6000fffe0ff */
[----:B------:R-:W-:Y:S01]  /*29c0*/  FFMA.FTZ R8, R3, R6, R8 ;  /* 0x0000000603087223 */ /* 0x000fe20000010008 */
[----:B------:R-:W-:-:S04]  /*29d0*/  LEA.HI.X R5, R26, c[0x0][0x1ac], R5, 0x1, P0 ;  /* 0x00006b001a057a11 */ /* 0x000fc800000f0c05 */
[----:B------:R-:W-:-:S05]  /*29e0*/  F2FP.BF16.PACK_AB R8, RZ, R8 ;  /* 0x00000008ff08723e */ /* 0x000fca00000010ff */
[----:B------:R0:W-:Y:S02]  /*29f0*/  STG.E.U16 [R4.64], R8 ;  /* 0x0000000804007986 */ /* 0x0001e4000c10150e */
.L_x_106:
[----:B------:R-:W-:-:S04]  /*2a00*/  UIADD3 UR5, UP0, UR5, 0x1, URZ ;  /* 0x0000000105057890 */ /* 0x000fc8000ff1e03f */
[----:B------:R-:W-:Y:S01]  /*2a10*/  UIADD3.X UR6, URZ, UR6, URZ, UP0, !UPT ;  /* 0x000000063f067290 */ /* 0x000fe200087fe43f */
[----:B------:R-:W-:Y:S01]  /*2a20*/  @P1 CALL.REL.NOINC `(.L_x_107) ;  /* 0x0000001000001944 */ /* 0x000fe20003c00000 */
[----:B------:R-:W-:Y:S05]  /*2a30*/  BRA `(.L_x_108) ;  /* 0xffffdae000007947 */ /* 0x000fea000383ffff */
.L_x_107:
[----:B------:R-:W-:-:S01]  /*2a40*/  NOP ;  /* 0x0000000000007918 */ /* 0x000fc20000000000 */
[----:B------:R-:W-:Y:S05]  /*2a50*/  EXIT ;  /* 0x000000000000794d */ /* 0x000fea0003800000 */
.L_x_100:
[----:B------:R-:W-:Y:S02]  /*2a60*/  UMOV UR10, 0x1 ;  /* 0x00000001000a7882 */ /* 0x000fe40000000000 */
[----:B------:R-:W-:Y:S02]  /*2a70*/  ULDC UR4, c[0x0][0x178] ;  /* 0x00005e0000047ab9 */ /* 0x000fe40000000800 */
[----:B------:R-:W-:-:S06]  /*2a80*/  UISETP.LE.AND UP0, UPT, UR10, UR4, UPT ;  /* 0x000000040a00728c */ /* 0x000fcc000bf03270 */
[----:B------:R-:W-:-:S13]  /*2a90*/  PLOP3.LUT P0, PT, PT, PT, UP0, 0x80, 0x0 ;  /* 0x000000000000781c */ /* 0x000fda0003f0f008 */
[----:B------:R-:W-:Y:S05]  /*2aa0*/  @!P0 EXIT ;  /* 0x000000000000894d */ /* 0x000fea0003800000 */
[----:B------:R-:W-:Y:S01]  /*2ab0*/  ULDC UR4, c[0x0][0x180] ;  /* 0x0000600000047ab9 */ /* 0x000fe20000000800 */
[----:B------:R-:W-:Y:S01]  /*2ac0*/  SHF.R.S32.HI R0, RZ, 0x1f, R5 ;  /* 0x0000001fff007819 */ /* 0x000fe20000011405 */
[----:B------:R-:W-:-:S06]  /*2ad0*/  UISETP.LE.AND UP0, UPT, UR10, UR4, UPT ;  /* 0x000000040a00728c */ /* 0x000fcc000bf03270 */
[----:B------:R-:W-:-:S13]  /*2ae0*/  PLOP3.LUT P0, PT, PT, PT, UP0, 0x80, 0x0 ;  /* 0x000000000000781c */ /* 0x000fda0003f0f008 */
[----:B------:R-:W-:Y:S05]  /*2af0*/  @!P0 EXIT ;  /* 0x000000000000894d */ /* 0x000fea0003800000 */
[C---:B------:R-:W-:Y:S01]  /*2b00*/  IMAD R2, R0.reuse, c[0x0][0x1d8], RZ ;  /* 0x0000760000027a24 */ /* 0x040fe200078e02ff */
[----:B------:R-:W-:Y:S01]  /*2b10*/  ULDC.64 UR4, c[0x0][0x1d0] ;  /* 0x0000740000047ab9 */ /* 0x000fe20000000a00 */
[----:B------:R-:W-:Y:S01]  /*2b20*/  IMAD R0, R0, c[0x0][0x1a0], RZ ;  /* 0x0000680000007a24 */ /* 0x000fe200078e02ff */
[----:B------:R-:W-:Y:S01]  /*2b30*/  USHF.L.U64.HI UR8, UR4, UR10, UR5 ;  /* 0x0000000a04087299 */ /* 0x000fe20008010205 */
[C---:B------:R-:W-:Y:S01]  /*2b40*/  IMAD R11, R5.reuse, c[0x0][0x1dc], R2 ;  /* 0x00007700050b7a24 */ /* 0x040fe200078e0202 */
[----:B------:R-:W-:Y:S01]  /*2b50*/  USHF.L.U32 UR9, UR4, 0x1, URZ ;  /* 0x0000000104097899 */ /* 0x000fe2000800063f */
[C---:B------:R-:W-:Y:S01]  /*2b60*/  IMAD.WIDE.U32 R2, R5.reuse, c[0x0][0x1a0], RZ ;  /* 0x0000680005027a25 */ /* 0x040fe200078e00ff */
[----:B------:R-:W-:Y:S02]  /*2b70*/  ULDC UR18, c[0x0][0x180] ;  /* 0x0000600000127ab9 */ /* 0x000fe40000000800 */
[----:B------:R-:W-:Y:S01]  /*2b80*/  ULDC.64 UR4, c[0x0][0x198] ;  /* 0x0000660000047ab9 */ /* 0x000fe20000000a00 */
[C---:B------:R-:W-:Y:S01]  /*2b90*/  IMAD R13, R5.reuse, c[0x0][0x1a4], R0 ;  /* 0x00006900050d7a24 */ /* 0x040fe200078e0200 */
[----:B------:R-:W-:Y:S01]  /*2ba0*/  USHF.L.U64.HI UR10, UR4, UR10, UR5 ;  /* 0x0000000a040a7299 */ /* 0x000fe20008010205 */
[----:B------:R-:W-:Y:S01]  /*2bb0*/  IMAD.WIDE.U32 R4, R5, c[0x0][0x1d8], RZ ;  /* 0x0000760005047a25 */ /* 0x000fe200078e00ff */
[----:B------:R-:W-:-:S02]  /*2bc0*/  USHF.L.U32 UR11, UR4, 0x1, URZ ;  /* 0x00000001040b7899 */ /* 0x000fc4000800063f */
[----:B------:R-:W-:Y:S01]  /*2bd0*/  ULOP3.LUT UR19, UR18, 0x3, URZ, 0xc0, !UPT ;  /* 0x0000000312137892 */ /* 0x000fe2000f8ec03f */
[----:B------:R-:W-:Y:S01]  /*2be0*/  IMAD.IADD R11, R11, 0x1, R5 ;  /* 0x000000010b0b7824 */ /* 0x000fe200078e0205 */
[----:B------:R-:W-:Y:S01]  /*2bf0*/  UMOV UR4, 0x1 ;  /* 0x0000000100047882 */ /* 0x000fe20000000000 */
[----:B------:R-:W-:Y:S01]  /*2c00*/  IMAD.IADD R13, R3, 0x1, R13 ;  /* 0x00000001030d7824 */ /* 0x000fe200078e020d */
[----:B------:R-:W-:Y:S02]  /*2c10*/  UIADD3 UR17, -UR4, UR18, URZ ;  /* 0x0000001204117290 */ /* 0x000fe4000fffe13f */
[----:B------:R-:W-:Y:S02]  /*2c20*/  UIADD3 UR18, -UR19, UR18, URZ ;  /* 0x0000001213127290 */ /* 0x000fe4000fffe13f */
[----:B------:R-:W-:Y:S02]  /*2c30*/  UMOV UR6, URZ ;  /* 0x0000003f00067c82 */ /* 0x000fe40008000000 */
[----:B------:R-:W-:-:S02]  /*2c40*/  UMOV UR7, URZ ;  /* 0x0000003f00077c82 */ /* 0x000fc40008000000 */
[----:B------:R-:W-:Y:S02]  /*2c50*/  UMOV UR4, URZ ;  /* 0x0000003f00047c82 */ /* 0x000fe40008000000 */
.L_x_116:
        /* <DEDUP_REMOVED lines=9> */
[----:B--2---:R-:W-:Y:S01]  /*2cf0*/  IMAD.MOV.U32 R12, RZ, RZ, R2 ;  /* 0x000000ffff0c7224 */ /* 0x004fe200078e0002 */
        /* <DEDUP_REMOVED lines=31> */
.L_x_112:
[----:B------:R-:W-:Y:S02]  /*2ef0*/  IMAD.MOV.U32 R22, RZ, RZ, R10 ;  /* 0x000000ffff167224 */ /* 0x000fe400078e000a */
[----:B------:R-:W-:-:S05]  /*2f00*/  IMAD.MOV.U32 R23, RZ, RZ, R21 ;  /* 0x000000ffff177224 */ /* 0x000fca00078e0015 */
[----:B--2---:R-:W2:Y:S01]  /*2f10*/  LDG.E.U16 R12, [R22.64] ;  /* 0x0000000e160c7981 */ /* 0x004ea2000c1e1500 */
        /* <DEDUP_REMOVED lines=72> */
[----:B0-----:R-:W-:Y:S02]  /*33a0*/  IADD3 R24, P2, R28, UR11, RZ ;  /* 0x0000000b1c187c10 */ /* 0x001fe4000ff5e0ff */
[----:B------:R-:W-:-:S02]  /*33b0*/  IADD3.X R21, R23, UR8, RZ, P1, !PT ;  /* 0x0000000817157c10 */ /* 0x000fc40008ffe4ff */
[----:B------:R-:W-:Y:S02]  /*33c0*/  IADD3.X R25, R29, UR10, RZ, P2, !PT ;  /* 0x0000000a1d197c10 */ /* 0x000fe400097fe4ff */
[----:B------:R-:W-:Y:S01]  /*33d0*/  IADD3 R26, P1, R20, UR9, RZ ;  /* 0x00000009141a7c10 */ /* 0x000fe2000ff3e0ff */
[----:B---3--:R0:W-:Y:S04]  /*33e0*/  STG.E.U16 [R20.64], R12 ;  /* 0x0000000c14007986 */ /* 0x0081e8000c10150e */
[----:B------:R-:W3:Y:S01]  /*33f0*/  LDG.E.U16 R10, [R24.64] ;  /* 0x0000000e180a7981 */ /* 0x000ee2000c1e1500 */
[----:B--2---:R-:W-:Y:S02]  /*3400*/  IADD3 R22, P2, R24, UR11, RZ ;  /* 0x0000000b18167c10 */ /* 0x004fe4000ff5e0ff */
[----:B------:R-:W-:-:S02]  /*3410*/  IADD3.X R27, R21, UR8, RZ, P1, !PT ;  /* 0x00000008151b7c10 */ /* 0x000fc40008ffe4ff */
[----:B------:R-:W-:Y:S02]  /*3420*/  IADD3.X R23, R25, UR10, RZ, P2, !PT ;  /* 0x0000000a19177c10 */ /* 0x000fe400097fe4ff */
[----:B------:R-:W-:Y:S01]  /*3430*/  IADD3 R28, P1, R26, UR9, RZ ;  /* 0x000000091a1c7c10 */ /* 0x000fe2000ff3e0ff */
[----:B---3--:R1:W-:Y:S04]  /*3440*/  STG.E.U16 [R26.64], R10 ;  /* 0x0000000a1a007986 */ /* 0x0083e8000c10150e */
[----:B------:R-:W2:Y:S01]  /*3450*/  LDG.E.U16 R14, [R22.64] ;  /* 0x0000000e160e7981 */ /* 0x000ea2000c1e1500 */
[----:B------:R-:W-:Y:S02]  /*3460*/  IADD3 R18, P2, R22, UR11, RZ ;  /* 0x0000000b16127c10 */ /* 0x000fe4000ff5e0ff */
[----:B------:R-:W-:-:S02]  /*3470*/  IADD3.X R29, R27, UR8, RZ, P1, !PT ;  /* 0x000000081b1d7c10 */ /* 0x000fc40008ffe4ff */
[----:B------:R-:W-:Y:S01]  /*3480*/  IADD3.X R19, R23, UR10, RZ, P2, !PT ;  /* 0x0000000a17137c10 */ /* 0x000fe200097fe4ff */
[----:B------:R-:W-:-:S04]  /*3490*/  UIADD3 UR12, UR12, -0x10, URZ ;  /* 0xfffffff00c0c7890 */ /* 0x000fc8000fffe03f */
[----:B------:R-:W-:Y:S01]  /*34a0*/  UISETP.GT.AND UP1, UPT, UR12, 0xc, UPT ;  /* 0x0000000c0c00788c */ /* 0x000fe2000bf24270 */
[----:B--2---:R2:W-:Y:S04]  /*34b0*/  STG.E.U16 [R28.64], R14 ;  /* 0x0000000e1c007986 */ /* 0x0045e8000c10150e */
[----:B0-----:R0:W3:Y:S01]  /*34c0*/  LDG.E.U16 R12, [R18.64] ;  /* 0x0000000e120c7981 */ /* 0x0010e2000c1e1500 */
[----:B------:R-:W-:Y:S01]  /*34d0*/  PLOP3.LUT P3, PT, PT, PT, UP1, 0x80, 0x0 ;  /* 0x000000000000781c */ /* 0x000fe20003f6f018 */
[----:B------:R-:W-:Y:S01]  /*34e0*/  UIADD3 UR5, UR5, 0x10, URZ ;  /* 0x0000001005057890 */ /* 0x000fe2000fffe03f */
[----:B------:R-:W-:-:S04]  /*34f0*/  IADD3 R24, P1, R28, UR9, RZ ;  /* 0x000000091c187c10 */ /* 0x000fc8000ff3e0ff */
[----:B------:R-:W-:Y:S02]  /*3500*/  IADD3.X R25, R29, UR8, RZ, P1, !PT ;  /* 0x000000081d197c10 */ /* 0x000fe40008ffe4ff */
[----:B-1----:R-:W-:Y:S02]  /*3510*/  IADD3 R10, P1, R18, UR11, RZ ;  /* 0x0000000b120a7c10 */ /* 0x002fe4000ff3e0ff */
[----:B------:R-:W-:Y:S02]  /*3520*/  IADD3 R0, P2, R24, UR9, RZ ;  /* 0x0000000918007c10 */ /* 0x000fe4000ff5e0ff */
[----:B------:R-:W-:Y:S02]  /*3530*/  IADD3.X R21, R19, UR10, RZ, P1, !PT ;  /* 0x0000000a13157c10 */ /* 0x000fe40008ffe4ff */
[----:B0-----:R-:W-:Y:S01]  /*3540*/  IADD3.X R19, R25, UR8, RZ, P2, !PT ;  /* 0x0000000819137c10 */ /* 0x001fe200097fe4ff */
[----:B---3--:R2:W-:Y:S01]  /*3550*/  STG.E.U16 [R24.64], R12 ;  /* 0x0000000c18007986 */ /* 0x0085e2000c10150e */
[----:B------:R-:W-:Y:S05]  /*3560*/  @P3 BRA `(.L_x_112) ;  /* 0xfffff98000003947 */ /* 0x000fea000383ffff */
.L_x_111:
[----:B------:R-:W-:-:S06]  /*3570*/  UISETP.GT.AND UP1, UPT, UR12, 0x4, UPT ;  /* 0x000000040c00788c */ /* 0x000fcc000bf24270 */
[----:B------:R-:W-:-:S13]  /*3580*/  PLOP3.LUT P1, PT, PT, PT, UP1, 0x80, 0x0 ;  /* 0x000000000000781c */ /* 0x000fda0003f2f018 */
[----:B------:R-:W-:Y:S05]  /*3590*/  @!P1 BRA `(.L_x_113) ;  /* 0x0000036000009947 */ /* 0x000fea0003800000 */
        /* <DEDUP_REMOVED lines=30> */
[----:B------:R-:W-:Y:S01]  /*3780*/  IADD3 R28, P0, R24, UR9, RZ ;  /* 0x00000009181c7c10 */ /* 0x000fe2000ff1e0ff */
[----:B--2---:R2:W-:Y:S04]  /*3790*/  STG.E.U16 [R24.64], R10 ;  /* 0x0000000a18007986 */ /* 0x0045e8000c10150e */
[----:B0-----:R-:W3:Y:S01]  /*37a0*/  LDG.E.U16 R0, [R26.64] ;  /* 0x0000000e1a007981 */ /* 0x001ee2000c1e1500 */
[----:B-1----:R-:W-:Y:S02]  /*37b0*/  IADD3 R18, P1, R26, UR11, RZ ;  /* 0x0000000b1a127c10 */ /* 0x002fe4000ff3e0ff */
[----:B------:R-:W-:-:S02]  /*37c0*/  IADD3.X R29, R25, UR8, RZ, P0, !PT ;  /* 0x00000008191d7c10 */ /* 0x000fc400087fe4ff */
[----:B------:R-:W-:Y:S02]  /*37d0*/  IADD3.X R19, R27, UR10, RZ, P1, !PT ;  /* 0x0000000a1b137c10 */ /* 0x000fe40008ffe4ff */
[----:B------:R-:W-:Y:S01]  /*37e0*/  IADD3 R20, P0, R28, UR9, RZ ;  /* 0x000000091c147c10 */ /* 0x000fe2000ff1e0ff */
[----:B---3--:R0:W-:Y:S04]  /*37f0*/  STG.E.U16 [R28.64], R0 ;  /* 0x000000001c007986 */ /* 0x0081e8000c10150e */
[----:B------:R-:W3:Y:S01]  /*3800*/  LDG.E.U16 R12, [R18.64] ;  /* 0x0000000e120c7981 */ /* 0x000ee2000c1e1500 */
[----:B------:R-:W-:Y:S02]  /*3810*/  IADD3 R22, P1, R18, UR11, RZ ;  /* 0x0000000b12167c10 */ /* 0x000fe4000ff3e0ff */
[----:B------:R-:W-:-:S02]  /*3820*/  IADD3.X R21, R29, UR8, RZ, P0, !PT ;  /* 0x000000081d157c10 */ /* 0x000fc400087fe4ff */
[----:B------:R-:W-:Y:S02]  /*3830*/  IADD3.X R23, R19, UR10, RZ, P1, !PT ;  /* 0x0000000a13177c10 */ /* 0x000fe40008ffe4ff */
[----:B--2---:R-:W-:Y:S01]  /*3840*/  IADD3 R24, P0, R20, UR9, RZ ;  /* 0x0000000914187c10 */ /* 0x004fe2000ff1e0ff */
[----:B---3--:R1:W-:Y:S04]  /*3850*/  STG.E.U16 [R20.64], R12 ;  /* 0x0000000c14007986 */ /* 0x0083e8000c10150e */
[----:B------:R-:W2:Y:S01]  /*3860*/  LDG.E.U16 R27, [R22.64] ;  /* 0x0000000e161b7981 */ /* 0x000ea2000c1e1500 */
[----:B------:R-:W-:Y:S01]  /*3870*/  IADD3.X R25, R21, UR8, RZ, P0, !PT ;  /* 0x0000000815197c10 */ /* 0x000fe200087fe4ff */
[----:B------:R-:W-:Y:S01]  /*3880*/  UIADD3 UR5, UR5, 0x8, URZ ;  /* 0x0000000805057890 */ /* 0x000fe2000fffe03f */
[----:B------:R-:W-:Y:S01]  /*3890*/  IADD3 R10, P1, R22, UR11, RZ ;  /* 0x0000000b160a7c10 */ /* 0x000fe2000ff3e0ff */
[----:B------:R-:W-:Y:S01]  /*38a0*/  UIADD3 UR12, UR12, -0x8, URZ ;  /* 0xfffffff80c0c7890 */ /* 0x000fe2000fffe03f */
[----:B0-----:R-:W-:-:S02]  /*38b0*/  IADD3 R0, P2, R24, UR9, RZ ;  /* 0x0000000918007c10 */ /* 0x001fc4000ff5e0ff */
[----:B------:R-:W-:Y:S02]  /*38c0*/  PLOP3.LUT P0, PT, PT, PT, PT, 0x8, 0x0 ;  /* 0x000000000000781c */ /* 0x000fe40003f0e170 */
[----:B-1----:R-:W-:Y:S02]  /*38d0*/  IADD3.X R21, R23, UR10, RZ, P1, !PT ;  /* 0x0000000a17157c10 */ /* 0x002fe40008ffe4ff */
[----:B------:R-:W-:Y:S01]  /*38e0*/  IADD3.X R19, R25, UR8, RZ, P2, !PT ;  /* 0x0000000819137c10 */ /* 0x000fe200097fe4ff */
[----:B--2---:R0:W-:Y:S04]  /*38f0*/  STG.E.U16 [R24.64], R27 ;  /* 0x0000001b18007986 */ /* 0x0041e8000c10150e */
.L_x_113:
[----:B------:R-:W-:-:S13]  /*3900*/  ISETP.NE.OR P0, PT, RZ, UR12, P0 ;  /* 0x0000000cff007c0c */ /* 0x000fda0008705670 */
[----:B------:R-:W-:Y:S05]  /*3910*/  @!P0 BRA `(.L_x_109) ;  /* 0x000001f000008947 */ /* 0x000fea0003800000 */
.L_x_110:
[----:B------:R-:W-:Y:S02]  /*3920*/  IMAD.MOV.U32 R22, RZ, RZ, R10 ;  /* 0x000000ffff167224 */ /* 0x000fe400078e000a */
[----:B------:R-:W-:-:S05]  /*3930*/  IMAD.MOV.U32 R23, RZ, RZ, R21 ;  /* 0x000000ffff177224 */ /* 0x000fca00078e0015 */
[----:B--2---:R-:W2:Y:S01]  /*3940*/  LDG.E.U16 R12, [R22.64] ;  /* 0x0000000e160c7981 */ /* 0x004ea2000c1e1500 */
[----:B------:R-:W-:Y:S01]  /*3950*/  IADD3 R20, P0, R10, UR11, RZ ;  /* 0x0000000b0a147c10 */ /* 0x000fe2000ff1e0ff */
[----:B------:R-:W-:-:S03]  /*3960*/  IMAD.MOV.U32 R18, RZ, RZ, R0 ;  /* 0x000000ffff127224 */ /* 0x000fc600078e0000 */
        /* <DEDUP_REMOVED lines=12> */
[----:B------:R-:W-:Y:S01]  /*3a30*/  IADD3.X R23, R27, UR10, RZ, P1, !PT ;  /* 0x0000000a1b177c10 */ /* 0x000fe20008ffe4ff */
[----:B------:R-:W-:Y:S01]  /*3a40*/  UIADD3 UR12, UR12, -0x4, URZ ;  /* 0xfffffffc0c0c7890 */ /* 0x000fe2000fffe03f */
[----:B0-----:R-:W-:-:S04]  /*3a50*/  IADD3 R18, P0, R28, UR9, RZ ;  /* 0x000000091c127c10 */ /* 0x001fc8000ff1e0ff */
[----:B------:R-:W-:Y:S01]  /*3a60*/  IADD3.X R19, R29, UR8, RZ, P0, !PT ;  /* 0x000000081d137c10 */ /* 0x000fe200087fe4ff */
[----:B--2---:R-:W-:Y:S04]  /*3a70*/  STG.E.U16 [R28.64], R14 ;  /* 0x0000000e1c007986 */ /* 0x004fe8000c10150e */
[----:B------:R-:W2:Y:S01]  /*3a80*/  LDG.E.U16 R12, [R22.64] ;  /* 0x0000000e160c7981 */ /* 0x000ea2000c1e1500 */
[----:B------:R-:W-:Y:S01]  /*3a90*/  ISETP.NE.AND P0, PT, RZ, UR12, PT ;  /* 0x0000000cff007c0c */ /* 0x000fe2000bf05270 */
[----:B------:R-:W-:Y:S01]  /*3aa0*/  UIADD3 UR5, UR5, 0x4, URZ ;  /* 0x0000000405057890 */ /* 0x000fe2000fffe03f */
[----:B-1----:R-:W-:Y:S02]  /*3ab0*/  IADD3 R10, P1, R22, UR11, RZ ;  /* 0x0000000b160a7c10 */ /* 0x002fe4000ff3e0ff */
[----:B------:R-:W-:-:S02]  /*3ac0*/  IADD3 R0, P2, R18, UR9, RZ ;  /* 0x0000000912007c10 */ /* 0x000fc4000ff5e0ff */
[----:B------:R-:W-:Y:S01]  /*3ad0*/  IADD3.X R21, R23, UR10, RZ, P1, !PT ;  /* 0x0000000a17157c10 */ /* 0x000fe20008ffe4ff */
[----:B--2---:R0:W-:Y:S02]  /*3ae0*/  STG.E.U16 [R18.64], R12 ;  /* 0x0000000c12007986 */ /* 0x0041e4000c10150e */
[----:B0-----:R-:W-:-:S04]  /*3af0*/  IADD3.X R19, R19, UR8, RZ, P2, !PT ;  /* 0x0000000813137c10 */ /* 0x001fc800097fe4ff */
[----:B------:R-:W-:Y:S05]  /*3b00*/  @P0 BRA `(.L_x_110) ;  /* 0xfffffe1000000947 */ /* 0x000fea000383ffff */
.L_x_109:
        /* <DEDUP_REMOVED lines=13> */
[----:B------:R-:W3:Y:S01]  /*3be0*/  LDG.E.U16 R19, [R18.64] ;  /* 0x0000000e12137981 */ /* 0x000ee2000c1e1500 */
[----:B------:R-:W-:Y:S01]  /*3bf0*/  UIMAD UR12, UR12, UR20, URZ ;  /* 0x000000140c0c72a4 */ /* 0x000fe2000f8e023f */
[----:B------:R-:W-:Y:S01]  /*3c00*/  IMAD.U32 R7, RZ, RZ, UR5 ;  /* 0x00000005ff077e24 */ /* 0x000fe2000f8e00ff */
[----:B------:R-:W-:Y:S01]  /*3c10*/  UISETP.NE.AND UP1, UPT, UR19, 0x1, UPT ;  /* 0x000000011300788c */ /* 0x000fe2000bf25270 */
[----:B--2---:R-:W-:Y:S01]  /*3c20*/  IMAD.MOV.U32 R14, RZ, RZ, R6 ;  /* 0x000000ffff0e7224 */ /* 0x004fe200078e0006 */
[----:B------:R-:W-:-:S03]  /*3c30*/  UIMAD UR12, UR5, UR21, UR12 ;  /* 0x00000015050c72a4 */ /* 0x000fc6000f8e020c */
[----:B------:R-:W-:-:S05]  /*3c40*/  IMAD.WIDE.U32 R6, R7, c[0x0][0x1d0], R14 ;  /* 0x0000740007067a25 */ /* 0x000fca00078e000e */
[----:B------:R-:W-:Y:S02]  /*3c50*/  LEA R8, P0, R6, c[0x0][0x1a8], 0x1 ;  /* 0x00006a0006087a11 */ /* 0x000fe400078008ff */
[----:B------:R-:W-:-:S04]  /*3c60*/  IADD3 R7, R7, UR12, RZ ;  /* 0x0000000c07077c10 */ /* 0x000fc8000fffe0ff */
[----:B------:R-:W-:Y:S02]  /*3c70*/  LEA.HI.X R9, R6, c[0x0][0x1ac], R7, 0x1, P0 ;  /* 0x00006b0006097a11 */ /* 0x000fe400000f0c07 */
[----:B------:R-:W-:-:S03]  /*3c80*/  PLOP3.LUT P0, PT, PT, PT, UP1, 0x80, 0x0 ;  /* 0x000000000000781c */ /* 0x000fc60003f0f018 */
[----:B---3--:R1:W-:Y:S10]  /*3c90*/  STG.E.U16 [R8.64], R19 ;  /* 0x0000001308007986 */ /* 0x0083f4000c10150e */
        /* <DEDUP_REMOVED lines=12> */
[----:B------:R-:W2:Y:S01]  /*3d60*/  LDG.E.U16 R9, [R8.64] ;  /* 0x0000000e08097981 */ /* 0x000ea2000c1e1500 */
[----:B------:R-:W-:Y:S01]  /*3d70*/  UIMAD UR13, UR13, UR20, URZ ;  /* 0x000000140d0d72a4 */ /* 0x000fe2000f8e023f */
[----:B------:R-:W-:Y:S01]  /*3d80*/  IMAD.U32 R7, RZ, RZ, UR12 ;  /* 0x0000000cff077e24 */ /* 0x000fe2000f8e00ff */
[----:B------:R-:W-:Y:S02]  /*3d90*/  UISETP.NE.AND UP1, UPT, UR19, 0x2, UPT ;  /* 0x000000021300788c */ /* 0x000fe4000bf25270 */
[----:B------:R-:W-:Y:S01]  /*3da0*/  UIMAD UR13, UR12, UR21, UR13 ;  /* 0x000000150c0d72a4 */ /* 0x000fe2000f8e020d */
        /* <DEDUP_REMOVED lines=26> */
.L_x_114:
[----:B------:R-:W-:Y:S01]  /*3f50*/  PLOP3.LUT P0, PT, PT, PT, UP0, 0x80, 0x0 ;  /* 0x000000000000781c */ /* 0x000fe20003f0f008 */
[----:B------:R-:W-:-:S04]  /*3f60*/  UIADD3 UR6, UP1, UR6, 0x1, URZ ;  /* 0x0000000106067890 */ /* 0x000fc8000ff3e03f */
[----:B------:R-:W-:-:S08]  /*3f70*/  UIADD3.X UR7, URZ, UR7, URZ, UP1, !UPT ;  /* 0x000000073f077290 */ /* 0x000fd00008ffe43f */
[----:B------:R-:W-:Y:S01]  /*3f80*/  @P0 CALL.REL.NOINC `(.L_x_115) ;  /* 0x0000001000000944 */ /* 0x000fe20003c00000 */
[----:B------:R-:W-:Y:S05]  /*3f90*/  BRA `(.L_x_116) ;  /* 0xffffecc000007947 */ /* 0x000fea000383ffff */
.L_x_115:
[----:B------:R-:W-:Y:S05]  /*3fa0*/  EXIT ;  /* 0x000000000000794d */ /* 0x000fea0003800000 */
.L_x_117:
        /* <DEDUP_REMOVED lines=13> */
.L_x_177:


//--------------------- .text._ZN2at6native52_GLOBAL__N__f9ca3f21_19_UpSampleLinear1d_cu_bb295a3027upsample_linear1d_out_frameIN3c104HalfEfEEviT0_bNS_27GenericPackedTensorAccessorIKT_Lm3ENS_16DefaultPtrTraitsElEENS6_IS7_Lm3ES9_lEE --------------------------
	.section	.text._ZN2at6native52_GLOBAL__N__f9ca3f21_19_UpSampleLinear1d_cu_bb295a3027upsample_linear1d_out_frameIN3c104HalfEfEEviT0_bNS_27GenericPackedTensorAccessorIKT_Lm3ENS_16DefaultPtrTraitsElEENS6_IS7_Lm3ES9_lEE,"ax",@progbits
	.sectioninfo	@"SHI_REGISTERS=32"
	.align	128
.text._ZN2at6native52_GLOBAL__N__f9ca3f21_19_UpSampleLinear1d_cu_bb295a3027upsample_linear1d_out_frameIN3c104HalfEfEEviT0_bNS_27GenericPackedTensorAccessorIKT_Lm3ENS_16DefaultPtrTraitsElEENS6_IS7_Lm3ES9_lEE:
        .type           _ZN2at6native52_GLOBAL__N__f9ca3f21_19_UpSampleLinear1d_cu_bb295a3027upsample_linear1d_out_frameIN3c104HalfEfEEviT0_bNS_27GenericPackedTensorAccessorIKT_Lm3ENS_16DefaultPtrTraitsElEENS6_IS7_Lm3ES9_lEE,@function
        .size           _ZN2at6native52_GLOBAL__N__f9ca3f21_19_UpSampleLinear1d_cu_bb295a3027upsample_linear1d_out_frameIN3c104HalfEfEEviT0_bNS_27GenericPackedTensorAccessorIKT_Lm3ENS_16DefaultPtrTraitsElEENS6_IS7_Lm3ES9_lEE,(.L_x_178 - _ZN2at6native52_GLOBAL__N__f9ca3f21_19_UpSampleLinear1d_cu_bb295a3027upsample_linear1d_out_frameIN3c104HalfEfEEviT0_bNS_27GenericPackedTensorAccessorIKT_Lm3ENS_16DefaultPtrTraitsElEENS6_IS7_Lm3ES9_lEE)
        .other          _ZN2at6native52_GLOBAL__N__f9ca3f21_19_UpSampleLinear1d_cu_bb295a3027upsample_linear1d_out_frameIN3c104HalfEfEEviT0_bNS_27GenericPackedTensorAccessorIKT_Lm3ENS_16DefaultPtrTraitsElEENS6_IS7_Lm3ES9_lEE,@"STO_CUDA_ENTRY STV_DEFAULT"
_ZN2at6native52_GLOBAL__N__f9ca3f21_19_UpSampleLinear1d_cu_bb295a3027upsample_linear1d_out_frameIN3c104HalfEfEEviT0_bNS_27GenericPackedTensorAccessorIKT_Lm3ENS_16DefaultPtrTraitsElEENS6_IS7_Lm3ES9_lEE:
        /* <DEDUP_REMOVED lines=82> */
.L_x_126:
        /* <DEDUP_REMOVED lines=63> */
.L_x_122:
[----:B------:R-:W-:Y:S01]  /*0910*/  IMAD.MOV.U32 R18, RZ, RZ, R6 ;  /* 0x000000ffff127224 */ /* 0x000fe200078e0006 */
[----:B------:R0:W2:Y:S01]  /*0920*/  LDG.E.U16 R11, [R4.64] ;  /* 0x0000000e040b7981 */ /* 0x0000a2000c1e1500 */
[----:B------:R-:W-:-:S05]  /*0930*/  IMAD.MOV.U32 R19, RZ, RZ, R8 ;  /* 0x000000ffff137224 */ /* 0x000fca00078e0008 */
[----:B------:R-:W3:Y:S01]  /*0940*/  LDG.E.U16 R18, [R18.64] ;  /* 0x0000000e12127981 */ /* 0x000ee2000c1e1500 */
[----:B------:R-:W-:Y:S02]  /*0950*/  IMAD.MOV.U32 R22, RZ, RZ, R7 ;  /* 0x000000ffff167224 */ /* 0x000fe400078e0007 */
[----:B------:R-:W-:Y:S01]  /*0960*/  IMAD.MOV.U32 R23, RZ, RZ, R9 ;  /* 0x000000ffff177224 */ /* 0x000fe200078e0009 */
[----:B0-----:R-:W-:-:S04]  /*0970*/  IADD3 R4, P3, R4, UR10, RZ ;  /* 0x0000000a04047c10 */ /* 0x001fc8000ff7e0ff */
[----:B------:R-:W-:Y:S01]  /*0980*/  IADD3.X R5, R5, UR11, RZ, P3, !PT ;  /* 0x0000000b05057c10 */ /* 0x000fe20009ffe4ff */
[----:B--2---:R-:W-:-:S05]  /*0990*/  HADD2.F32 R11, -RZ, R11.H0_H0 ;  /* 0x2000000bff0b7230 */ /* 0x004fca0000004100 */
[----:B------:R-:W-:Y:S01]  /*09a0*/  FMUL.FTZ R11, R2, R11 ;  /* 0x0000000b020b7220 */ /* 0x000fe20000410000 */
[----:B---3--:R-:W-:-:S05]  /*09b0*/  HADD2.F32 R18, -RZ, R18.H0_H0 ;  /* 0x20000012ff127230 */ /* 0x008fca0000004100 */
[----:B------:R-:W-:Y:S01]  /*09c0*/  FFMA.FTZ R11, R3, R18, R11 ;  /* 0x00000012030b7223 */ /* 0x000fe2000001000b */
[----:B------:R-:W-:-:S04]  /*09d0*/  IADD3 R18, P2, R6, UR10, RZ ;  /* 0x0000000a06127c10 */ /* 0x000fc8000ff5e0ff */
[----:B------:R-:W-:Y:S02]  /*09e0*/  F2FP.PACK_AB R11, RZ, R11 ;  /* 0x0000000bff0b723e */ /* 0x000fe400000000ff */
[----:B------:R-:W-:-:S03]  /*09f0*/  IADD3.X R19, R8, UR11, RZ, P2, !PT ;  /* 0x0000000b08137c10 */ /* 0x000fc600097fe4ff */
[----:B------:R0:W-:Y:S04]  /*0a00*/  STG.E.U16 [R22.64], R11 ;  /* 0x0000000b16007986 */ /* 0x0001e8000c10150e */
[----:B------:R1:W2:Y:S04]  /*0a10*/  LDG.E.U16 R6, [R4.64] ;  /* 0x0000000e04067981 */ /* 0x0002a8000c1e1500 */
[----:B------:R-:W3:Y:S01]  /*0a20*/  LDG.E.U16 R8, [R18.64] ;  /* 0x0000000e12087981 */ /* 0x000ee2000c1e1500 */
[----:B-1----:R-:W-:-:S04]  /*0a30*/  IADD3 R4, P3, R4, UR10, RZ ;  /* 0x0000000a04047c10 */ /* 0x002fc8000ff7e0ff */
[----:B------:R-:W-:Y:S01]  /*0a40*/  IADD3.X R5, R5, UR11, RZ, P3, !PT ;  /* 0x0000000b05057c10 */ /* 0x000fe20009ffe4ff */
[----:B--2---:R-:W-:Y:S02]  /*0a50*/  HADD2.F32 R6, -RZ, R6.H0_H0 ;  /* 0x20000006ff067230 */ /* 0x004fe40000004100 */
[----:B---3--:R-:W-:-:S03]  /*0a60*/  HADD2.F32 R8, -RZ, R8.H0_H0 ;  /* 0x20000008ff087230 */ /* 0x008fc60000004100 */
[----:B------:R-:W-:-:S04]  /*0a70*/  FMUL.FTZ R6, R2, R6 ;  /* 0x0000000602067220 */ /* 0x000fc80000410000 */
[----:B------:R-:W-:Y:S01]  /*0a80*/  FFMA.FTZ R8, R3, R8, R6 ;  /* 0x0000000803087223 */ /* 0x000fe20000010006 */
[----:B------:R-:W-:-:S04]  /*0a90*/  IADD3 R6, P2, R7, UR8, RZ ;  /* 0x0000000807067c10 */ /* 0x000fc8000ff5e0ff */
[----:B------:R-:W-:Y:S02]  /*0aa0*/  F2FP.PACK_AB R8, RZ, R8 ;  /* 0x00000008ff08723e */ /* 0x000fe400000000ff */
[----:B------:R-:W-:Y:S02]  /*0ab0*/  IADD3.X R7, R9, UR9, RZ, P2, !PT ;  /* 0x0000000909077c10 */ /* 0x000fe400097fe4ff */
[----:B------:R-:W-:Y:S02]  /*0ac0*/  PRMT R9, R8, 0x7610, R9 ;  /* 0x0000761008097816 */ /* 0x000fe40000000009 */
[----:B------:R-:W-:-:S03]  /*0ad0*/  IADD3 R8, P2, R18, UR10, RZ ;  /* 0x0000000a12087c10 */ /* 0x000fc6000ff5e0ff */
[----:B------:R1:W-:Y:S04]  /*0ae0*/  STG.E.U16 [R6.64], R9 ;  /* 0x0000000906007986 */ /* 0x0003e8000c10150e */
[----:B0-----:R0:W2:Y:S01]  /*0af0*/  LDG.E.U16 R11, [R4.64] ;  /* 0x0000000e040b7981 */ /* 0x0010a2000c1e1500 */
[----:B-1----:R-:W-:-:S05]  /*0b00*/  IADD3.X R9, R19, UR11, RZ, P2, !PT ;  /* 0x0000000b13097c10 */ /* 0x002fca00097fe4ff */
[----:B------:R1:W3:Y:S01]  /*0b10*/  LDG.E.U16 R18, [R8.64] ;  /* 0x0000000e08127981 */ /* 0x0002e2000c1e1500 */
[----:B------:R-:W-:Y:S02]  /*0b20*/  IADD3 R6, P2, R6, UR8, RZ ;  /* 0x0000000806067c10 */ /* 0x000fe4000ff5e0ff */
[----:B0-----:R-:W-:Y:S02]  /*0b30*/  IADD3 R4, P3, R4, UR10, RZ ;  /* 0x0000000a04047c10 */ /* 0x001fe4000ff7e0ff */
[----:B------:R-:W-:Y:S02]  /*0b40*/  IADD3.X R7, R7, UR9, RZ, P2, !PT ;  /* 0x0000000907077c10 */ /* 0x000fe400097fe4ff */
[----:B------:R-:W-:Y:S02]  /*0b50*/  IADD3.X R5, R5, UR11, RZ, P3, !PT ;  /* 0x0000000b05057c10 */ /* 0x000fe40009ffe4ff */
[----:B-1----:R-:W-:-:S04]  /*0b60*/  IADD3 R8, P2, R8, UR10, RZ ;  /* 0x0000000a08087c10 */ /* 0x002fc8000ff5e0ff */
[----:B------:R-:W-:Y:S01]  /*0b70*/  IADD3.X R9, R9, UR11, RZ, P2, !PT ;  /* 0x0000000b09097c10 */ /* 0x000fe200097fe4ff */
[----:B--2---:R-:W-:-:S05]  /*0b80*/  HADD2.F32 R11, -RZ, R11.H0_H0 ;  /* 0x2000000bff0b7230 */ /* 0x004fca0000004100 */
[----:B------:R-:W-:Y:S01]  /*0b90*/  FMUL.FTZ R11, R2, R11 ;  /* 0x0000000b020b7220 */ /* 0x000fe20000410000 */
[----:B---3--:R-:W-:-:S05]  /*0ba0*/  HADD2.F32 R18, -RZ, R18.H0_H0 ;  /* 0x20000012ff127230 */ /* 0x008fca0000004100 */
[----:B------:R-:W-:-:S05]  /*0bb0*/  FFMA.FTZ R11, R3, R18, R11 ;  /* 0x00000012030b7223 */ /* 0x000fca000001000b */
[----:B------:R-:W-:-:S05]  /*0bc0*/  F2FP.PACK_AB R11, RZ, R11 ;  /* 0x0000000bff0b723e */ /* 0x000fca00000000ff */
[----:B------:R0:W-:Y:S04]  /*0bd0*/  STG.E.U16 [R6.64], R11 ;  /* 0x0000000b06007986 */ /* 0x0001e8000c10150e */
[----:B------:R1:W2:Y:S04]  /*0be0*/  LDG.E.U16 R18, [R8.64] ;  /* 0x0000000e08127981 */ /* 0x0002a8000c1e1500 */
[----:B0-----:R0:W3:Y:S01]  /*0bf0*/  LDG.E.U16 R11, [R4.64] ;  /* 0x0000000e040b7981 */ /* 0x0010e2000c1e1500 */
[----:B------:R-:W-:-:S04]  /*0c00*/  IADD3 R6, P2, R6, UR8, RZ ;  /* 0x0000000806067c10 */ /* 0x000fc8000ff5e0ff */
[----:B------:R-:W-:Y:S02]  /*0c10*/  IADD3.X R7, R7, UR9, RZ, P2, !PT ;  /* 0x0000000907077c10 */ /* 0x000fe400097fe4ff */
[----:B0-----:R-:W-:Y:S02]  /*0c20*/  IADD3 R4, P3, R4, UR10, RZ ;  /* 0x0000000a04047c10 */ /* 0x001fe4000ff7e0ff */
[----:B-1----:R-:W-:Y:S02]  /*0c30*/  IADD3 R8, P2, R8, UR10, RZ ;  /* 0x0000000a08087c10 */ /* 0x002fe4000ff5e0ff */
[----:B------:R-:W-:Y:S02]  /*0c40*/  IADD3.X R5, R5, UR11, RZ, P3, !PT ;  /* 0x0000000b05057c10 */ /* 0x000fe40009ffe4ff */
[----:B------:R-:W-:Y:S01]  /*0c50*/  IADD3.X R9, R9, UR11, RZ, P2, !PT ;  /* 0x0000000b09097c10 */ /* 0x000fe200097fe4ff */
[----:B--2---:R-:W-:Y:S02]  /*0c60*/  HADD2.F32 R18, -RZ, R18.H0_H0 ;  /* 0x20000012ff127230 */ /* 0x004fe40000004100 */
[----:B---3--:R-:W-:-:S05]  /*0c70*/  HADD2.F32 R11, -RZ, R11.H0_H0 ;  /* 0x2000000bff0b7230 */ /* 0x008fca0000004100 */
[----:B------:R-:W-:-:S04]  /*0c80*/  FMUL.FTZ R11, R2, R11 ;  /* 0x0000000b020b7220 */ /* 0x000fc80000410000 */
        /* <DEDUP_REMOVED lines=143> */
[----:B------:R-:W2:Y:S04]  /*1580*/  LDG.E.U16 R18, [R8.64] ;  /* 0x0000000e08127981 */ /* 0x000ea8000c1e1500 */
[----:B0-----:R0:W3:Y:S01]  /*1590*/  LDG.E.U16 R11, [R4.64] ;  /* 0x0000000e040b7981 */ /* 0x0010e2000c1e1500 */
[----:B------:R-:W-:-:S04]  /*15a0*/  IADD3 R6, P2, R6, UR8, RZ ;  /* 0x0000000806067c10 */ /* 0x000fc8000ff5e0ff */
[----:B------:R-:W-:Y:S02]  /*15b0*/  IADD3.X R7, R7, UR9, RZ, P2, !PT ;  /* 0x0000000907077c10 */ /* 0x000fe400097fe4ff */
[----:B0-----:R-:W-:-:S04]  /*15c0*/  IADD3 R4, P3, R4, UR10, RZ ;  /* 0x0000000a04047c10 */ /* 0x001fc8000ff7e0ff */
[----:B------:R-:W-:Y:S01]  /*15d0*/  IADD3.X R5, R5, UR11, RZ, P3, !PT ;  /* 0x0000000b05057c10 */ /* 0x000fe20009ffe4ff */
[----:B--2---:R-:W-:Y:S02]  /*15e0*/  HADD2.F32 R18, -RZ, R18.H0_H0 ;  /* 0x20000012ff127230 */ /* 0x004fe40000004100 */
[----:B---3--:R-:W-:-:S05]  /*15f0*/  HADD2.F32 R11, -RZ, R11.H0_H0 ;  /* 0x2000000bff0b7230 */ /* 0x008fca0000004100 */
[----:B------:R-:W-:-:S04]  /*1600*/  FMUL.FTZ R11, R2, R11 ;  /* 0x0000000b020b7220 */ /* 0x000fc80000410000 */
[----:B------:R-:W-:Y:S01]  /*1610*/  FFMA.FTZ R11, R3, R18, R11 ;  /* 0x00000012030b7223 */ /* 0x000fe2000001000b */
[----:B------:R-:W-:-:S04]  /*1620*/  IADD3 R18, P2, R8, UR10, RZ ;  /* 0x0000000a08127c10 */ /* 0x000fc8000ff5e0ff */
[----:B------:R-:W-:Y:S02]  /*1630*/  F2FP.PACK_AB R11, RZ, R11 ;  /* 0x0000000bff0b723e */ /* 0x000fe400000000ff */
[----:B------:R-:W-:-:S03]  /*1640*/  IADD3.X R19, R9, UR11, RZ, P2, !PT ;  /* 0x0000000b09137c10 */ /* 0x000fc600097fe4ff */
[----:B------:R0:W-:Y:S04]  /*1650*/  STG.E.U16 [R6.64], R11 ;  /* 0x0000000b06007986 */ /* 0x0001e8000c10150e */
[----:B------:R1:W2:Y:S04]  /*1660*/  LDG.E.U16 R8, [R4.64] ;  /* 0x0000000e04087981 */ /* 0x0002a8000c1e1500 */
[----:B------:R-:W3:Y:S01]  /*1670*/  LDG.E.U16 R9, [R18.64] ;  /* 0x0000000e12097981 */ /* 0x000ee2000c1e1500 */
[----:B------:R-:W-:Y:S01]  /*1680*/  IADD3 R10, R10, -0x10, RZ ;  /* 0xfffffff00a0a7810 */ /* 0x000fe20007ffe0ff */
[----:B------:R-:W-:Y:S01]  /*1690*/  UIADD3 UR4, UR4, 0x10, URZ ;  /* 0x0000001004047890 */ /* 0x000fe2000fffe03f */
[----:B-1----:R-:W-:-:S04]  /*16a0*/  IADD3 R4, P4, R4, UR10, RZ ;  /* 0x0000000a04047c10 */ /* 0x002fc8000ff9e0ff */
[----:B------:R-:W-:Y:S01]  /*16b0*/  IADD3.X R5, R5, UR11, RZ, P4, !PT ;  /* 0x0000000b05057c10 */ /* 0x000fe2000a7fe4ff */
[----:B--2---:R-:W-:Y:S02]  /*16c0*/  HADD2.F32 R8, -RZ, R8.H0_H0 ;  /* 0x20000008ff087230 */ /* 0x004fe40000004100 */
[----:B---3--:R-:W-:-:S03]  /*16d0*/  HADD2.F32 R9, -RZ, R9.H0_H0 ;  /* 0x20000009ff097230 */ /* 0x008fc60000004100 */
[----:B------:R-:W-:-:S04]  /*16e0*/  FMUL.FTZ R8, R2, R8 ;  /* 0x0000000802087220 */ /* 0x000fc80000410000 */
[----:B------:R-:W-:Y:S01]  /*16f0*/  FFMA.FTZ R9, R3, R9, R8 ;  /* 0x0000000903097223 */ /* 0x000fe20000010008 */
[----:B------:R-:W-:-:S04]  /*1700*/  IADD3 R8, P2, R6, UR8, RZ ;  /* 0x0000000806087c10 */ /* 0x000fc8000ff5e0ff */
[----:B0-----:R-:W-:Y:S02]  /*1710*/  F2FP.PACK_AB R6, RZ, R9 ;  /* 0x00000009ff06723e */ /* 0x001fe400000000ff */
        /* <DEDUP_REMOVED lines=8> */
.L_x_121:
        /* <DEDUP_REMOVED lines=105> */
[----:B------:R-:W-:Y:S02]  /*1e30*/  IADD3 R10, R10, -0x8, RZ ;  /* 0xfffffff80a0a7810 */ /* 0x000fe40007ffe0ff */
[----:B-1----:R-:W-:Y:S01]  /*1e40*/  IADD3 R4, P3, R4, UR10, RZ ;  /* 0x0000000a04047c10 */ /* 0x002fe2000ff7e0ff */
[----:B------:R-:W-:-:S03]  /*1e50*/  UIADD3 UR4, UR4, 0x8, URZ ;  /* 0x0000000804047890 */ /* 0x000fc6000fffe03f */
        /* <DEDUP_REMOVED lines=8> */
[----:B------:R-:W-:-:S03]  /*1ee0*/  IADD3 R7, P4, R8, UR8, RZ ;  /* 0x0000000808077c10 */ /* 0x000fc6000ff9e0ff */
[----:B------:R0:W-:Y:S01]  /*1ef0*/  STG.E.U16 [R8.64], R6 ;  /* 0x0000000608007986 */ /* 0x0001e2000c10150e */
[----:B------:R-:W-:Y:S02]  /*1f00*/  PLOP3.LUT P0, PT, PT, PT, PT, 0x8, 0x0 ;  /* 0x000000000000781c */ /* 0x000fe40003f0e170 */
[----:B0-----:R-:W-:Y:S02]  /*1f10*/  IADD3 R6, P2, R18, UR10, RZ ;  /* 0x0000000a12067c10 */ /* 0x001fe4000ff5e0ff */
[----:B------:R-:W-:Y:S02]  /*1f20*/  IADD3.X R9, R9, UR9, RZ, P4, !PT ;  /* 0x0000000909097c10 */ /* 0x000fe4000a7fe4ff */
[----:B------:R-:W-:Y:S02]  /*1f30*/  IADD3.X R8, R19, UR11, RZ, P2, !PT ;  /* 0x0000000b13087c10 */ /* 0x000fe400097fe4ff */
.L_x_123:
[----:B------:R-:W-:-:S13]  /*1f40*/  ISETP.NE.OR P0, PT, R10, RZ, P0 ;  /* 0x000000ff0a00720c */ /* 0x000fda0000705670 */
[----:B------:R-:W-:Y:S05]  /*1f50*/  @!P0 BRA `(.L_x_119) ;  /* 0x0000041000008947 */ /* 0x000fea0003800000 */
.L_x_120:
        /* <DEDUP_REMOVED lines=32> */
[----:B------:R-:W3:Y:S01]  /*2160*/  LDG.E.U16 R18, [R8.64] ;  /* 0x0000000e08127981 */ /* 0x000ee2000c1e1500 */
[----:B------:R-:W-:Y:S02]  /*2170*/  IADD3 R6, P0, R6, UR8, RZ ;  /* 0x0000000806067c10 */ /* 0x000fe4000ff1e0ff */
[----:B0-----:R-:W-:Y:S02]  /*2180*/  IADD3 R4, P2, R4, UR10, RZ ;  /* 0x0000000a04047c10 */ /* 0x001fe4000ff5e0ff */
[----:B------:R-:W-:Y:S02]  /*2190*/  IADD3.X R7, R7, UR9, RZ, P0, !PT ;  /* 0x0000000907077c10 */ /* 0x000fe400087fe4ff */
        /* <DEDUP_REMOVED lines=29> */
.L_x_119:
        /* <DEDUP_REMOVED lines=28> */
[----:B--2---:R-:W-:-:S05]  /*2530*/  HADD2.F32 R5, -RZ, R8.H0_H0 ;  /* 0x20000008ff057230 */ /* 0x004fca0000004100 */
[----:B------:R-:W-:Y:S01]  /*2540*/  FMUL.FTZ R7, R2, R5 ;  /* 0x0000000502077220 */ /* 0x000fe20000410000 */
[----:B---3--:R-:W-:Y:S01]  /*2550*/  HADD2.F32 R6, -RZ, R10.H0_H0 ;  /* 0x2000000aff067230 */ /* 0x008fe20000004100 */
[----:B------:R-:W-:-:S04]  /*2560*/  IMAD.WIDE.U32 R4, R13, c[0x0][0x1d0], R26 ;  /* 0x000074000d047a25 */ /* 0x000fc800078e001a */
[----:B------:R-:W-:Y:S01]  /*2570*/  FFMA.FTZ R7, R3, R6, R7 ;  /* 0x0000000603077223 */ /* 0x000fe20000010007 */
[C---:B------:R-:W-:Y:S02]  /*2580*/  LEA R6, P0, R4.reuse, c[0x0][0x1a8], 0x1 ;  /* 0x00006a0004067a11 */ /* 0x040fe400078008ff */
[----:B------:R-:W-:Y:S02]  /*2590*/  IADD3 R9, R5, UR8, RZ ;  /* 0x0000000805097c10 */ /* 0x000fe4000fffe0ff */
[----:B------:R-:W-:Y:S02]  /*25a0*/  F2FP.PACK_AB R5, RZ, R7 ;  /* 0x00000007ff05723e */ /* 0x000fe400000000ff */
        /* <DEDUP_REMOVED lines=26> */
[----:B--2---:R-:W-:-:S02]  /*2750*/  HADD2.F32 R5, -RZ, R8.H0_H0 ;  /* 0x20000008ff057230 */ /* 0x004fc40000004100 */
[----:B---3--:R-:W-:-:S03]  /*2760*/  HADD2.F32 R6, -RZ, R10.H0_H0 ;  /* 0x2000000aff067230 */ /* 0x008fc60000004100 */
[----:B------:R-:W-:Y:S02]  /*2770*/  FMUL.FTZ R7, R2, R5 ;  /* 0x0000000502077220 */ /* 0x000fe40000410000 */
        /* <DEDUP_REMOVED lines=25> */
[----:B------:R0:W2:Y:S04]  /*2910*/  LDG.E.U16 R4, [R4.64] ;  /* 0x0000000e04047981 */ /* 0x0000a8000c1e1500 */
[----:B------:R-:W3:Y:S01]  /*2920*/  LDG.E.U16 R6, [R6.64] ;  /* 0x0000000e06067981 */ /* 0x000ee2000c1e1500 */
[----:B------:R-:W-:Y:S01]  /*2930*/  UIMAD UR8, UR8, UR10, URZ ;  /* 0x0000000a080872a4 */ /* 0x000fe2000f8e023f */
[----:B------:R-:W-:-:S03]  /*2940*/  IMAD.U32 R11, RZ, RZ, UR4 ;  /* 0x00000004ff0b7e24 */ /* 0x000fc6000f8e00ff */
[----:B------:R-:W-:Y:S01]  /*2950*/  UIMAD UR8, UR4, UR11, UR8 ;  /* 0x0000000b040872a4 */ /* 0x000fe2000f8e0208 */
[----:B------:R-:W-:-:S05]  /*2960*/  IMAD.WIDE.U32 R26, R11, c[0x0][0x1d0], R26 ;  /* 0x000074000b1a7a25 */ /* 0x000fca00078e001a */
[----:B0-----:R-:W-:Y:S01]  /*2970*/  IADD3 R5, R27, UR8, RZ ;  /* 0x000000081b057c10 */ /* 0x001fe2000fffe0ff */
[----:B--2---:R-:W-:Y:S01]  /*2980*/  HADD2.F32 R9, -RZ, R4.H0_H0 ;  /* 0x20000004ff097230 */ /* 0x004fe20000004100 */
[----:B------:R-:W-:Y:S01]  /*2990*/  LEA R4, P0, R26, c[0x0][0x1a8], 0x1 ;  /* 0x00006a001a047a11 */ /* 0x000fe200078008ff */
[----:B---3--:R-:W-:-:S03]  /*29a0*/  HADD2.F32 R8, -RZ, R6.H0_H0 ;  /* 0x20000006ff087230 */ /* 0x008fc60000004100 */
[----:B------:R-:W-:Y:S01]  /*29b0*/  FMUL.FTZ R9, R2, R9 ;  /* 0x0000000902097220 */ /* 0x000fe20000410000 */
[----:B------:R-:W-:-:S03]  /*29c0*/  LEA.HI.X R5, R26, c[0x0][0x1ac], R5, 0x1, P0 ;  /* 0x00006b001a057a11 */ /* 0x000fc600000f0c05 */
[----:B------:R-:W-:-:S05]  /*29d0*/  FFMA.FTZ R8, R3, R8, R9 ;  /* 0x0000000803087223 */ /* 0x000fca0000010009 */
[----:B------:R-:W-:-:S05]  /*29e0*/  F2FP.PACK_AB R8, RZ, R8 ;  /* 0x00000008ff08723e */ /* 0x000fca00000000ff */
[----:B------:R0:W-:Y:S02]  /*29f0*/  STG.E.U16 [R4.64], R8 ;  /* 0x0000000804007986 */ /* 0x0001e4000c10150e */
.L_x_124:
[----:B------:R-:W-:-:S04]  /*2a00*/  UIADD3 UR5, UP0, UR5, 0x1, URZ ;  /* 0x0000000105057890 */ /* 0x000fc8000ff1e03f */
[----:B------:R-:W-:Y:S01]  /*2a10*/  UIADD3.X UR6, URZ, UR6, URZ, UP0, !UPT ;  /* 0x000000063f067290 */ /* 0x000fe200087fe43f */
[----:B------:R-:W-:Y:S01]  /*2a20*/  @P1 CALL.REL.NOINC `(.L_x_125) ;  /* 0x0000001000001944 */ /* 0x000fe20003c00000 */
[----:B------:R-:W-:Y:S05]  /*2a30*/  BRA `(.L_x_126) ;  /* 0xffffdae000007947 */ /* 0x000fea000383ffff */
.L_x_125:
[----:B------:R-:W-:-:S01]  /*2a40*/  NOP ;  /* 0x0000000000007918 */ /* 0x000fc20000000000 */
[----:B------:R-:W-:Y:S05]  /*2a50*/  EXIT ;  /* 0x000000000000794d */ /* 0x000fea0003800000 */
.L_x_118:
        /* <DEDUP_REMOVED lines=32> */
.L_x_134:
        /* <DEDUP_REMOVED lines=41> */
.L_x_130:
        /* <DEDUP_REMOVED lines=104> */
.L_x_129:
        /* <DEDUP_REMOVED lines=57> */
.L_x_131:
[----:B------:R-:W-:-:S13]  /*3900*/  ISETP.NE.OR P0, PT, RZ, UR12, P0 ;  /* 0x0000000cff007c0c */ /* 0x000fda0008705670 */
[----:B------:R-:W-:Y:S05]  /*3910*/  @!P0 BRA `(.L_x_127) ;  /* 0x000001f000008947 */ /* 0x000fea0003800000 */
.L_x_128:
        /* <DEDUP_REMOVED lines=31> */
.L_x_127:
        /* <DEDUP_REMOVED lines=68> */
.L_x_132:
[----:B------:R-:W-:Y:S01]  /*3f50*/  PLOP3.LUT P0, PT, PT, PT, UP0, 0x80, 0x0 ;  /* 0x000000000000781c */ /* 0x000fe20003f0f008 */
[----:B------:R-:W-:-:S04]  /*3f60*/  UIADD3 UR6, UP1, UR6, 0x1, URZ ;  /* 0x0000000106067890 */ /* 0x000fc8000ff3e03f */
[----:B------:R-:W-:-:S08]  /*3f70*/  UIADD3.X UR7, URZ, UR7, URZ, UP1, !UPT ;  /* 0x000000073f077290 */ /* 0x000fd00008ffe43f */
[----:B------:R-:W-:Y:S01]  /*3f80*/  @P0 CALL.REL.NOINC `(.L_x_133) ;  /* 0x0000001000000944 */ /* 0x000fe20003c00000 */
[----:B------:R-:W-:Y:S05]  /*3f90*/  BRA `(.L_x_134) ;  /* 0xffffecc000007947 */ /* 0x000fea000383ffff */
.L_x_133:
[----:B------:R-:W-:Y:S05]  /*3fa0*/  EXIT ;  /* 0x000000000000794d */ /* 0x000fea0003800000 */
.L_x_135:
        /* <DEDUP_REMOVED lines=13> */
.L_x_178:


//--------------------- .text._ZN2at6native52_GLOBAL__N__f9ca3f21_19_UpSampleLinear1d_cu_bb295a3027upsample_linear1d_out_frameIffEEviT0_bNS_27GenericPackedTensorAccessorIKT_Lm3ENS_16DefaultPtrTraitsElEENS4_IS5_Lm3ES7_lEE --------------------------
	.section	.text._ZN2at6native52_GLOBAL__N__f9ca3f21_19_UpSampleLinear1d_cu_bb295a3027upsample_linear1d_out_frameIffEEviT0_bNS_27GenericPackedTensorAccessorIKT_Lm3ENS_16DefaultPtrTraitsElEENS4_IS5_Lm3ES7_lEE,"ax",@progbits
	.sectioninfo	@"SHI_REGISTERS=32"
	.align	128
.text._ZN2at6native52_GLOBAL__N__f9ca3f21_19_UpSampleLinear1d_cu_bb295a3027upsample_linear1d_out_frameIffEEviT0_bNS_27GenericPackedTensorAccessorIKT_Lm3ENS_16DefaultPtrTraitsElEENS4_IS5_Lm3ES7_lEE:
        .type           _ZN2at6native52_GLOBAL__N__f9ca3f21_19_UpSampleLinear1d_cu_bb295a3027upsample_linear1d_out_frameIffEEviT0_bNS_27GenericPackedTensorAccessorIKT_Lm3ENS_16DefaultPtrTraitsElEENS4_IS5_Lm3ES7_lEE,@function
        .size           _ZN2at6native52_GLOBAL__N__f9ca3f21_19_UpSampleLinear1d_cu_bb295a3027upsample_linear1d_out_frameIffEEviT0_bNS_27GenericPackedTensorAccessorIKT_Lm3ENS_16DefaultPtrTraitsElEENS4_IS5_Lm3ES7_lEE,(.L_x_179 - _ZN2at6native52_GLOBAL__N__f9ca3f21_19_UpSampleLinear1d_cu_bb295a3027upsample_linear1d_out_frameIffEEviT0_bNS_27GenericPackedTensorAccessorIKT_Lm3ENS_16DefaultPtrTraitsElEENS4_IS5_Lm3ES7_lEE)
        .other          _ZN2at6native52_GLOBAL__N__f9ca3f21_19_UpSampleLinear1d_cu_bb295a3027upsample_linear1d_out_frameIffEEviT0_bNS_27GenericPackedTensorAccessorIKT_Lm3ENS_16DefaultPtrTraitsElEENS4_IS5_Lm3ES7_lEE,@"STO_CUDA_ENTRY STV_DEFAULT"
_ZN2at6native52_GLOBAL__N__f9ca3f21_19_UpSampleLinear1d_cu_bb295a3027upsample_linear1d_out_frameIffEEviT0_bNS_27GenericPackedTensorAccessorIKT_Lm3ENS_16DefaultPtrTraitsElEENS4_IS5_Lm3ES7_lEE:
        /* <DEDUP_REMOVED lines=82> */
.L_x_144:
[----:B-1----:R-:W2:Y:S04]  /*0520*/  LDL R4, [R1+0xc] ;  /* 0x00000c0001047983 */ /* 0x002ea80000100800 */
[----:B0-----:R-:W3:Y:S04]  /*0530*/  LDL R6, [R1+0x8] ;  /* 0x0000080001067983 */ /* 0x001ee80000100800 */
        /* <DEDUP_REMOVED lines=37> */
[----:B------:R-:W-:Y:S01]  /*0790*/  IMAD.U32 R18, RZ, RZ, UR5 ;  /* 0x00000005ff127e24 */ /* 0x000fe2000f8e00ff */
[----:B------:R-:W-:Y:S02]  /*07a0*/  UIMAD UR12, UR5, UR13, UR8 ;  /* 0x0000000d050c72a4 */ /* 0x000fe4000f8e0208 */
[----:B------:R-:W-:Y:S01]  /*07b0*/  LEA.HI.X R5, R6, c[0x0][0x174], R5, 0x2, P0 ;  /* 0x00005d0006057a11 */ /* 0x000fe200000f1405 */
[----:B------:R-:W-:Y:S01]  /*07c0*/  IMAD.WIDE.U32 R10, R18, c[0x0][0x1c8], R10 ;  /* 0x00007200120a7a25 */ /* 0x000fe200078e000a */
[----:B------:R-:W-:Y:S01]  /*07d0*/  ISETP.LT.AND P0, PT, RZ, UR7, PT ;  /* 0x00000007ff007c0c */ /* 0x000fe2000bf01270 */
[----:B------:R-:W-:Y:S01]  /*07e0*/  ULDC.64 UR10, c[0x0][0x198] ;  /* 0x00006600000a7ab9 */ /* 0x000fe20000000a00 */
[----:B------:R-:W-:Y:S01]  /*07f0*/  IADD3 R18, R9, UR4, RZ ;  /* 0x0000000409127c10 */ /* 0x000fe2000fffe0ff */
[----:B------:R-:W-:Y:S01]  /*0800*/  ULDC.64 UR16, c[0x0][0x1d0] ;  /* 0x0000740000107ab9 */ /* 0x000fe20000000a00 */
[----:B------:R-:W-:Y:S01]  /*0810*/  LEA R7, P3, R10, c[0x0][0x1a8], 0x2 ;  /* 0x00006a000a077a11 */ /* 0x000fe200078610ff */
[----:B------:R-:W-:Y:S01]  /*0820*/  USHF.L.U64.HI UR11, UR10, UR9, UR11 ;  /* 0x000000090a0b7299 */ /* 0x000fe2000801020b */
[----:B------:R-:W-:Y:S01]  /*0830*/  IADD3 R9, R11, UR12, RZ ;  /* 0x0000000c0b097c10 */ /* 0x000fe2000fffe0ff */
[----:B------:R-:W-:Y:S01]  /*0840*/  USHF.L.U32 UR10, UR10, 0x2, URZ ;  /* 0x000000020a0a7899 */ /* 0x000fe2000800063f */
[----:B------:R-:W-:Y:S01]  /*0850*/  LEA R6, P2, R8, c[0x0][0x170], 0x2 ;  /* 0x00005c0008067a11 */ /* 0x000fe200078410ff */
[----:B------:R-:W-:Y:S01]  /*0860*/  USHF.L.U64.HI UR9, UR16, UR9, UR17 ;  /* 0x0000000910097299 */ /* 0x000fe20008010211 */
[----:B------:R-:W-:Y:S01]  /*0870*/  LEA.HI.X R9, R10, c[0x0][0x1ac], R9, 0x2, P3 ;  /* 0x00006b000a097a11 */ /* 0x000fe200018f1409 */
[----:B------:R-:W-:Y:S01]  /*0880*/  USHF.L.U32 UR8, UR16, 0x2, URZ ;  /* 0x0000000210087899 */ /* 0x000fe2000800063f */
[----:B------:R-:W-:Y:S01]  /*0890*/  IMAD.U32 R10, RZ, RZ, UR7 ;  /* 0x00000007ff0a7e24 */ /* 0x000fe2000f8e00ff */
[----:B------:R-:W-:Y:S01]  /*08a0*/  UMOV UR4, URZ ;  /* 0x0000003f00047c82 */ /* 0x000fe20008000000 */
[----:B------:R-:W-:Y:S01]  /*08b0*/  LEA.HI.X R8, R8, c[0x0][0x174], R18, 0x2, P2 ;  /* 0x00005d0008087a11 */ /* 0x000fe200010f1412 */
[----:B------:R-:W-:Y:S05]  /*08c0*/  @!P0 BRA `(.L_x_138) ;  /* 0x000011f000008947 */ /* 0x000fea0003800000 */
[----:B------:R-:W-:Y:S02]  /*08d0*/  ISETP.GT.AND P2, PT, R10, 0xc, PT ;  /* 0x0000000c0a00780c */ /* 0x000fe40003f44270 */
[----:B------:R-:W-:-:S11]  /*08e0*/  PLOP3.LUT P0, PT, PT, PT, PT, 0x80, 0x0 ;  /* 0x000000000000781c */ /* 0x000fd60003f0f070 */
[----:B------:R-:W-:Y:S05]  /*08f0*/  @!P2 BRA `(.L_x_139) ;  /* 0x00000b900000a947 */ /* 0x000fea0003800000 */
[----:B------:R-:W-:Y:S02]  /*0900*/  PLOP3.LUT P0, PT, PT, PT, PT, 0x8, 0x0 ;  /* 0x000000000000781c */ /* 0x000fe40003f0e170 */
.L_x_140:
[----:B------:R-:W-:Y:S01]  /*0910*/  IMAD.MOV.U32 R18, RZ, RZ, R6 ;  /* 0x000000ffff127224 */ /* 0x000fe200078e0006 */
[----:B------:R0:W2:Y:S01]  /*0920*/  LDG.E R22, [R4.64] ;  /* 0x0000000e04167981 */ /* 0x0000a2000c1e1900 */
[----:B------:R-:W-:-:S05]  /*0930*/  IMAD.MOV.U32 R19, RZ, RZ, R8 ;  /* 0x000000ffff137224 */ /* 0x000fca00078e0008 */
[----:B------:R1:W3:Y:S01]  /*0940*/  LDG.E R11, [R18.64] ;  /* 0x0000000e120b7981 */ /* 0x0002e2000c1e1900 */
[----:B------:R-:W-:Y:S01]  /*0950*/  IMAD.MOV.U32 R23, RZ, RZ, R9 ;  /* 0x000000ffff177224 */ /* 0x000fe200078e0009 */
[----:B0-----:R-:W-:-:S04]  /*0960*/  IADD3 R4, P3, R4, UR10, RZ ;  /* 0x0000000a04047c10 */ /* 0x001fc8000ff7e0ff */
[----:B------:R-:W-:Y:S02]  /*0970*/  IADD3.X R5, R5, UR11, RZ, P3, !PT ;  /* 0x0000000b05057c10 */ /* 0x000fe40009ffe4ff */
[----:B-1----:R-:W-:-:S04]  /*0980*/  IADD3 R18, P2, R6, UR10, RZ ;  /* 0x0000000a06127c10 */ /* 0x002fc8000ff5e0ff */
[----:B------:R-:W-:Y:S01]  /*0990*/  IADD3.X R19, R8, UR11, RZ, P2, !PT ;  /* 0x0000000b08137c10 */ /* 0x000fe200097fe4ff */
[----:B--2---:R-:W-:-:S04]  /*09a0*/  FMUL.FTZ R22, R2, R22 ;  /* 0x0000001602167220 */ /* 0x004fc80000410000 */
[----:B---3--:R-:W-:Y:S02]  /*09b0*/  FFMA.FTZ R11, R3, R11, R22 ;  /* 0x0000000b030b7223 */ /* 0x008fe40000010016 */
[----:B------:R-:W-:-:S05]  /*09c0*/  IMAD.MOV.U32 R22, RZ, RZ, R7 ;  /* 0x000000ffff167224 */ /* 0x000fca00078e0007 */
[----:B------:R0:W-:Y:S04]  /*09d0*/  STG.E [R22.64], R11 ;  /* 0x0000000b16007986 */ /* 0x0001e8000c10190e */
[----:B------:R-:W2:Y:S04]  /*09e0*/  LDG.E R8, [R18.64] ;  /* 0x0000000e12087981 */ /* 0x000ea8000c1e1900 */
[----:B0-----:R0:W3:Y:S01]  /*09f0*/  LDG.E R11, [R4.64] ;  /* 0x0000000e040b7981 */ /* 0x0010e2000c1e1900 */
[----:B------:R-:W-:-:S04]  /*0a00*/  IADD3 R6, P2, R7, UR8, RZ ;  /* 0x0000000807067c10 */ /* 0x000fc8000ff5e0ff */
[----:B------:R-:W-:Y:S02]  /*0a10*/  IADD3.X R7, R9, UR9, RZ, P2, !PT ;  /* 0x0000000909077c10 */ /* 0x000fe400097fe4ff */
[----:B0-----:R-:W-:-:S04]  /*0a20*/  IADD3 R4, P3, R4, UR10, RZ ;  /* 0x0000000a04047c10 */ /* 0x001fc8000ff7e0ff */
[----:B------:R-:W-:Y:S01]  /*0a30*/  IADD3.X R5, R5, UR11, RZ, P3, !PT ;  /* 0x0000000b05057c10 */ /* 0x000fe20009ffe4ff */
[----:B---3--:R-:W-:-:S04]  /*0a40*/  FMUL.FTZ R11, R2, R11 ;  /* 0x0000000b020b7220 */ /* 0x008fc80000410000 */
[----:B--2---:R-:W-:Y:S01]  /*0a50*/  FFMA.FTZ R11, R3, R8, R11 ;  /* 0x00000008030b7223 */ /* 0x004fe2000001000b */
[----:B------:R-:W-:-:S04]  /*0a60*/  IADD3 R8, P2, R18, UR10, RZ ;  /* 0x0000000a12087c10 */ /* 0x000fc8000ff5e0ff */
[----:B------:R0:W-:Y:S01]  /*0a70*/  STG.E [R6.64], R11 ;  /* 0x0000000b06007986 */ /* 0x0001e2000c10190e */
[----:B------:R-:W-:-:S03]  /*0a80*/  IADD3.X R9, R19, UR11, RZ, P2, !PT ;  /* 0x0000000b13097c10 */ /* 0x000fc600097fe4ff */
[----:B------:R1:W2:Y:S04]  /*0a90*/  LDG.E R18, [R4.64] ;  /* 0x0000000e04127981 */ /* 0x0002a8000c1e1900 */
[----:B0-----:R0:W3:Y:S01]  /*0aa0*/  LDG.E R11, [R8.64] ;  /* 0x0000000e080b7981 */ /* 0x0010e2000c1e1900 */
[----:B------:R-:W-:Y:S02]  /*0ab0*/  IADD3 R6, P2, R6, UR8, RZ ;  /* 0x0000000806067c10 */ /* 0x000fe4000ff5e0ff */
[----:B-1----:R-:W-:Y:S02]  /*0ac0*/  IADD3 R4, P3, R4, UR10, RZ ;  /* 0x0000000a04047c10 */ /* 0x002fe4000ff7e0ff */
[----:B------:R-:W-:Y:S02]  /*0ad0*/  IADD3.X R7, R7, UR9, RZ, P2, !PT ;  /* 0x0000000907077c10 */ /* 0x000fe400097fe4ff */
[----:B------:R-:W-:-:S02]  /*0ae0*/  IADD3.X R5, R5, UR11, RZ, P3, !PT ;  /* 0x0000000b05057c10 */ /* 0x000fc40009ffe4ff */
[----:B0-----:R-:W-:-:S04]  /*0af0*/  IADD3 R8, P2, R8, UR10, RZ ;  /* 0x0000000a08087c10 */ /* 0x001fc8000ff5e0ff */
[----:B------:R-:W-:Y:S01]  /*0b00*/  IADD3.X R9, R9, UR11, RZ, P2, !PT ;  /* 0x0000000b09097c10 */ /* 0x000fe200097fe4ff */
[----:B--2---:R-:W-:-:S04]  /*0b10*/  FMUL.FTZ R18, R2, R18 ;  /* 0x0000001202127220 */ /* 0x004fc80000410000 */
[----:B---3--:R-:W-:-:S05]  /*0b20*/  FFMA.FTZ R11, R3, R11, R18 ;  /* 0x0000000b030b7223 */ /* 0x008fca0000010012 */
[----:B------:R0:W-:Y:S04]  /*0b30*/  STG.E [R6.64], R11 ;  /* 0x0000000b06007986 */ /* 0x0001e8000c10190e */
[----:B------:R1:W2:Y:S04]  /*0b40*/  LDG.E R18, [R4.64] ;  /* 0x0000000e04127981 */ /* 0x0002a8000c1e1900 */
[----:B0-----:R0:W3:Y:S01]  /*0b50*/  LDG.E R11, [R8.64] ;  /* 0x0000000e080b7981 */ /* 0x0010e2000c1e1900 */
[----:B------:R-:W-:Y:S02]  /*0b60*/  IADD3 R6, P2, R6, UR8, RZ ;  /* 0x0000000806067c10 */ /* 0x000fe4000ff5e0ff */
[----:B-1----:R-:W-:-:S02]  /*0b70*/  IADD3 R4, P3, R4, UR10, RZ ;  /* 0x0000000a04047c10 */ /* 0x002fc4000ff7e0ff */
[----:B------:R-:W-:Y:S02]  /*0b80*/  IADD3.X R7, R7, UR9, RZ, P2, !PT ;  /* 0x0000000907077c10 */ /* 0x000fe400097fe4ff */
[----:B------:R-:W-:Y:S02]  /*0b90*/  IADD3.X R5, R5, UR11, RZ, P3, !PT ;  /* 0x0000000b05057c10 */ /* 0x000fe40009ffe4ff */
        /* <DEDUP_REMOVED lines=116> */
[----:B0-----:R-:W3:Y:S01]  /*12e0*/  LDG.E R11, [R8.64] ;  /* 0x0000000e080b7981 */ /* 0x001ee2000c1e1900 */
[----:B------:R-:W-:Y:S02]  /*12f0*/  IADD3 R6, P2, R6, UR8, RZ ;  /* 0x0000000806067c10 */ /* 0x000fe4000ff5e0ff */
[----:B-1----:R-:W-:-:S02]  /*1300*/  IADD3 R4, P3, R4, UR10, RZ ;  /* 0x0000000a04047c10 */ /* 0x002fc4000ff7e0ff */
[----:B------:R-:W-:Y:S02]  /*1310*/  IADD3.X R7, R7, UR9, RZ, P2, !PT ;  /* 0x0000000907077c10 */ /* 0x000fe400097fe4ff */
[----:B------:R-:W-:Y:S01]  /*1320*/  IADD3.X R5, R5, UR11, RZ, P3, !PT ;  /* 0x0000000b05057c10 */ /* 0x000fe20009ffe4ff */
[----:B--2---:R-:W-:-:S04]  /*1330*/  FMUL.FTZ R18, R2, R18 ;  /* 0x0000001202127220 */ /* 0x004fc80000410000 */
[----:B---3--:R-:W-:Y:S01]  /*1340*/  FFMA.FTZ R11, R3, R11, R18 ;  /* 0x0000000b030b7223 */ /* 0x008fe20000010012 */
[----:B------:R-:W-:-:S04]  /*1350*/  IADD3 R18, P2, R8, UR10, RZ ;  /* 0x0000000a08127c10 */ /* 0x000fc8000ff5e0ff */
[----:B------:R0:W-:Y:S01]  /*1360*/  STG.E [R6.64], R11 ;  /* 0x0000000b06007986 */ /* 0x0001e2000c10190e */
[----:B------:R-:W-:-:S03]  /*1370*/  IADD3.X R19, R9, UR11, RZ, P2, !PT ;  /* 0x0000000b09137c10 */ /* 0x000fc600097fe4ff */
[----:B------:R1:W2:Y:S04]  /*1380*/  LDG.E R9, [R4.64] ;  /* 0x0000000e04097981 */ /* 0x0002a8000c1e1900 */
[----:B0-----:R-:W3:Y:S01]  /*1390*/  LDG.E R11, [R18.64] ;  /* 0x0000000e120b7981 */ /* 0x001ee2000c1e1900 */
[----:B------:R-:W-:Y:S02]  /*13a0*/  IADD3 R8, P2, R6, UR8, RZ ;  /* 0x0000000806087c10 */ /* 0x000fe4000ff5e0ff */
[----:B------:R-:W-:Y:S02]  /*13b0*/  IADD3 R10, R10, -0x10, RZ ;  /* 0xfffffff00a0a7810 */ /* 0x000fe40007ffe0ff */
[----:B-1----:R-:W-:Y:S01]  /*13c0*/  IADD3 R4, P4, R4, UR10, RZ ;  /* 0x0000000a04047c10 */ /* 0x002fe2000ff9e0ff */
[----:B------:R-:W-:-:S03]  /*13d0*/  UIADD3 UR4, UR4, 0x10, URZ ;  /* 0x0000001004047890 */ /* 0x000fc6000fffe03f */
[----:B------:R-:W-:Y:S01]  /*13e0*/  IADD3.X R5, R5, UR11, RZ, P4, !PT ;  /* 0x0000000b05057c10 */ /* 0x000fe2000a7fe4ff */
[----:B--2---:R-:W-:Y:S01]  /*13f0*/  FMUL.FTZ R6, R2, R9 ;  /* 0x0000000902067220 */ /* 0x004fe20000410000 */
[----:B------:R-:W-:Y:S02]  /*1400*/  IADD3.X R9, R7, UR9, RZ, P2, !PT ;  /* 0x0000000907097c10 */ /* 0x000fe400097fe4ff */
[----:B------:R-:W-:Y:S01]  /*1410*/  ISETP.GT.AND P2, PT, R10, 0xc, PT ;  /* 0x0000000c0a00780c */ /* 0x000fe20003f44270 */
[----:B---3--:R-:W-:Y:S01]  /*1420*/  FFMA.FTZ R6, R3, R11, R6 ;  /* 0x0000000b03067223 */ /* 0x008fe20000010006 */
[----:B------:R-:W-:-:S04]  /*1430*/  IADD3 R7, P5, R8, UR8, RZ ;  /* 0x0000000808077c10 */ /* 0x000fc8000ffbe0ff */
[----:B------:R0:W-:Y:S02]  /*1440*/  STG.E [R8.64], R6 ;  /* 0x0000000608007986 */ /* 0x0001e4000c10190e */
[----:B0-----:R-:W-:Y:S02]  /*1450*/  IADD3 R6, P3, R18, UR10, RZ ;  /* 0x0000000a12067c10 */ /* 0x001fe4000ff7e0ff */
[----:B------:R-:W-:Y:S02]  /*1460*/  IADD3.X R9, R9, UR9, RZ, P5, !PT ;  /* 0x0000000909097c10 */ /* 0x000fe4000affe4ff */
[----:B------:R-:W-:Y:S01]  /*1470*/  IADD3.X R8, R19, UR11, RZ, P3, !PT ;  /* 0x0000000b13087c10 */ /* 0x000fe20009ffe4ff */
[----:B------:R-:W-:Y:S05]  /*1480*/  @P2 BRA `(.L_x_140) ;  /* 0xfffff48000002947 */ /* 0x000fea000383ffff */
.L_x_139:
[----:B------:R-:W-:-:S13]  /*1490*/  ISETP.GT.AND P2, PT, R10, 0x4, PT ;  /* 0x000000040a00780c */ /* 0x000fda0003f44270 */
[----:B------:R-:W-:Y:S05]  /*14a0*/  @!P2 BRA `(.L_x_141) ;  /* 0x000005f00000a947 */ /* 0x000fea0003800000 */
        /* <DEDUP_REMOVED lines=82> */
[----:B-1----:R-:W-:Y:S02]  /*19d0*/  IADD3 R4, P3, R4, UR10, RZ ;  /* 0x0000000a04047c10 */ /* 0x002fe4000ff7e0ff */
[----:B------:R-:W-:Y:S02]  /*19e0*/  IADD3 R10, R10, -0x8, RZ ;  /* 0xfffffff80a0a7810 */ /* 0x000fe40007ffe0ff */
[----:B------:R-:W-:Y:S01]  /*19f0*/  IADD3.X R5, R5, UR11, RZ, P3, !PT ;  /* 0x0000000b05057c10 */ /* 0x000fe20009ffe4ff */
[----:B------:R-:W-:Y:S01]  /*1a00*/  UIADD3 UR4, UR4, 0x8, URZ ;  /* 0x0000000804047890 */ /* 0x000fe2000fffe03f */
[----:B--2---:R-:W-:Y:S01]  /*1a10*/  FMUL.FTZ R6, R2, R9 ;  /* 0x0000000902067220 */ /* 0x004fe20000410000 */
[----:B------:R-:W-:-:S03]  /*1a20*/  IADD3.X R9, R7, UR9, RZ, P0, !PT ;  /* 0x0000000907097c10 */ /* 0x000fc600087fe4ff */
[----:B---3--:R-:W-:Y:S01]  /*1a30*/  FFMA.FTZ R6, R3, R11, R6 ;  /* 0x0000000b03067223 */ /* 0x008fe20000010006 */
[----:B------:R-:W-:-:S04]  /*1a40*/  IADD3 R7, P4, R8, UR8, RZ ;  /* 0x0000000808077c10 */ /* 0x000fc8000ff9e0ff */
[----:B------:R0:W-:Y:S01]  /*1a50*/  STG.E [R8.64], R6 ;  /* 0x0000000608007986 */ /* 0x0001e2000c10190e */
[----:B------:R-:W-:Y:S02]  /*1a60*/  PLOP3.LUT P0, PT, PT, PT, PT, 0x8, 0x0 ;  /* 0x000000000000781c */ /* 0x000fe40003f0e170 */
[----:B0-----:R-:W-:Y:S02]  /*1a70*/  IADD3 R6, P2, R18, UR10, RZ ;  /* 0x0000000a12067c10 */ /* 0x001fe4000ff5e0ff */
[----:B------:R-:W-:Y:S02]  /*1a80*/  IADD3.X R9, R9, UR9, RZ, P4, !PT ;  /* 0x0000000909097c10 */ /* 0x000fe4000a7fe4ff */
[----:B------:R-:W-:Y:S02]  /*1a90*/  IADD3.X R8, R19, UR11, RZ, P2, !PT ;  /* 0x0000000b13087c10 */ /* 0x000fe400097fe4ff */
.L_x_141:
[----:B------:R-:W-:-:S13]  /*1aa0*/  ISETP.NE.OR P0, PT, R10, RZ, P0 ;  /* 0x000000ff0a00720c */ /* 0x000fda0000705670 */
[----:B------:R-:W-:Y:S05]  /*1ab0*/  @!P0 BRA `(.L_x_137) ;  /* 0x0000034000008947 */ /* 0x000fea0003800000 */
.L_x_138:
        /* <DEDUP_REMOVED lines=25> */
[----:B0-----:R-:W3:Y:S01]  /*1c50*/  LDG.E R11, [R8.64] ;  /* 0x0000000e080b7981 */ /* 0x001ee2000c1e1900 */
[----:B------:R-:W-:Y:S02]  /*1c60*/  IADD3 R6, P0, R6, UR8, RZ ;  /* 0x0000000806067c10 */ /* 0x000fe4000ff1e0ff */
[----:B-1----:R-:W-:Y:S02]  /*1c70*/  IADD3 R4, P2, R4, UR10, RZ ;  /* 0x0000000a04047c10 */ /* 0x002fe4000ff5e0ff */
        /* <DEDUP_REMOVED lines=16> */
[----:B------:R-:W-:Y:S01]  /*1d80*/  ISETP.NE.AND P0, PT, R10, RZ, PT ;  /* 0x000000ff0a00720c */ /* 0x000fe20003f05270 */
[----:B---3--:R-:W-:Y:S01]  /*1d90*/  FFMA.FTZ R6, R3, R11, R6 ;  /* 0x0000000b03067223 */ /* 0x008fe20000010006 */
[----:B------:R-:W-:-:S04]  /*1da0*/  IADD3 R7, P4, R8, UR8, RZ ;  /* 0x0000000808077c10 */ /* 0x000fc8000ff9e0ff */
[----:B------:R0:W-:Y:S02]  /*1db0*/  STG.E [R8.64], R6 ;  /* 0x0000000608007986 */ /* 0x0001e4000c10190e */
[----:B0-----:R-:W-:Y:S02]  /*1dc0*/  IADD3 R6, P2, R18, UR10, RZ ;  /* 0x0000000a12067c10 */ /* 0x001fe4000ff5e0ff */
[----:B------:R-:W-:Y:S02]  /*1dd0*/  IADD3.X R9, R9, UR9, RZ, P4, !PT ;  /* 0x0000000909097c10 */ /* 0x000fe4000a7fe4ff */
[----:B------:R-:W-:Y:S01]  /*1de0*/  IADD3.X R8, R19, UR11, RZ, P2, !PT ;  /* 0x0000000b13087c10 */ /* 0x000fe200097fe4ff */
[----:B------:R-:W-:Y:S05]  /*1df0*/  @P0 BRA `(.L_x_138) ;  /* 0xfffffcc000000947 */ /* 0x000fea000383ffff */
.L_x_137:
        /* <DEDUP_REMOVED lines=8> */
[----:B------:R-:W-:Y:S01]  /*1e80*/  IMAD.WIDE.U32 R4, R5, c[0x0][0x198], R14 ;  /* 0x0000660005047a25 */ /* 0x000fe200078e000e */
[----:B------:R-:W-:-:S03]  /*1e90*/  UIMAD UR9, UR4, UR11, UR9 ;  /* 0x0000000b040972a4 */ /* 0x000fc6000f8e0209 */
[----:B------:R-:W-:Y:S01]  /*1ea0*/  IMAD.U32 R7, RZ, RZ, UR4 ;  /* 0x00000004ff077e24 */ /* 0x000fe2000f8e00ff */
[C---:B------:R-:W-:Y:S01]  /*1eb0*/  LEA R8, P2, R4.reuse, c[0x0][0x170], 0x2 ;  /* 0x00005c0004087a11 */ /* 0x040fe200078410ff */
[----:B------:R-:W-:Y:S01]  /*1ec0*/  IMAD.MOV.U32 R28, RZ, RZ, R12 ;  /* 0x000000ffff1c7224 */ /* 0x000fe200078e000c */
[----:B------:R-:W-:Y:S01]  /*1ed0*/  IADD3 R5, R5, UR9, RZ ;  /* 0x0000000905057c10 */ /* 0x000fe2000fffe0ff */
[----:B------:R-:W-:Y:S02]  /*1ee0*/  ULDC.64 UR10, c[0x0][0x1d0] ;  /* 0x00007400000a7ab9 */ /* 0x000fe40000000a00 */
[----:B------:R-:W-:Y:S01]  /*1ef0*/  IMAD.WIDE.U32 R6, R7, c[0x0][0x198], R28 ;  /* 0x0000660007067a25 */ /* 0x000fe200078e001c */
[----:B------:R-:W-:-:S04]  /*1f00*/  LEA.HI.X R9, R4, c[0x0][0x174], R5, 0x2, P2 ;  /* 0x00005d0004097a11 */ /* 0x000fc800010f1405 */
[C---:B------:R-:W-:Y:S02]  /*1f10*/  LEA R10, P0, R6.reuse, c[0x0][0x170], 0x2 ;  /* 0x00005c00060a7a11 */ /* 0x040fe400078010ff */
[----:B------:R-:W-:Y:S01]  /*1f20*/  IADD3 R7, R7, UR9, RZ ;  /* 0x0000000907077c10 */ /* 0x000fe2000fffe0ff */
[----:B------:R-:W2:Y:S03]  /*1f30*/  LDG.E R9, [R8.64] ;  /* 0x0000000e08097981 */ /* 0x000ea6000c1e1900 */
[----:B------:R-:W-:-:S05]  /*1f40*/  LEA.HI.X R11, R6, c[0x0][0x174], R7, 0x2, P0 ;  /* 0x00005d00060b7a11 */ /* 0x000fca00000f1407 */
[----:B------:R-:W3:Y:S01]  /*1f50*/  LDG.E R10, [R10.64] ;  /* 0x0000000e0a0a7981 */ /* 0x000ee2000c1e1900 */
[----:B------:R-:W-:Y:S01]  /*1f60*/  UIMAD UR8, UR8, UR10, URZ ;  /* 0x0000000a080872a4 */ /* 0x000fe2000f8e023f */
[----:B------:R-:W-:Y:S02]  /*1f70*/  IMAD.MOV.U32 R27, RZ, RZ, R26 ;  /* 0x000000ffff1b7224 */ /* 0x000fe400078e001a */
[----:B------:R-:W-:Y:S02]  /*1f80*/  IMAD.U32 R5, RZ, RZ, UR4 ;  /* 0x00000004ff057e24 */ /* 0x000fe4000f8e00ff */
[----:B------:R-:W-:Y:S01]  /*1f90*/  IMAD.MOV.U32 R26, RZ, RZ, R16 ;  /* 0x000000ffff1a7224 */ /* 0x000fe200078e0010 */
[----:B------:R-:W-:-:S03]  /*1fa0*/  UIMAD UR8, UR4, UR11, UR8 ;  /* 0x0000000b040872a4 */ /* 0x000fc6000f8e0208 */
[----:B------:R-:W-:Y:S01]  /*1fb0*/  IMAD.WIDE.U32 R4, R5, c[0x0][0x1d0], R26 ;  /* 0x0000740005047a25 */ /* 0x000fe200078e001a */
[----:B------:R-:W-:-:S04]  /*1fc0*/  UISETP.NE.AND UP0, UPT, UR18, 0x1, UPT ;  /* 0x000000011200788c */ /* 0x000fc8000bf05270 */
[----:B------:R-:W-:Y:S02]  /*1fd0*/  LEA R6, P0, R4, c[0x0][0x1a8], 0x2 ;  /* 0x00006a0004067a11 */ /* 0x000fe400078010ff */
[----:B------:R-:W-:-:S04]  /*1fe0*/  IADD3 R7, R5, UR8, RZ ;  /* 0x0000000805077c10 */ /* 0x000fc8000fffe0ff */
[----:B------:R-:W-:Y:S02]  /*1ff0*/  LEA.HI.X R7, R4, c[0x0][0x1ac], R7, 0x2, P0 ;  /* 0x00006b0004077a11 */ /* 0x000fe400000f1407 */
[----:B------:R-:W-:Y:S01]  /*2000*/  PLOP3.LUT P0, PT, PT, PT, UP0, 0x80, 0x0 ;  /* 0x000000000000781c */ /* 0x000fe20003f0f008 */
[----:B--2---:R-:W-:-:S04]  /*2010*/  FMUL.FTZ R5, R2, R9 ;  /* 0x0000000902057220 */ /* 0x004fc80000410000 */
[----:B---3--:R-:W-:-:S05]  /*2020*/  FFMA.FTZ R5, R3, R10, R5 ;  /* 0x0000000a03057223 */ /* 0x008fca0000010005 */
[----:B------:R0:W-:Y:S03]  /*2030*/  STG.E [R6.64], R5 ;  /* 0x0000000506007986 */ /* 0x0001e6000c10190e */
[----:B------:R-:W-:Y:S05]  /*2040*/  @!P0 BRA `(.L_x_142) ;  /* 0x000003b000008947 */ /* 0x000fea0003800000 */
[----:B------:R-:W-:Y:S02]  /*2050*/  UIADD3 UR8, UR4, 0x1, URZ ;  /* 0x0000000104087890 */ /* 0x000fe4000fffe03f */
[----:B------:R-:W-:Y:S02]  /*2060*/  ULDC.64 UR10, c[0x0][0x198] ;  /* 0x00006600000a7ab9 */ /* 0x000fe40000000a00 */
[----:B------:R-:W-:Y:S02]  /*2070*/  USHF.R.S32.HI UR9, URZ, 0x1f, UR8 ;  /* 0x0000001f3f097899 */ /* 0x000fe40008011408 */
[----:B0-----:R-:W-:Y:S02]  /*2080*/  IMAD.U32 R5, RZ, RZ, UR8 ;  /* 0x00000008ff057e24 */ /* 0x001fe4000f8e00ff */
[----:B------:R-:W-:Y:S01]  /*2090*/  UIMAD UR10, UR9, UR10, URZ ;  /* 0x0000000a090a72a4 */ /* 0x000fe2000f8e023f */
[----:B------:R-:W-:-:S02]  /*20a0*/  IMAD.U32 R7, RZ, RZ, UR8 ;  /* 0x00000008ff077e24 */ /* 0x000fc4000f8e00ff */
[----:B------:R-:W-:Y:S01]  /*20b0*/  IMAD.WIDE.U32 R4, R5, c[0x0][0x198], R14 ;  /* 0x0000660005047a25 */ /* 0x000fe200078e000e */
[----:B------:R-:W-:-:S03]  /*20c0*/  UIMAD UR10, UR8, UR11, UR10 ;  /* 0x0000000b080a72a4 */ /* 0x000fc6000f8e020a */
[----:B------:R-:W-:Y:S01]  /*20d0*/  IMAD.WIDE.U32 R6, R7, c[0x0][0x198], R28 ;  /* 0x0000660007067a25 */ /* 0x000fe200078e001c */
[----:B------:R-:W-:Y:S02]  /*20e0*/  LEA R8, P2, R4, c[0x0][0x170], 0x2 ;  /* 0x00005c0004087a11 */ /* 0x000fe400078410ff */
[----:B------:R-:W-:Y:S02]  /*20f0*/  IADD3 R5, R5, UR10, RZ ;  /* 0x0000000a05057c10 */ /* 0x000fe4000fffe0ff */
[----:B------:R-:W-:Y:S02]  /*2100*/  LEA R10, P0, R6, c[0x0][0x170], 0x2 ;  /* 0x00005c00060a7a11 */ /* 0x000fe400078010ff */
[----:B------:R-:W-:Y:S02]  /*2110*/  LEA.HI.X R9, R4, c[0x0][0x174], R5, 0x2, P2 ;  /* 0x00005d0004097a11 */ /* 0x000fe400010f1405 */
[----:B------:R-:W-:Y:S01]  /*2120*/  IADD3 R7, R7, UR10, RZ ;  /* 0x0000000a07077c10 */ /* 0x000fe2000fffe0ff */
[----:B------:R-:W-:-:S03]  /*2130*/  ULDC.64 UR10, c[0x0][0x1d0] ;  /* 0x00007400000a7ab9 */ /* 0x000fc60000000a00 */
[----:B------:R-:W-:Y:S01]  /*2140*/  LEA.HI.X R11, R6, c[0x0][0x174], R7, 0x2, P0 ;  /* 0x00005d00060b7a11 */ /* 0x000fe200000f1407 */
[----:B------:R-:W2:Y:S04]  /*2150*/  LDG.E R9, [R8.64] ;  /* 0x0000000e08097981 */ /* 0x000ea8000c1e1900 */
[----:B------:R-:W3:Y:S01]  /*2160*/  LDG.E R10, [R10.64] ;  /* 0x0000000e0a0a7981 */ /* 0x000ee2000c1e1900 */
        /* <DEDUP_REMOVED lines=22> */
[----:B------:R-:W-:Y:S01]  /*22d0*/  LEA R4, P2, R14, c[0x0][0x170], 0x2 ;  /* 0x00005c000e047a11 */ /* 0x000fe200078410ff */
[----:B------:R-:W-:Y:S01]  /*22e0*/  ULDC.64 UR10, c[0x0][0x1d0] ;  /* 0x00007400000a7ab9 */ /* 0x000fe20000000a00 */
[----:B------:R-:W-:Y:S02]  /*22f0*/  IADD3 R5, R15, UR9, RZ ;  /* 0x000000090f057c10 */ /* 0x000fe4000fffe0ff */
[----:B------:R-:W-:Y:S02]  /*2300*/  LEA R6, P0, R28, c[0x0][0x170], 0x2 ;  /* 0x00005c001c067a11 */ /* 0x000fe400078010ff */
[----:B------:R-:W-:Y:S02]  /*2310*/  LEA.HI.X R5, R14, c[0x0][0x174], R5, 0x2, P2 ;  /* 0x00005d000e057a11 */ /* 0x000fe400010f1405 */
[----:B------:R-:W-:-:S04]  /*2320*/  IADD3 R7, R29, UR9, RZ ;  /* 0x000000091d077c10 */ /* 0x000fc8000fffe0ff */
[----:B------:R-:W-:Y:S01]  /*2330*/  LEA.HI.X R7, R28, c[0x0][0x174], R7, 0x2, P0 ;  /* 0x00005d001c077a11 */ /* 0x000fe200000f1407 */
[----:B------:R-:W2:Y:S04]  /*2340*/  LDG.E R5, [R4.64] ;  /* 0x0000000e04057981 */ /* 0x000ea8000c1e1900 */
[----:B------:R-:W3:Y:S01]  /*2350*/  LDG.E R6, [R6.64] ;  /* 0x0000000e06067981 */ /* 0x000ee2000c1e1900 */
[----:B------:R-:W-:Y:S01]  /*2360*/  UIMAD UR8, UR8, UR10, URZ ;  /* 0x0000000a080872a4 */ /* 0x000fe2000f8e023f */
[----:B------:R-:W-:-:S03]  /*2370*/  IMAD.U32 R9, RZ, RZ, UR4 ;  /* 0x00000004ff097e24 */ /* 0x000fc6000f8e00ff */
[----:B------:R-:W-:Y:S01]  /*2380*/  UIMAD UR8, UR4, UR11, UR8 ;  /* 0x0000000b040872a4 */ /* 0x000fe2000f8e0208 */
[----:B------:R-:W-:-:S05]  /*2390*/  IMAD.WIDE.U32 R26, R9, c[0x0][0x1d0], R26 ;  /* 0x00007400091a7a25 */ /* 0x000fca00078e001a */
[----:B------:R-:W-:Y:S02]  /*23a0*/  LEA R8, P0, R26, c[0x0][0x1a8], 0x2 ;  /* 0x00006a001a087a11 */ /* 0x000fe400078010ff */
[----:B------:R-:W-:-:S04]  /*23b0*/  IADD3 R9, R27, UR8, RZ ;  /* 0x000000081b097c10 */ /* 0x000fc8000fffe0ff */
[----:B------:R-:W-:Y:S01]  /*23c0*/  LEA.HI.X R9, R26, c[0x0][0x1ac], R9, 0x2, P0 ;  /* 0x00006b001a097a11 */ /* 0x000fe200000f1409 */
[----:B--2---:R-:W-:-:S04]  /*23d0*/  FMUL.FTZ R10, R2, R5 ;  /* 0x00000005020a7220 */ /* 0x004fc80000410000 */
[----:B---3--:R-:W-:-:S05]  /*23e0*/  FFMA.FTZ R5, R3, R6, R10 ;  /* 0x0000000603057223 */ /* 0x008fca000001000a */
[----:B------:R0:W-:Y:S02]  /*23f0*/  STG.E [R8.64], R5 ;  /* 0x0000000508007986 */ /* 0x0001e4000c10190e */
.L_x_142:
[----:B------:R-:W-:-:S04]  /*2400*/  UIADD3 UR5, UP0, UR5, 0x1, URZ ;  /* 0x0000000105057890 */ /* 0x000fc8000ff1e03f */
[----:B------:R-:W-:Y:S01]  /*2410*/  UIADD3.X UR6, URZ, UR6, URZ, UP0, !UPT ;  /* 0x000000063f067290 */ /* 0x000fe200087fe43f */
[----:B------:R-:W-:Y:S01]  /*2420*/  @P1 CALL.REL.NOINC `(.L_x_143) ;  /* 0x0000001000001944 */ /* 0x000fe20003c00000 */
[----:B------:R-:W-:Y:S05]  /*2430*/  BRA `(.L_x_144) ;  /* 0xffffe0e000007947 */ /* 0x000fea000383ffff */
.L_x_143:
[----:B------:R-:W-:-:S01]  /*2440*/  NOP ;  /* 0x0000000000007918 */ /* 0x000fc20000000000 */
[----:B------:R-:W-:Y:S05]  /*2450*/  EXIT ;  /* 0x000000000000794d */ /* 0x000fea0003800000 */
.L_x_136:
        /* <DEDUP_REMOVED lines=29> */
.L_x_152:
        /* <DEDUP_REMOVED lines=41> */
.L_x_148:
[----:B------:R-:W-:Y:S02]  /*28c0*/  IMAD.MOV.U32 R22, RZ, RZ, R10 ;  /* 0x000000ffff167224 */ /* 0x000fe400078e000a */
[----:B------:R-:W-:-:S05]  /*28d0*/  IMAD.MOV.U32 R23, RZ, RZ, R21 ;  /* 0x000000ffff177224 */ /* 0x000fca00078e0015 */
[----:B--2---:R-:W2:Y:S01]  /*28e0*/  LDG.E R12, [R22.64] ;  /* 0x0000000e160c7981 */ /* 0x004ea2000c1e1900 */
        /* <DEDUP_REMOVED lines=69> */
[----:B------:R-:W-:Y:S01]  /*2d40*/  IADD3 R20, P1, R22, UR9, RZ ;  /* 0x0000000916147c10 */ /* 0x000fe2000ff3e0ff */
[----:B--2---:R2:W-:Y:S04]  /*2d50*/  STG.E [R22.64], R0 ;  /* 0x0000000016007986 */ /* 0x0045e8000c10190e */
[----:B-1----:R-:W3:Y:S01]  /*2d60*/  LDG.E R12, [R28.64] ;  /* 0x0000000e1c0c7981 */ /* 0x002ee2000c1e1900 */
[----:B0-----:R-:W-:Y:S02]  /*2d70*/  IADD3 R24, P2, R28, UR11, RZ ;  /* 0x0000000b1c187c10 */ /* 0x001fe4000ff5e0ff */
[----:B------:R-:W-:-:S02]  /*2d80*/  IADD3.X R21, R23, UR8, RZ, P1, !PT ;  /* 0x0000000817157c10 */ /* 0x000fc40008ffe4ff */
[----:B------:R-:W-:Y:S02]  /*2d90*/  IADD3.X R25, R29, UR10, RZ, P2, !PT ;  /* 0x0000000a1d197c10 */ /* 0x000fe400097fe4ff */
[----:B------:R-:W-:Y:S01]  /*2da0*/  IADD3 R26, P1, R20, UR9, RZ ;  /* 0x00000009141a7c10 */ /* 0x000fe2000ff3e0ff */
[----:B---3--:R0:W-:Y:S04]  /*2db0*/  STG.E [R20.64], R12 ;  /* 0x0000000c14007986 */ /* 0x0081e8000c10190e */
[----:B------:R-:W3:Y:S01]  /*2dc0*/  LDG.E R10, [R24.64] ;  /* 0x0000000e180a7981 */ /* 0x000ee2000c1e1900 */
[----:B--2---:R-:W-:Y:S02]  /*2dd0*/  IADD3 R22, P2, R24, UR11, RZ ;  /* 0x0000000b18167c10 */ /* 0x004fe4000ff5e0ff */
[----:B------:R-:W-:-:S02]  /*2de0*/  IADD3.X R27, R21, UR8, RZ, P1, !PT ;  /* 0x00000008151b7c10 */ /* 0x000fc40008ffe4ff */
[----:B------:R-:W-:Y:S02]  /*2df0*/  IADD3.X R23, R25, UR10, RZ, P2, !PT ;  /* 0x0000000a19177c10 */ /* 0x000fe400097fe4ff */
[----:B------:R-:W-:Y:S01]  /*2e00*/  IADD3 R28, P1, R26, UR9, RZ ;  /* 0x000000091a1c7c10 */ /* 0x000fe2000ff3e0ff */
[----:B---3--:R1:W-:Y:S04]  /*2e10*/  STG.E [R26.64], R10 ;  /* 0x0000000a1a007986 */ /* 0x0083e8000c10190e */
[----:B------:R-:W2:Y:S01]  /*2e20*/  LDG.E R14, [R22.64] ;  /* 0x0000000e160e7981 */ /* 0x000ea2000c1e1900 */
[----:B------:R-:W-:Y:S02]  /*2e30*/  IADD3 R18, P2, R22, UR11, RZ ;  /* 0x0000000b16127c10 */ /* 0x000fe4000ff5e0ff */
[----:B------:R-:W-:-:S02]  /*2e40*/  IADD3.X R29, R27, UR8, RZ, P1, !PT ;  /* 0x000000081b1d7c10 */ /* 0x000fc40008ffe4ff */
[----:B------:R-:W-:Y:S01]  /*2e50*/  IADD3.X R19, R23, UR10, RZ, P2, !PT ;  /* 0x0000000a17137c10 */ /* 0x000fe200097fe4ff */
[----:B------:R-:W-:-:S04]  /*2e60*/  UIADD3 UR12, UR12, -0x10, URZ ;  /* 0xfffffff00c0c7890 */ /* 0x000fc8000fffe03f */
[----:B------:R-:W-:Y:S01]  /*2e70*/  UISETP.GT.AND UP1, UPT, UR12, 0xc, UPT ;  /* 0x0000000c0c00788c */ /* 0x000fe2000bf24270 */
[----:B--2---:R2:W-:Y:S04]  /*2e80*/  STG.E [R28.64], R14 ;  /* 0x0000000e1c007986 */ /* 0x0045e8000c10190e */
[----:B0-----:R0:W3:Y:S01]  /*2e90*/  LDG.E R12, [R18.64] ;  /* 0x0000000e120c7981 */ /* 0x0010e2000c1e1900 */
        /* <DEDUP_REMOVED lines=8> */
[----:B---3--:R2:W-:Y:S01]  /*2f20*/  STG.E [R24.64], R12 ;  /* 0x0000000c18007986 */ /* 0x0085e2000c10190e */
[----:B------:R-:W-:Y:S05]  /*2f30*/  @P3 BRA `(.L_x_148) ;  /* 0xfffff98000003947 */ /* 0x000fea000383ffff */
.L_x_147:
[----:B------:R-:W-:-:S06]  /*2f40*/  UISETP.GT.AND UP1, UPT, UR12, 0x4, UPT ;  /* 0x000000040c00788c */ /* 0x000fcc000bf24270 */
[----:B------:R-:W-:-:S13]  /*2f50*/  PLOP3.LUT P1, PT, PT, PT, UP1, 0x80, 0x0 ;  /* 0x000000000000781c */ /* 0x000fda0003f2f018 */
[----:B------:R-:W-:Y:S05]  /*2f60*/  @!P1 BRA `(.L_x_149) ;  /* 0x0000036000009947 */ /* 0x000fea0003800000 */
        /* <DEDUP_REMOVED lines=30> */
[----:B------:R-:W-:Y:S01]  /*3150*/  IADD3 R28, P0, R24, UR9, RZ ;  /* 0x00000009181c7c10 */ /* 0x000fe2000ff1e0ff */
[----:B--2---:R2:W-:Y:S04]  /*3160*/  STG.E [R24.64], R10 ;  /* 0x0000000a18007986 */ /* 0x0045e8000c10190e */
[----:B0-----:R-:W3:Y:S01]  /*3170*/  LDG.E R0, [R26.64] ;  /* 0x0000000e1a007981 */ /* 0x001ee2000c1e1900 */
[----:B-1----:R-:W-:Y:S02]  /*3180*/  IADD3 R18, P1, R26, UR11, RZ ;  /* 0x0000000b1a127c10 */ /* 0x002fe4000ff3e0ff */
[----:B------:R-:W-:-:S02]  /*3190*/  IADD3.X R29, R25, UR8, RZ, P0, !PT ;  /* 0x00000008191d7c10 */ /* 0x000fc400087fe4ff */
[----:B------:R-:W-:Y:S02]  /*31a0*/  IADD3.X R19, R27, UR10, RZ, P1, !PT ;  /* 0x0000000a1b137c10 */ /* 0x000fe40008ffe4ff */
[----:B------:R-:W-:Y:S01]  /*31b0*/  IADD3 R20, P0, R28, UR9, RZ ;  /* 0x000000091c147c10 */ /* 0x000fe2000ff1e0ff */
[----:B---3--:R0:W-:Y:S04]  /*31c0*/  STG.E [R28.64], R0 ;  /* 0x000000001c007986 */ /* 0x0081e8000c10190e */
[----:B------:R-:W3:Y:S01]  /*31d0*/  LDG.E R12, [R18.64] ;  /* 0x0000000e120c7981 */ /* 0x000ee2000c1e1900 */
[----:B------:R-:W-:Y:S02]  /*31e0*/  IADD3 R22, P1, R18, UR11, RZ ;  /* 0x0000000b12167c10 */ /* 0x000fe4000ff3e0ff */
[----:B------:R-:W-:-:S02]  /*31f0*/  IADD3.X R21, R29, UR8, RZ, P0, !PT ;  /* 0x000000081d157c10 */ /* 0x000fc400087fe4ff */
[----:B------:R-:W-:Y:S02]  /*3200*/  IADD3.X R23, R19, UR10, RZ, P1, !PT ;  /* 0x0000000a13177c10 */ /* 0x000fe40008ffe4ff */
[----:B--2---:R-:W-:Y:S01]  /*3210*/  IADD3 R24, P0, R20, UR9, RZ ;  /* 0x0000000914187c10 */ /* 0x004fe2000ff1e0ff */
[----:B---3--:R1:W-:Y:S04]  /*3220*/  STG.E [R20.64], R12 ;  /* 0x0000000c14007986 */ /* 0x0083e8000c10190e */
[----:B------:R-:W2:Y:S01]  /*3230*/  LDG.E R27, [R22.64] ;  /* 0x0000000e161b7981 */ /* 0x000ea2000c1e1900 */
        /* <DEDUP_REMOVED lines=8> */
[----:B--2---:R0:W-:Y:S04]  /*32c0*/  STG.E [R24.64], R27 ;  /* 0x0000001b18007986 */ /* 0x0041e8000c10190e */
.L_x_149:
[----:B------:R-:W-:-:S13]  /*32d0*/  ISETP.NE.OR P0, PT, RZ, UR12, P0 ;  /* 0x0000000cff007c0c */ /* 0x000fda0008705670 */
[----:B------:R-:W-:Y:S05]  /*32e0*/  @!P0 BRA `(.L_x_145) ;  /* 0x000001f000008947 */ /* 0x000fea0003800000 */
.L_x_146:
[----:B------:R-:W-:Y:S02]  /*32f0*/  IMAD.MOV.U32 R22, RZ, RZ, R10 ;  /* 0x000000ffff167224 */ /* 0x000fe400078e000a */
[----:B------:R-:W-:-:S05]  /*3300*/  IMAD.MOV.U32 R23, RZ, RZ, R21 ;  /* 0x000000ffff177224 */ /* 0x000fca00078e0015 */
[----:B--2---:R-:W2:Y:S01]  /*3310*/  LDG.E R12, [R22.64] ;  /* 0x0000000e160c7981 */ /* 0x004ea2000c1e1900 */
[----:B------:R-:W-:Y:S01]  /*3320*/  IADD3 R20, P0, R10, UR11, RZ ;  /* 0x0000000b0a147c10 */ /* 0x000fe2000ff1e0ff */
[----:B------:R-:W-:-:S03]  /*3330*/  IMAD.MOV.U32 R18, RZ, RZ, R0 ;  /* 0x000000ffff127224 */ /* 0x000fc600078e0000 */
        /* <DEDUP_REMOVED lines=12> */
[----:B------:R-:W-:Y:S01]  /*3400*/  IADD3.X R23, R27, UR10, RZ, P1, !PT ;  /* 0x0000000a1b177c10 */ /* 0x000fe20008ffe4ff */
[----:B------:R-:W-:Y:S01]  /*3410*/  UIADD3 UR12, UR12, -0x4, URZ ;  /* 0xfffffffc0c0c7890 */ /* 0x000fe2000fffe03f */
[----:B0-----:R-:W-:-:S04]  /*3420*/  IADD3 R18, P0, R28, UR9, RZ ;  /* 0x000000091c127c10 */ /* 0x001fc8000ff1e0ff */
[----:B------:R-:W-:Y:S01]  /*3430*/  IADD3.X R19, R29, UR8, RZ, P0, !PT ;  /* 0x000000081d137c10 */ /* 0x000fe200087fe4ff */
[----:B--2---:R-:W-:Y:S04]  /*3440*/  STG.E [R28.64], R14 ;  /* 0x0000000e1c007986 */ /* 0x004fe8000c10190e */
[----:B------:R-:W2:Y:S01]  /*3450*/  LDG.E R12, [R22.64] ;  /* 0x0000000e160c7981 */ /* 0x000ea2000c1e1900 */
[----:B------:R-:W-:Y:S01]  /*3460*/  ISETP.NE.AND P0, PT, RZ, UR12, PT ;  /* 0x0000000cff007c0c */ /* 0x000fe2000bf05270 */
[----:B------:R-:W-:Y:S01]  /*3470*/  UIADD3 UR5, UR5, 0x4, URZ ;  /* 0x0000000405057890 */ /* 0x000fe2000fffe03f */
[----:B-1----:R-:W-:Y:S02]  /*3480*/  IADD3 R10, P1, R22, UR11, RZ ;  /* 0x0000000b160a7c10 */ /* 0x002fe4000ff3e0ff */
[----:B------:R-:W-:-:S02]  /*3490*/  IADD3 R0, P2, R18, UR9, RZ ;  /* 0x0000000912007c10 */ /* 0x000fc4000ff5e0ff */
[----:B------:R-:W-:Y:S01]  /*34a0*/  IADD3.X R21, R23, UR10, RZ, P1, !PT ;  /* 0x0000000a17157c10 */ /* 0x000fe20008ffe4ff */
[----:B--2---:R0:W-:Y:S02]  /*34b0*/  STG.E [R18.64], R12 ;  /* 0x0000000c12007986 */ /* 0x0041e4000c10190e */
[----:B0-----:R-:W-:-:S04]  /*34c0*/  IADD3.X R19, R19, UR8, RZ, P2, !PT ;  /* 0x0000000813137c10 */ /* 0x001fc800097fe4ff */
[----:B------:R-:W-:Y:S05]  /*34d0*/  @P0 BRA `(.L_x_146) ;  /* 0xfffffe1000000947 */ /* 0x000fea000383ffff */
.L_x_145:
        /* <DEDUP_REMOVED lines=13> */
[----:B------:R-:W3:Y:S01]  /*35b0*/  LDG.E R19, [R18.64] ;  /* 0x0000000e12137981 */ /* 0x000ee2000c1e1900 */
        /* <DEDUP_REMOVED lines=10> */
[----:B---3--:R1:W-:Y:S10]  /*3660*/  STG.E [R8.64], R19 ;  /* 0x0000001308007986 */ /* 0x0083f4000c10190e */
        /* <DEDUP_REMOVED lines=42> */
.L_x_150:
[----:B------:R-:W-:Y:S01]  /*3910*/  PLOP3.LUT P0, PT, PT, PT, UP0, 0x80, 0x0 ;  /* 0x000000000000781c */ /* 0x000fe20003f0f008 */
[----:B------:R-:W-:-:S04]  /*3920*/  UIADD3 UR6, UP1, UR6, 0x1, URZ ;  /* 0x0000000106067890 */ /* 0x000fc8000ff3e03f */
[----:B------:R-:W-:-:S08]  /*3930*/  UIADD3.X UR7, URZ, UR7, URZ, UP1, !UPT ;  /* 0x000000073f077290 */ /* 0x000fd00008ffe43f */
[----:B------:R-:W-:Y:S01]  /*3940*/  @P0 CALL.REL.NOINC `(.L_x_151) ;  /* 0x0000001000000944 */ /* 0x000fe20003c00000 */
[----:B------:R-:W-:Y:S05]  /*3950*/  BRA `(.L_x_152) ;  /* 0xffffecd000007947 */ /* 0x000fea000383ffff */
.L_x_151:
[----:B------:R-:W-:Y:S05]  /*3960*/  EXIT ;  /* 0x000000000000794d */ /* 0x000fea0003800000 */
.L_x_153:
        /* <DEDUP_REMOVED lines=9> */
.L_x_179:


//--------------------- .text._ZN2at6native52_GLOBAL__N__f9ca3f21_19_UpSampleLinear1d_cu_bb295a3027upsample_linear1d_out_frameIddEEviT0_bNS_27GenericPackedTensorAccessorIKT_Lm3ENS_16DefaultPtrTraitsElEENS4_IS5_Lm3ES7_lEE --------------------------
	.section	.text._ZN2at6native52_GLOBAL__N__f9ca3f21_19_UpSampleLinear1d_cu_bb295a3027upsample_linear1d_out_frameIddEEviT0_bNS_27GenericPackedTensorAccessorIKT_Lm3ENS_16DefaultPtrTraitsElEENS4_IS5_Lm3ES7_lEE,"ax",@progbits
	.sectioninfo	@"SHI_REGISTERS=40"
	.align	128
.text._ZN2at6native52_GLOBAL__N__f9ca3f21_19_UpSampleLinear1d_cu_bb295a3027upsample_linear1d_out_frameIddEEviT0_bNS_27GenericPackedTensorAccessorIKT_Lm3ENS_16DefaultPtrTraitsElEENS4_IS5_Lm3ES7_lEE:
        .type           _ZN2at6native52_GLOBAL__N__f9ca3f21_19_UpSampleLinear1d_cu_bb295a3027upsample_linear1d_out_frameIddEEviT0_bNS_27GenericPackedTensorAccessorIKT_Lm3ENS_16DefaultPtrTraitsElEENS4_IS5_Lm3ES7_lEE,@function
        .size           _ZN2at6native52_GLOBAL__N__f9ca3f21_19_UpSampleLinear1d_cu_bb295a3027upsample_linear1d_out_frameIddEEviT0_bNS_27GenericPackedTensorAccessorIKT_Lm3ENS_16DefaultPtrTraitsElEENS4_IS5_Lm3ES7_lEE,(.L_x_180 - _ZN2at6native52_GLOBAL__N__f9ca3f21_19_UpSampleLinear1d_cu_bb295a3027upsample_linear1d_out_frameIddEEviT0_bNS_27GenericPackedTensorAccessorIKT_Lm3ENS_16DefaultPtrTraitsElEENS4_IS5_Lm3ES7_lEE)
        .other          _ZN2at6native52_GLOBAL__N__f9ca3f21_19_UpSampleLinear1d_cu_bb295a3027upsample_linear1d_out_frameIddEEviT0_bNS_27GenericPackedTensorAccessorIKT_Lm3ENS_16DefaultPtrTraitsElEENS4_IS5_Lm3ES7_lEE,@"STO_CUDA_ENTRY STV_DEFAULT"
_ZN2at6native52_GLOBAL__N__f9ca3f21_19_UpSampleLinear1d_cu_bb295a3027upsample_linear1d_out_frameIddEEviT0_bNS_27GenericPackedTensorAccessorIKT_Lm3ENS_16DefaultPtrTraitsElEENS4_IS5_Lm3ES7_lEE:
        /* <DEDUP_REMOVED lines=46> */
[----:B------:R-:W-:Y:S02]  /*02e0*/  FSEL R25, R3, RZ, P0 ;  /* 0x000000ff03197208 */ /* 0x000fe40000000000 */
.L_x_155:
[----:B------:R-:W-:Y:S05]  /*02f0*/  @!P1 EXIT ;  /* 0x000000000000994d */ /* 0x000fea0003800000 */
[----:B------:R-:W-:Y:S01]  /*0300*/  ISETP.LE.AND P0, PT, R0, c[0x0][0x188], PT ;  /* 0x0000620000007a0c */ /* 0x000fe20003f03270 */
[----:B-1----:R1:W2:-:S12]  /*0310*/  F2I.F64.TRUNC R21, R24 ;  /* 0x0000001800157311 */ /* 0x002298000030d100 */
[----:B------:R-:W-:Y:S05]  /*0320*/  @!P0 EXIT ;  /* 0x000000000000894d */ /* 0x000fea0003800000 */
[----:B-1----:R-:W-:Y:S01]  /*0330*/  IMAD.MOV.U32 R6, RZ, RZ, 0x1 ;  /* 0x00000001ff067424 */ /* 0x002fe200078e00ff */
[----:B0-2---:R-:W0:Y:S01]  /*0340*/  I2F.F64 R2, R21 ;  /* 0x0000001500027312 */ /* 0x005e220000201c00 */
[C---:B------:R-:W-:Y:S01]  /*0350*/  IADD3 R18, R21.reuse, 0x1, RZ ;  /* 0x0000000115127810 */ /* 0x040fe20007ffe0ff */
[----:B------:R-:W-:Y:S01]  /*0360*/  ULDC UR7, c[0x0][0x188] ;  /* 0x0000620000077ab9 */ /* 0x000fe20000000800 */
[----:B------:R-:W-:Y:S01]  /*0370*/  SHF.R.S32.HI R4, RZ, 0x1f, R23 ;  /* 0x0000001fff047819 */ /* 0x000fe20000011417 */
[----:B------:R-:W-:Y:S01]  /*0380*/  ULOP3.LUT UR13, UR7, 0x3, URZ, 0xc0, !UPT ;  /* 0x00000003070d7892 */ /* 0x000fe2000f8ec03f */
[----:B------:R-:W-:Y:S01]  /*0390*/  IADD3 R0, -R6, c[0x0][0x190], RZ ;  /* 0x0000640006007a10 */ /* 0x000fe20007ffe1ff */
[----:B------:R-:W-:Y:S02]  /*03a0*/  UMOV UR5, URZ ;  /* 0x0000003f00057c82 */ /* 0x000fe40008000000 */
[----:B------:R-:W-:Y:S01]  /*03b0*/  IMAD R4, R4, c[0x0][0x1e0], RZ ;  /* 0x0000780004047a24 */ /* 0x000fe200078e02ff */
[----:B------:R-:W-:Y:S01]  /*03c0*/  ISETP.GE.AND P0, PT, R21, R0, PT ;  /* 0x000000001500720c */ /* 0x000fe20003f06270 */
[----:B------:R-:W-:Y:S01]  /*03d0*/  UIADD3 UR7, -UR13, UR7, URZ ;  /* 0x000000070d077290 */ /* 0x000fe2000fffe13f */
[----:B------:R-:W-:Y:S01]  /*03e0*/  SHF.R.S32.HI R0, RZ, 0x1f, R21 ;  /* 0x0000001fff007819 */ /* 0x000fe20000011415 */
[----:B------:R-:W-:Y:S01]  /*03f0*/  UMOV UR6, URZ ;  /* 0x0000003f00067c82 */ /* 0x000fe20008000000 */
[----:B0-----:R0:W1:-:S03]  /*0400*/  DADD R24, -R2, R24 ;  /* 0x0000000002187229 */ /* 0x0010460000000118 */
[----:B0-----:R-:W-:Y:S02]  /*0410*/  IMAD R2, R0, c[0x0][0x1a8], RZ ;  /* 0x00006a0000027a24 */ /* 0x001fe400078e02ff */
[----:B------:R-:W-:-:S04]  /*0420*/  IMAD R3, R23, c[0x0][0x1e4], R4 ;  /* 0x0000790017037a24 */ /* 0x000fc800078e0204 */
[----:B------:R-:W-:Y:S01]  /*0430*/  @P0 IMAD.MOV R18, RZ, RZ, R21 ;  /* 0x000000ffff120224 */ /* 0x000fe200078e0215 */
[----:B-1----:R0:W1:Y:S01]  /*0440*/  DADD R16, -R24, 1 ;  /* 0x3ff0000018107429 */ /* 0x0020620000000100 */
[C---:B------:R-:W-:Y:S01]  /*0450*/  IMAD R5, R21.reuse, c[0x0][0x1ac], R2 ;  /* 0x00006b0015057a24 */ /* 0x040fe200078e0202 */
[----:B------:R-:W-:Y:S01]  /*0460*/  IADD3 R2, -R6, c[0x0][0x188], RZ ;  /* 0x0000620006027a10 */ /* 0x000fe20007ffe1ff */
[----:B------:R-:W-:Y:S01]  /*0470*/  IMAD.WIDE.U32 R20, R21, c[0x0][0x1a8], RZ ;  /* 0x00006a0015147a25 */ /* 0x000fe200078e00ff */
[----:B------:R-:W-:-:S03]  /*0480*/  SHF.R.S32.HI R0, RZ, 0x1f, R18 ;  /* 0x0000001fff007819 */ /* 0x000fc60000011412 */
[----:B------:R-:W-:-:S04]  /*0490*/  IMAD.WIDE.U32 R22, R23, c[0x0][0x1e0], RZ ;  /* 0x0000780017167a25 */ /* 0x000fc800078e00ff */
[----:B------:R-:W-:Y:S02]  /*04a0*/  IMAD R7, R0, c[0x0][0x1a8], RZ ;  /* 0x00006a0000077a24 */ /* 0x000fe400078e02ff */
[----:B------:R-:W-:Y:S02]  /*04b0*/  IMAD.IADD R4, R21, 0x1, R5 ;  /* 0x0000000115047824 */ /* 0x000fe400078e0205 */
[C---:B------:R-:W-:Y:S02]  /*04c0*/  IMAD R7, R18.reuse, c[0x0][0x1ac], R7 ;  /* 0x00006b0012077a24 */ /* 0x040fe400078e0207 */
[----:B------:R-:W-:-:S04]  /*04d0*/  IMAD.WIDE.U32 R18, R18, c[0x0][0x1a8], RZ ;  /* 0x00006a0012127a25 */ /* 0x000fc800078e00ff */
[----:B------:R-:W-:Y:S02]  /*04e0*/  IMAD.MOV.U32 R0, RZ, RZ, RZ ;  /* 0x000000ffff007224 */ /* 0x000fe400078e00ff */
[----:B------:R-:W-:Y:S02]  /*04f0*/  IMAD.IADD R3, R23, 0x1, R3 ;  /* 0x0000000117037824 */ /* 0x000fe400078e0203 */
[----:B01----:R-:W-:Y:S02]  /*0500*/  IMAD.IADD R5, R19, 0x1, R7 ;  /* 0x0000000113057824 */ /* 0x003fe400078e0207 */
.L_x_163:
[----:B------:R-:W-:Y:S01]  /*0510*/  ISETP.GE.U32.AND P0, PT, R2, 0x3, PT ;  /* 0x000000030200780c */ /* 0x000fe20003f06070 */
[----:B------:R-:W-:Y:S01]  /*0520*/  IMAD.MOV.U32 R28, RZ, RZ, R20 ;  /* 0x000000ffff1c7224 */ /* 0x000fe200078e0014 */
[----:B0-----:R-:W-:Y:S01]  /*0530*/  SHF.R.S32.HI R6, RZ, 0x1f, R0 ;  /* 0x0000001fff067819 */ /* 0x001fe20000011400 */
[----:B------:R-:W-:Y:S01]  /*0540*/  IMAD.MOV.U32 R29, RZ, RZ, R4 ;  /* 0x000000ffff1d7224 */ /* 0x000fe200078e0004 */
[----:B------:R-:W-:Y:S01]  /*0550*/  UMOV UR4, URZ ;  /* 0x0000003f00047c82 */ /* 0x000fe20008000000 */
[----:B------:R-:W-:Y:S02]  /*0560*/  IMAD.MOV.U32 R30, RZ, RZ, R18 ;  /* 0x000000ffff1e7224 */ /* 0x000fe400078e0012 */
[----:B------:R-:W-:-:S02]  /*0570*/  IMAD.MOV.U32 R31, RZ, RZ, R5 ;  /* 0x000000ffff1f7224 */ /* 0x000fc400078e0005 */
[----:B------:R-:W-:Y:S02]  /*0580*/  IMAD.MOV.U32 R26, RZ, RZ, R22 ;  /* 0x000000ffff1a7224 */ /* 0x000fe400078e0016 */
[----:B------:R-:W-:Y:S02]  /*0590*/  IMAD.MOV.U32 R27, RZ, RZ, R3 ;  /* 0x000000ffff1b7224 */ /* 0x000fe400078e0003 */
        /* <DEDUP_REMOVED lines=29> */
[----:B------:R-:W-:-:S02]  /*0770*/  ULDC.64 UR10, c[0x0][0x1a0] ;  /* 0x00006800000a7ab9 */ /* 0x000fc40000000a00 */
[----:B------:R-:W-:Y:S02]  /*0780*/  USHF.L.U64.HI UR12, UR10, UR9, UR11 ;  /* 0x000000090a0c7299 */ /* 0x000fe4000801020b */
[C---:B------:R-:W-:Y:S01]  /*0790*/  LEA R30, P0, R28.reuse, c[0x0][0x178], 0x3 ;  /* 0x00005e001c1e7a11 */ /* 0x040fe200078018ff */
[----:B------:R-:W-:Y:S01]  /*07a0*/  ULDC.64 UR16, c[0x0][0x1d8] ;  /* 0x0000760000107ab9 */ /* 0x000fe20000000a00 */
[----:B------:R-:W-:Y:S01]  /*07b0*/  IADD3 R31, R29, UR4, RZ ;  /* 0x000000041d1f7c10 */ /* 0x000fe2000fffe0ff */
[----:B------:R-:W-:Y:S01]  /*07c0*/  USHF.L.U32 UR11, UR10, 0x3, URZ ;  /* 0x000000030a0b7899 */ /* 0x000fe2000800063f */
[----:B------:R-:W-:Y:S01]  /*07d0*/  IADD3 R29, R27, UR8, RZ ;  /* 0x000000081b1d7c10 */ /* 0x000fe2000fffe0ff */
[----:B------:R-:W-:Y:S01]  /*07e0*/  USHF.L.U64.HI UR10, UR16, UR9, UR17 ;  /* 0x00000009100a7299 */ /* 0x000fe20008010211 */
[----:B------:R-:W-:Y:S01]  /*07f0*/  LEA.HI.X R31, R28, c[0x0][0x17c], R31, 0x3, P0 ;  /* 0x00005f001c1f7a11 */ /* 0x000fe200000f1c1f */
[----:B------:R-:W-:Y:S01]  /*0800*/  USHF.L.U32 UR9, UR16, 0x3, URZ ;  /* 0x0000000310097899 */ /* 0x000fe2000800063f */
[----:B------:R-:W-:Y:S01]  /*0810*/  ISETP.LT.AND P0, PT, RZ, UR7, PT ;  /* 0x00000007ff007c0c */ /* 0x000fe2000bf01270 */
[----:B------:R-:W-:Y:S01]  /*0820*/  UMOV UR4, URZ ;  /* 0x0000003f00047c82 */ /* 0x000fe20008000000 */
[----:B------:R-:W-:Y:S01]  /*0830*/  LEA R28, P2, R26, c[0x0][0x1b0], 0x3 ;  /* 0x00006c001a1c7a11 */ /* 0x000fe200078418ff */
[----:B------:R-:W-:-:S03]  /*0840*/  UMOV UR8, UR7 ;  /* 0x0000000700087c82 */ /* 0x000fc60008000000 */
[----:B------:R-:W-:-:S07]  /*0850*/  LEA.HI.X R29, R26, c[0x0][0x1b4], R29, 0x3, P2 ;  /* 0x00006d001a1d7a11 */ /* 0x000fce00010f1c1d */
[----:B------:R-:W-:Y:S05]  /*0860*/  @!P0 BRA `(.L_x_157) ;  /* 0x0000124000008947 */ /* 0x000fea0003800000 */
[----:B------:R-:W-:Y:S01]  /*0870*/  UISETP.GT.AND UP0, UPT, UR8, 0xc, UPT ;  /* 0x0000000c0800788c */ /* 0x000fe2000bf04270 */
[----:B------:R-:W-:-:S05]  /*0880*/  PLOP3.LUT P0, PT, PT, PT, PT, 0x80, 0x0 ;  /* 0x000000000000781c */ /* 0x000fca0003f0f070 */
[----:B------:R-:W-:-:S13]  /*0890*/  PLOP3.LUT P2, PT, PT, PT, UP0, 0x80, 0x0 ;  /* 0x000000000000781c */ /* 0x000fda0003f4f008 */
[----:B------:R-:W-:Y:S05]  /*08a0*/  @!P2 BRA `(.L_x_158) ;  /* 0x00000bc00000a947 */ /* 0x000fea0003800000 */
[----:B------:R-:W-:Y:S02]  /*08b0*/  PLOP3.LUT P0, PT, PT, PT, PT, 0x8, 0x0 ;  /* 0x000000000000781c */ /* 0x000fe40003f0e170 */
.L_x_159:
[----:B------:R-:W-:Y:S02]  /*08c0*/  IMAD.MOV.U32 R26, RZ, RZ, R32 ;  /* 0x000000ffff1a7224 */ /* 0x000fe400078e0020 */
[----:B------:R-:W-:-:S05]  /*08d0*/  IMAD.MOV.U32 R27, RZ, RZ, R9 ;  /* 0x000000ffff1b7224 */ /* 0x000fca00078e0009 */
[----:B------:R0:W2:Y:S02]  /*08e0*/  LDG.E.64 R34, [R26.64] ;  /* 0x0000000e1a227981 */ /* 0x0000a4000c1e1b00 */
[----:B0-----:R-:W-:Y:S02]  /*08f0*/  IMAD.MOV.U32 R26, RZ, RZ, R30 ;  /* 0x000000ffff1a7224 */ /* 0x001fe400078e001e */
[----:B------:R-:W-:-:S06]  /*0900*/  IMAD.MOV.U32 R27, RZ, RZ, R31 ;  /* 0x000000ffff1b7224 */ /* 0x000fcc00078e001f */
[----:B------:R-:W3:Y:S01]  /*0910*/  LDG.E.64 R26, [R26.64] ;  /* 0x0000000e1a1a7981 */ /* 0x000ee2000c1e1b00 */
[----:B------:R-:W-:Y:S02]  /*0920*/  IADD3 R32, P3, R32, UR11, RZ ;  /* 0x0000000b20207c10 */ /* 0x000fe4000ff7e0ff */
[----:B------:R-:W-:Y:S02]  /*0930*/  IADD3 R30, P2, R30, UR11, RZ ;  /* 0x0000000b1e1e7c10 */ /* 0x000fe4000ff5e0ff */
[----:B------:R-:W-:Y:S02]  /*0940*/  IADD3.X R33, R9, UR12, RZ, P3, !PT ;  /* 0x0000000c09217c10 */ /* 0x000fe40009ffe4ff */
[----:B------:R-:W-:Y:S01]  /*0950*/  IADD3.X R31, R31, UR12, RZ, P2, !PT ;  /* 0x0000000c1f1f7c10 */ /* 0x000fe200097fe4ff */
[----:B--2---:R-:W3:-:S06]  /*0960*/  DMUL R34, R24, R34 ;  /* 0x0000002218227228 */ /* 0x004ecc0000000000 */
[----:B---3--:R0:W1:Y:S02]  /*0970*/  DFMA R34, R16, R26, R34 ;  /* 0x0000001a1022722b */ /* 0x0080640000000022 */
[----:B0-----:R-:W-:Y:S02]  /*0980*/  IMAD.MOV.U32 R26, RZ, RZ, R28 ;  /* 0x000000ffff1a7224 */ /* 0x001fe400078e001c */
[----:B------:R-:W-:-:S05]  /*0990*/  IMAD.MOV.U32 R27, RZ, RZ, R29 ;  /* 0x000000ffff1b7224 */ /* 0x000fca00078e001d */
[----:B-1----:R0:W-:Y:S04]  /*09a0*/  STG.E.64 [R26.64], R34 ;  /* 0x000000221a007986 */ /* 0x0021e8000c101b0e */
[----:B0-----:R0:W2:Y:S04]  /*09b0*/  LDG.E.64 R26, [R32.64] ;  /* 0x0000000e201a7981 */ /* 0x0010a8000c1e1b00 */
[----:B------:R1:W3:Y:S01]  /*09c0*/  LDG.E.64 R34, [R30.64] ;  /* 0x0000000e1e227981 */ /* 0x0002e2000c1e1b00 */
[----:B------:R-:W-:-:S04]  /*09d0*/  IADD3 R28, P2, R28, UR9, RZ ;  /* 0x000000091c1c7c10 */ /* 0x000fc8000ff5e0ff */
[----:B------:R-:W-:Y:S02]  /*09e0*/  IADD3.X R29, R29, UR10, RZ, P2, !PT ;  /* 0x0000000a1d1d7c10 */ /* 0x000fe400097fe4ff */
[----:B0-----:R-:W-:Y:S02]  /*09f0*/  IADD3 R32, P3, R32, UR11, RZ ;  /* 0x0000000b20207c10 */ /* 0x001fe4000ff7e0ff */
[----:B-1----:R-:W-:Y:S02]  /*0a00*/  IADD3 R30, P2, R30, UR11, RZ ;  /* 0x0000000b1e1e7c10 */ /* 0x002fe4000ff5e0ff */
[----:B------:R-:W-:Y:S02]  /*0a10*/  IADD3.X R33, R33, UR12, RZ, P3, !PT ;  /* 0x0000000c21217c10 */ /* 0x000fe40009ffe4ff */
[----:B------:R-:W-:Y:S01]  /*0a20*/  IADD3.X R31, R31, UR12, RZ, P2, !PT ;  /* 0x0000000c1f1f7c10 */ /* 0x000fe200097fe4ff */
[----:B--2---:R-:W3:-:S06]  /*0a30*/  DMUL R26, R24, R26 ;  /* 0x0000001a181a7228 */ /* 0x004ecc0000000000 */
[----:B---3--:R-:W0:-:S07]  /*0a40*/  DFMA R26, R16, R34, R26 ;  /* 0x00000022101a722b */ /* 0x008e0e000000001a */
[----:B0-----:R0:W-:Y:S04]  /*0a50*/  STG.E.64 [R28.64], R26 ;  /* 0x0000001a1c007986 */ /* 0x0011e8000c101b0e */
[----:B------:R-:W2:Y:S04]  /*0a60*/  LDG.E.64 R34, [R32.64] ;  /* 0x0000000e20227981 */ /* 0x000ea8000c1e1b00 */
[----:B0-----:R-:W3:Y:S01]  /*0a70*/  LDG.E.64 R26, [R30.64] ;  /* 0x0000000e1e1a7981 */ /* 0x001ee2000c1e1b00 */
[----:B--2---:R-:W3:-:S06]  /*0a80*/  DMUL R34, R24, R34 ;  /* 0x0000002218227228 */ /* 0x004ecc0000000000 */
[----:B---3--:R0:W1:Y:S02]  /*0a90*/  DFMA R34, R16, R26, R34 ;  /* 0x0000001a1022722b */ /* 0x0080640000000022 */
[----:B0-----:R-:W-:Y:S02]  /*0aa0*/  IADD3 R26, P2, R28, UR9, RZ ;  /* 0x000000091c1a7c10 */ /* 0x001fe4000ff5e0ff */
[----:B------:R-:W-:Y:S02]  /*0ab0*/  IADD3 R28, P3, R32, UR11, RZ ;  /* 0x0000000b201c7c10 */ /* 0x000fe4000ff7e0ff */
[----:B------:R-:W-:Y:S02]  /*0ac0*/  IADD3.X R27, R29, UR10, RZ, P2, !PT ;  /* 0x0000000a1d1b7c10 */ /* 0x000fe400097fe4ff */
[----:B------:R-:W-:Y:S02]  /*0ad0*/  IADD3.X R29, R33, UR12, RZ, P3, !PT ;  /* 0x0000000c211d7c10 */ /* 0x000fe40009ffe4ff */
[----:B------:R-:W-:Y:S01]  /*0ae0*/  IADD3 R30, P2, R30, UR11, RZ ;  /* 0x0000000b1e1e7c10 */ /* 0x000fe2000ff5e0ff */
[----:B-1----:R0:W-:Y:S03]  /*0af0*/  STG.E.64 [R26.64], R34 ;  /* 0x000000221a007986 */ /* 0x0021e6000c101b0e */
[----:B------:R-:W-:Y:S01]  /*0b00*/  IADD3.X R31, R31, UR12, RZ, P2, !PT ;  /* 0x0000000c1f1f7c10 */ /* 0x000fe200097fe4ff */
[----:B------:R1:W2:Y:S04]  /*0b10*/  LDG.E.64 R32, [R28.64] ;  /* 0x0000000e1c207981 */ /* 0x0002a8000c1e1b00 */
[----:B0-----:R0:W3:Y:S01]  /*0b20*/  LDG.E.64 R34, [R30.64] ;  /* 0x0000000e1e227981 */ /* 0x0010e2000c1e1b00 */
[----:B------:R-:W-:-:S02]  /*0b30*/  IADD3 R26, P2, R26, UR9, RZ ;  /* 0x000000091a1a7c10 */ /* 0x000fc4000ff5e0ff */
[----:B-1----:R-:W-:Y:S02]  /*0b40*/  IADD3 R28, P3, R28, UR11, RZ ;  /* 0x0000000b1c1c7c10 */ /* 0x002fe4000ff7e0ff */
[----:B------:R-:W-:Y:S02]  /*0b50*/  IADD3.X R27, R27, UR10, RZ, P2, !PT ;  /* 0x0000000a1b1b7c10 */ /* 0x000fe400097fe4ff */
[----:B------:R-:W-:Y:S02]  /*0b60*/  IADD3.X R29, R29, UR12, RZ, P3, !PT ;  /* 0x0000000c1d1d7c10 */ /* 0x000fe40009ffe4ff */
[----:B0-----:R-:W-:-:S04]  /*0b70*/  IADD3 R30, P2, R30, UR11, RZ ;  /* 0x0000000b1e1e7c10 */ /* 0x001fc8000ff5e0ff */
[----:B------:R-:W-:Y:S01]  /*0b80*/  IADD3.X R31, R31, UR12, RZ, P2, !PT ;  /* 0x0000000c1f1f7c10 */ /* 0x000fe200097fe4ff */
[----:B--2---:R-:W3:-:S06]  /*0b90*/  DMUL R32, R24, R32 ;  /* 0x0000002018207228 */ /* 0x004ecc0000000000 */
[----:B---3--:R-:W0:-:S07]  /*0ba0*/  DFMA R32, R16, R34, R32 ;  /* 0x000000221020722b */ /* 0x008e0e0000000020 */
[----:B0-----:R0:W-:Y:S04]  /*0bb0*/  STG.E.64 [R26.64], R32 ;  /* 0x000000201a007986 */ /* 0x0011e8000c101b0e */
[----:B------:R1:W2:Y:S04]  /*0bc0*/  LDG.E.64 R34, [R30.64] ;  /* 0x0000000e1e227981 */ /* 0x0002a8000c1e1b00 */
[----:B0-----:R0:W3:Y:S01]  /*0bd0*/  LDG.E.64 R32, [R28.64] ;  /* 0x0000000e1c207981 */ /* 0x0010e2000c1e1b00 */
[----:B------:R-:W-:-:S04]  /*0be0*/  IADD3 R26, P2, R26, UR9, RZ ;  /* 0x000000091a1a7c10 */ /* 0x000fc8000ff5e0ff */
[----:B------:R-:W-:Y:S02]  /*0bf0*/  IADD3.X R27, R27, UR10, RZ, P2, !PT ;  /* 0x0000000a1b1b7c10 */ /* 0x000fe400097fe4ff */
[----:B0-----:R-:W-:Y:S02]  /*0c00*/  IADD3 R28, P3, R28, UR11, RZ ;  /* 0x0000000b1c1c7c10 */ /* 0x001fe4000ff7e0ff */
[----:B-1----:R-:W-:Y:S02]  /*0c10*/  IADD3 R30, P2, R30, UR11, RZ ;  /* 0x0000000b1e1e7c10 */ /* 0x002fe4000ff5e0ff */
[----:B------:R-:W-:Y:S02]  /*0c20*/  IADD3.X R29, R29, UR12, RZ, P3, !PT ;  /* 0x0000000c1d1d7c10 */ /* 0x000fe40009ffe4ff */
[----:B------:R-:W-:Y:S01]  /*0c30*/  IADD3.X R31, R31, UR12, RZ, P2, !PT ;  /* 0x0000000c1f1f7c10 */ /* 0x000fe200097fe4ff */
[----:B---3--:R-:W2:-:S06]  /*0c40*/  DMUL R32, R24, R32 ;  /* 0x0000002018207228 */ /* 0x008e8c0000000000 */
[----:B--2---:R-:W0:-:S07]  /*0c50*/  DFMA R32, R16, R34, R32 ;  /* 0x000000221020722b */ /* 0x004e0e0000000020 */
        /* <DEDUP_REMOVED lines=112> */
[----:B0-----:R-:W3:Y:S01]  /*1360*/  LDG.E.64 R32, [R28.64] ;  /* 0x0000000e1c207981 */ /* 0x001ee2000c1e1b00 */
[----:B------:R-:W-:Y:S01]  /*1370*/  UIADD3 UR8, UR8, -0x10, URZ ;  /* 0xfffffff008087890 */ /* 0x000fe2000fffe03f */
[----:B------:R-:W-:-:S03]  /*1380*/  IADD3 R26, P2, R26, UR9, RZ ;  /* 0x000000091a1a7c10 */ /* 0x000fc6000ff5e0ff */
[----:B------:R-:W-:Y:S01]  /*1390*/  UISETP.GT.AND UP0, UPT, UR8, 0xc, UPT ;  /* 0x0000000c0800788c */ /* 0x000fe2000bf04270 */
[----:B------:R-:W-:-:S05]  /*13a0*/  IADD3.X R27, R27, UR10, RZ, P2, !PT ;  /* 0x0000000a1b1b7c10 */ /* 0x000fca00097fe4ff */
[----:B------:R-:W-:Y:S02]  /*13b0*/  PLOP3.LUT P5, PT, PT, PT, UP0, 0x80, 0x0 ;  /* 0x000000000000781c */ /* 0x000fe40003faf008 */
[----:B-1----:R-:W-:Y:S01]  /*13c0*/  IADD3 R30, P2, R30, UR11, RZ ;  /* 0x0000000b1e1e7c10 */ /* 0x002fe2000ff5e0ff */
[----:B------:R-:W-:-:S03]  /*13d0*/  UIADD3 UR4, UR4, 0x10, URZ ;  /* 0x0000001004047890 */ /* 0x000fc6000fffe03f */
[----:B------:R-:W-:Y:S01]  /*13e0*/  IADD3.X R31, R31, UR12, RZ, P2, !PT ;  /* 0x0000000c1f1f7c10 */ /* 0x000fe200097fe4ff */
[----:B---3--:R-:W2:-:S06]  /*13f0*/  DMUL R32, R24, R32 ;  /* 0x0000002018207228 */ /* 0x008e8c0000000000 */
[----:B--2---:R-:W0:-:S07]  /*1400*/  DFMA R32, R16, R34, R32 ;  /* 0x000000221020722b */ /* 0x004e0e0000000020 */
[----:B0-----:R0:W-:Y:S02]  /*1410*/  STG.E.64 [R26.64], R32 ;  /* 0x000000201a007986 */ /* 0x0011e4000c101b0e */
[----:B0-----:R-:W-:Y:S02]  /*1420*/  IADD3 R32, P3, R28, UR11, RZ ;  /* 0x0000000b1c207c10 */ /* 0x001fe4000ff7e0ff */
[----:B------:R-:W-:Y:S02]  /*1430*/  IADD3 R28, P4, R26, UR9, RZ ;  /* 0x000000091a1c7c10 */ /* 0x000fe4000ff9e0ff */
[----:B------:R-:W-:Y:S02]  /*1440*/  IADD3.X R9, R29, UR12, RZ, P3, !PT ;  /* 0x0000000c1d097c10 */ /* 0x000fe40009ffe4ff */
[----:B------:R-:W-:Y:S01]  /*1450*/  IADD3.X R29, R27, UR10, RZ, P4, !PT ;  /* 0x0000000a1b1d7c10 */ /* 0x000fe2000a7fe4ff */
[----:B------:R-:W-:Y:S05]  /*1460*/  @P5 BRA `(.L_x_159) ;  /* 0xfffff45000005947 */ /* 0x000fea000383ffff */
.L_x_158:
[----:B------:R-:W-:-:S06]  /*1470*/  UISETP.GT.AND UP0, UPT, UR8, 0x4, UPT ;  /* 0x000000040800788c */ /* 0x000fcc000bf04270 */
[----:B------:R-:W-:-:S13]  /*1480*/  PLOP3.LUT P2, PT, PT, PT, UP0, 0x80, 0x0 ;  /* 0x000000000000781c */ /* 0x000fda0003f4f008 */
[----:B------:R-:W-:Y:S05]  /*1490*/  @!P2 BRA `(.L_x_160) ;  /* 0x000005f00000a947 */ /* 0x000fea0003800000 */
        /* <DEDUP_REMOVED lines=81> */
[----:B------:R-:W-:-:S04]  /*19b0*/  IADD3 R26, P0, R26, UR9, RZ ;  /* 0x000000091a1a7c10 */ /* 0x000fc8000ff1e0ff */
[----:B------:R-:W-:Y:S02]  /*19c0*/  IADD3.X R27, R27, UR10, RZ, P0, !PT ;  /* 0x0000000a1b1b7c10 */ /* 0x000fe400087fe4ff */
[----:B-1----:R-:W-:Y:S02]  /*19d0*/  IADD3 R30, P2, R30, UR11, RZ ;  /* 0x0000000b1e1e7c10 */ /* 0x002fe4000ff5e0ff */
[----:B------:R-:W-:Y:S02]  /*19e0*/  PLOP3.LUT P0, PT, PT, PT, PT, 0x8, 0x0 ;  /* 0x000000000000781c */ /* 0x000fe40003f0e170 */
[----:B------:R-:W-:Y:S01]  /*19f0*/  IADD3.X R31, R31, UR12, RZ, P2, !PT ;  /* 0x0000000c1f1f7c10 */ /* 0x000fe200097fe4ff */
[----:B------:R-:W-:Y:S02]  /*1a00*/  UIADD3 UR4, UR4, 0x8, URZ ;  /* 0x0000000804047890 */ /* 0x000fe4000fffe03f */
[----:B------:R-:W-:Y:S01]  /*1a10*/  UIADD3 UR8, UR8, -0x8, URZ ;  /* 0xfffffff808087890 */ /* 0x000fe2000fffe03f */
[----:B---3--:R-:W2:-:S06]  /*1a20*/  DMUL R32, R24, R32 ;  /* 0x0000002018207228 */ /* 0x008e8c0000000000 */
[----:B--2---:R-:W0:-:S07]  /*1a30*/  DFMA R32, R16, R34, R32 ;  /* 0x000000221020722b */ /* 0x004e0e0000000020 */
[----:B0-----:R0:W-:Y:S02]  /*1a40*/  STG.E.64 [R26.64], R32 ;  /* 0x000000201a007986 */ /* 0x0011e4000c101b0e */
[----:B0-----:R-:W-:Y:S02]  /*1a50*/  IADD3 R32, P3, R28, UR11, RZ ;  /* 0x0000000b1c207c10 */ /* 0x001fe4000ff7e0ff */
[----:B------:R-:W-:Y:S02]  /*1a60*/  IADD3 R28, P4, R26, UR9, RZ ;  /* 0x000000091a1c7c10 */ /* 0x000fe4000ff9e0ff */
[----:B------:R-:W-:Y:S02]  /*1a70*/  IADD3.X R9, R29, UR12, RZ, P3, !PT ;  /* 0x0000000c1d097c10 */ /* 0x000fe40009ffe4ff */
[----:B------:R-:W-:Y:S02]  /*1a80*/  IADD3.X R29, R27, UR10, RZ, P4, !PT ;  /* 0x0000000a1b1d7c10 */ /* 0x000fe4000a7fe4ff */
.L_x_160:
[----:B------:R-:W-:-:S13]  /*1a90*/  ISETP.NE.OR P0, PT, RZ, UR8, P0 ;  /* 0x00000008ff007c0c */ /* 0x000fda0008705670 */
[----:B------:R-:W-:Y:S05]  /*1aa0*/  @!P0 BRA `(.L_x_156) ;  /* 0x0000036000008947 */ /* 0x000fea0003800000 */
.L_x_157:
        /* <DEDUP_REMOVED lines=37> */
[----:B------:R-:W2:Y:S04]  /*1d00*/  LDG.E.64 R32, [R28.64] ;  /* 0x0000000e1c207981 */ /* 0x000ea8000c1e1b00 */
[----:B0-----:R0:W3:Y:S01]  /*1d10*/  LDG.E.64 R34, [R30.64] ;  /* 0x0000000e1e227981 */ /* 0x0010e2000c1e1b00 */
[----:B------:R-:W-:Y:S01]  /*1d20*/  UIADD3 UR8, UR8, -0x4, URZ ;  /* 0xfffffffc08087890 */ /* 0x000fe2000fffe03f */
[----:B------:R-:W-:Y:S01]  /*1d30*/  IADD3 R26, P0, R26, UR9, RZ ;  /* 0x000000091a1a7c10 */ /* 0x000fe2000ff1e0ff */
[----:B------:R-:W-:-:S03]  /*1d40*/  UIADD3 UR4, UR4, 0x4, URZ ;  /* 0x0000000404047890 */ /* 0x000fc6000fffe03f */
[----:B------:R-:W-:Y:S02]  /*1d50*/  IADD3.X R27, R27, UR10, RZ, P0, !PT ;  /* 0x0000000a1b1b7c10 */ /* 0x000fe400087fe4ff */
[----:B------:R-:W-:Y:S02]  /*1d60*/  ISETP.NE.AND P0, PT, RZ, UR8, PT ;  /* 0x00000008ff007c0c */ /* 0x000fe4000bf05270 */
[----:B0-----:R-:W-:-:S04]  /*1d70*/  IADD3 R30, P2, R30, UR11, RZ ;  /* 0x0000000b1e1e7c10 */ /* 0x001fc8000ff5e0ff */
[----:B------:R-:W-:Y:S01]  /*1d80*/  IADD3.X R31, R31, UR12, RZ, P2, !PT ;  /* 0x0000000c1f1f7c10 */ /* 0x000fe200097fe4ff */
[----:B--2---:R-:W3:-:S06]  /*1d90*/  DMUL R32, R24, R32 ;  /* 0x0000002018207228 */ /* 0x004ecc0000000000 */
[----:B---3--:R-:W0:-:S07]  /*1da0*/  DFMA R32, R16, R34, R32 ;  /* 0x000000221020722b */ /* 0x008e0e0000000020 */
[----:B0-----:R0:W-:Y:S02]  /*1db0*/  STG.E.64 [R26.64], R32 ;  /* 0x000000201a007986 */ /* 0x0011e4000c101b0e */
[----:B0-----:R-:W-:Y:S02]  /*1dc0*/  IADD3 R32, P3, R28, UR11, RZ ;  /* 0x0000000b1c207c10 */ /* 0x001fe4000ff7e0ff */
[----:B------:R-:W-:Y:S02]  /*1dd0*/  IADD3 R28, P4, R26, UR9, RZ ;  /* 0x000000091a1c7c10 */ /* 0x000fe4000ff9e0ff */
[----:B------:R-:W-:Y:S02]  /*1de0*/  IADD3.X R9, R29, UR12, RZ, P3, !PT ;  /* 0x0000000c1d097c10 */ /* 0x000fe40009ffe4ff */
[----:B------:R-:W-:Y:S01]  /*1df0*/  IADD3.X R29, R27, UR10, RZ, P4, !PT ;  /* 0x0000000a1b1d7c10 */ /* 0x000fe2000a7fe4ff */
[----:B------:R-:W-:Y:S05]  /*1e00*/  @P0 BRA `(.L_x_157) ;  /* 0xfffffca000000947 */ /* 0x000fea000383ffff */
.L_x_156:
        /* <DEDUP_REMOVED lines=17> */
[----:B------:R-:W-:Y:S02]  /*1f20*/  LEA R28, P0, R14, c[0x0][0x178], 0x3 ;  /* 0x00005e000e1c7a11 */ /* 0x000fe400078018ff */
[----:B------:R-:W-:-:S04]  /*1f30*/  IADD3 R11, R15, UR9, RZ ;  /* 0x000000090f0b7c10 */ /* 0x000fc8000fffe0ff */
[----:B------:R-:W-:Y:S02]  /*1f40*/  LEA.HI.X R29, R14, c[0x0][0x17c], R11, 0x3, P0 ;  /* 0x00005f000e1d7a11 */ /* 0x000fe400000f1c0b */
[----:B------:R-:W2:Y:S04]  /*1f50*/  LDG.E.64 R14, [R30.64] ;  /* 0x0000000e1e0e7981 */ /* 0x000ea8000c1e1b00 */
[----:B------:R-:W3:Y:S01]  /*1f60*/  LDG.E.64 R26, [R28.64] ;  /* 0x0000000e1c1a7981 */ /* 0x000ee2000c1e1b00 */
[----:B------:R-:W-:Y:S01]  /*1f70*/  UIMAD UR8, UR8, UR10, URZ ;  /* 0x0000000a080872a4 */ /* 0x000fe2000f8e023f */
[----:B------:R-:W-:Y:S01]  /*1f80*/  IMAD.MOV.U32 R9, RZ, RZ, R8 ;  /* 0x000000ffff097224 */ /* 0x000fe200078e0008 */
[----:B------:R-:W-:Y:S01]  /*1f90*/  UISETP.NE.AND UP0, UPT, UR13, 0x1, UPT ;  /* 0x000000010d00788c */ /* 0x000fe2000bf05270 */
[----:B------:R-:W-:Y:S01]  /*1fa0*/  IMAD.U32 R11, RZ, RZ, UR4 ;  /* 0x00000004ff0b7e24 */ /* 0x000fe2000f8e00ff */
[----:B------:R-:W-:Y:S01]  /*1fb0*/  UIMAD UR8, UR4, UR11, UR8 ;  /* 0x0000000b040872a4 */ /* 0x000fe2000f8e0208 */
[----:B------:R-:W-:-:S04]  /*1fc0*/  IMAD.MOV.U32 R8, RZ, RZ, R10 ;  /* 0x000000ffff087224 */ /* 0x000fc800078e000a */
[----:B------:R-:W-:-:S05]  /*1fd0*/  IMAD.WIDE.U32 R10, R11, c[0x0][0x1d8], R8 ;  /* 0x000076000b0a7a25 */ /* 0x000fca00078e0008 */
[----:B------:R-:W-:Y:S01]  /*1fe0*/  IADD3 R11, R11, UR8, RZ ;  /* 0x000000080b0b7c10 */ /* 0x000fe2000fffe0ff */
[----:B--2---:R0:W3:Y:S02]  /*1ff0*/  DMUL R32, R24, R14 ;  /* 0x0000000e18207228 */ /* 0x0040e40000000000 */
[----:B0-----:R-:W-:-:S04]  /*2000*/  LEA R14, P0, R10, c[0x0][0x1b0], 0x3 ;  /* 0x00006c000a0e7a11 */ /* 0x001fc800078018ff */
[----:B------:R-:W-:Y:S01]  /*2010*/  LEA.HI.X R15, R10, c[0x0][0x1b4], R11, 0x3, P0 ;  /* 0x00006d000a0f7a11 */ /* 0x000fe200000f1c0b */
[----:B---3--:R-:W0:Y:S01]  /*2020*/  DFMA R26, R16, R26, R32 ;  /* 0x0000001a101a722b */ /* 0x008e220000000020 */
[----:B------:R-:W-:-:S06]  /*2030*/  PLOP3.LUT P0, PT, PT, PT, UP0, 0x80, 0x0 ;  /* 0x000000000000781c */ /* 0x000fcc0003f0f008 */
[----:B0-----:R0:W-:Y:S07]  /*2040*/  STG.E.64 [R14.64], R26 ;  /* 0x0000001a0e007986 */ /* 0x0011ee000c101b0e */
[----:B------:R-:W-:Y:S05]  /*2050*/  @!P0 BRA `(.L_x_161) ;  /* 0x000003b000008947 */ /* 0x000fea0003800000 */
[----:B------:R-:W-:Y:S02]  /*2060*/  UIADD3 UR8, UR4, 0x1, URZ ;  /* 0x0000000104087890 */ /* 0x000fe4000fffe03f */
[----:B------:R-:W-:Y:S02]  /*2070*/  ULDC.64 UR10, c[0x0][0x1a0] ;  /* 0x00006800000a7ab9 */ /* 0x000fe40000000a00 */
[----:B------:R-:W-:-:S02]  /*2080*/  USHF.R.S32.HI UR9, URZ, 0x1f, UR8 ;  /* 0x0000001f3f097899 */ /* 0x000fc40008011408 */
        /* <DEDUP_REMOVED lines=13> */
[----:B------:R-:W2:Y:S05]  /*2160*/  LDG.E.64 R28, [R28.64] ;  /* 0x0000000e1c1c7981 */ /* 0x000eaa000c1e1b00 */
[----:B------:R-:W3:Y:S01]  /*2170*/  LDG.E.64 R26, [R26.64] ;  /* 0x0000000e1a1a7981 */ /* 0x000ee2000c1e1b00 */
        /* <DEDUP_REMOVED lines=9> */
[----:B--2---:R-:W3:-:S06]  /*2210*/  DMUL R30, R24, R28 ;  /* 0x0000001c181e7228 */ /* 0x004ecc0000000000 */
[----:B---3--:R-:W0:-:S07]  /*2220*/  DFMA R30, R16, R26, R30 ;  /* 0x0000001a101e722b */ /* 0x008e0e000000001e */
[----:B0-----:R0:W-:Y:S01]  /*2230*/  STG.E.64 [R14.64], R30 ;  /* 0x0000001e0e007986 */ /* 0x0011e2000c101b0e */
        /* <DEDUP_REMOVED lines=15> */
[----:B------:R-:W-:-:S03]  /*2330*/  IADD3 R7, R7, UR9, RZ ;  /* 0x0000000907077c10 */ /* 0x000fc6000fffe0ff */
[----:B------:R-:W2:Y:S01]  /*2340*/  LDG.E.64 R10, [R26.64] ;  /* 0x0000000e1a0a7981 */ /* 0x000ea2000c1e1b00 */
[----:B------:R-:W-:-:S05]  /*2350*/  LEA.HI.X R15, R6, c[0x0][0x17c], R7, 0x3, P0 ;  /* 0x00005f00060f7a11 */ /* 0x000fca00000f1c07 */
[----:B------:R-:W3:Y:S01]  /*2360*/  LDG.E.64 R6, [R14.64] ;  /* 0x0000000e0e067981 */ /* 0x000ee2000c1e1b00 */
[----:B------:R-:W-:Y:S01]  /*2370*/  UIMAD UR8, UR8, UR10, URZ ;  /* 0x0000000a080872a4 */ /* 0x000fe2000f8e023f */
[----:B------:R-:W-:-:S03]  /*2380*/  IMAD.U32 R13, RZ, RZ, UR4 ;  /* 0x00000004ff0d7e24 */ /* 0x000fc6000f8e00ff */
[----:B------:R-:W-:Y:S01]  /*2390*/  UIMAD UR8, UR4, UR11, UR8 ;  /* 0x0000000b040872a4 */ /* 0x000fe2000f8e0208 */
[----:B------:R-:W-:-:S05]  /*23a0*/  IMAD.WIDE.U32 R8, R13, c[0x0][0x1d8], R8 ;  /* 0x000076000d087a25 */ /* 0x000fca00078e0008 */
[----:B------:R-:W-:Y:S02]  /*23b0*/  LEA R12, P0, R8, c[0x0][0x1b0], 0x3 ;  /* 0x00006c00080c7a11 */ /* 0x000fe400078018ff */
[----:B------:R-:W-:-:S04]  /*23c0*/  IADD3 R9, R9, UR8, RZ ;  /* 0x0000000809097c10 */ /* 0x000fc8000fffe0ff */
[----:B------:R-:W-:Y:S01]  /*23d0*/  LEA.HI.X R13, R8, c[0x0][0x1b4], R9, 0x3, P0 ;  /* 0x00006d00080d7a11 */ /* 0x000fe200000f1c09 */
[----:B--2---:R-:W3:-:S06]  /*23e0*/  DMUL R10, R24, R10 ;  /* 0x0000000a180a7228 */ /* 0x004ecc0000000000 */
[----:B---3--:R-:W0:-:S07]  /*23f0*/  DFMA R6, R16, R6, R10 ;  /* 0x000000061006722b */ /* 0x008e0e000000000a */
[----:B0-----:R0:W-:Y:S04]  /*2400*/  STG.E.64 [R12.64], R6 ;  /* 0x000000060c007986 */ /* 0x0011e8000c101b0e */
.L_x_161:
[----:B------:R-:W-:-:S04]  /*2410*/  UIADD3 UR5, UP0, UR5, 0x1, URZ ;  /* 0x0000000105057890 */ /* 0x000fc8000ff1e03f */
[----:B------:R-:W-:Y:S01]  /*2420*/  UIADD3.X UR6, URZ, UR6, URZ, UP0, !UPT ;  /* 0x000000063f067290 */ /* 0x000fe200087fe43f */
[----:B------:R-:W-:Y:S01]  /*2430*/  @P1 CALL.REL.NOINC `(.L_x_162) ;  /* 0x0000001000001944 */ /* 0x000fe20003c00000 */
[----:B------:R-:W-:Y:S05]  /*2440*/  BRA `(.L_x_163) ;  /* 0xffffe0c000007947 */ /* 0x000fea000383ffff */
.L_x_162:
[----:B------:R-:W-:-:S01]  /*2450*/  NOP ;  /* 0x0000000000007918 */ /* 0x000fc20000000000 */
[----:B------:R-:W-:Y:S05]  /*2460*/  EXIT ;  /* 0x000000000000794d */ /* 0x000fea0003800000 */
.L_x_154:
[----:B------:R-:W-:-:S05]  /*2470*/  IMAD.MOV.U32 R0, RZ, RZ, 0x1 ;  /* 0x00000001ff007424 */ /* 0x000fca00078e00ff */
[----:B------:R-:W-:-:S13]  /*2480*/  ISETP.LE.AND P0, PT, R0, c[0x0][0x180], PT ;  /* 0x0000600000007a0c */ /* 0x000fda0003f03270 */
[----:B------:R-:W-:Y:S05]  /*2490*/  @!P0 EXIT ;  /* 0x000000000000894d */ /* 0x000fea0003800000 */
[----:B------:R-:W-:-:S13]  /*24a0*/  ISETP.LE.AND P0, PT, R0, c[0x0][0x188], PT ;  /* 0x0000620000007a0c */ /* 0x000fda0003f03270 */
[----:B------:R-:W-:Y:S05]  /*24b0*/  @!P0 EXIT ;  /* 0x000000000000894d */ /* 0x000fea0003800000 */
[----:B------:R-:W-:Y:S01]  /*24c0*/  SHF.R.S32.HI R0, RZ, 0x1f, R23 ;  /* 0x0000001fff007819 */ /* 0x000fe20000011417 */
[----:B------:R-:W-:Y:S01]  /*24d0*/  UMOV UR10, 0x3 ;  /* 0x00000003000a7882 */ /* 0x000fe20000000000 */
[C---:B------:R-:W-:Y:S01]  /*24e0*/  IMAD.WIDE.U32 R4, R23.reuse, c[0x0][0x1e0], RZ ;  /* 0x0000780017047a25 */ /* 0x040fe200078e00ff */
[----:B------:R-:W-:Y:S02]  /*24f0*/  ULDC.64 UR4, c[0x0][0x1d8] ;  /* 0x0000760000047ab9 */ /* 0x000fe40000000a00 */
[----:B------:R-:W-:Y:S01]  /*2500*/  USHF.L.U64.HI UR8, UR4, UR10, UR5 ;  /* 0x0000000a04087299 */ /* 0x000fe20008010205 */
[C---:B------:R-:W-:Y:S01]  /*2510*/  IMAD R2, R0.reuse, c[0x0][0x1e0], RZ ;  /* 0x0000780000027a24 */ /* 0x040fe200078e02ff */
[----:B------:R-:W-:Y:S01]  /*2520*/  USHF.L.U32 UR9, UR4, 0x3, URZ ;  /* 0x0000000304097899 */ /* 0x000fe2000800063f */
[----:B------:R-:W-:Y:S01]  /*2530*/  IMAD R0, R0, c[0x0][0x1a8], RZ ;  /* 0x00006a0000007a24 */ /* 0x000fe200078e02ff */
[----:B------:R-:W-:Y:S01]  /*2540*/  ULDC UR18, c[0x0][0x188] ;  /* 0x0000620000127ab9 */ /* 0x000fe20000000800 */
[C---:B------:R-:W-:Y:S01]  /*2550*/  IMAD R9, R23.reuse, c[0x0][0x1e4], R2 ;  /* 0x0000790017097a24 */ /* 0x040fe200078e0202 */
[----:B------:R-:W-:Y:S01]  /*2560*/  ULDC.64 UR4, c[0x0][0x1a0] ;  /* 0x0000680000047ab9 */ /* 0x000fe20000000a00 */
[----:B------:R-:W-:Y:S01]  /*2570*/  IMAD.WIDE.U32 R2, R23, c[0x0][0x1a8], RZ ;  /* 0x00006a0017027a25 */ /* 0x000fe200078e00ff */
[----:B------:R-:W-:-:S02]  /*2580*/  USHF.L.U64.HI UR10, UR4, UR10, UR5 ;  /* 0x0000000a040a7299 */ /* 0x000fc40008010205 */
[----:B------:R-:W-:Y:S01]  /*2590*/  USHF.L.U32 UR11, UR4, 0x3, URZ ;  /* 0x00000003040b7899 */ /* 0x000fe2000800063f */
[----:B------:R-:W-:Y:S01]  /*25a0*/  IMAD R11, R23, c[0x0][0x1ac], R0 ;  /* 0x00006b00170b7a24 */ /* 0x000fe200078e0200 */
[----:B------:R-:W-:Y:S01]  /*25b0*/  ULOP3.LUT UR19, UR18, 0x3, URZ, 0xc0, !UPT ;  /* 0x0000000312137892 */ /* 0x000fe2000f8ec03f */
[----:B------:R-:W-:Y:S01]  /*25c0*/  IMAD.IADD R9, R9, 0x1, R5 ;  /* 0x0000000109097824 */ /* 0x000fe200078e0205 */
[----:B------:R-:W-:Y:S01]  /*25d0*/  UMOV UR4, 0x1 ;  /* 0x0000000100047882 */ /* 0x000fe20000000000 */
[----:B------:R-:W-:Y:S01]  /*25e0*/  IMAD.IADD R11, R3, 0x1, R11 ;  /* 0x00000001030b7824 */ /* 0x000fe200078e020b */
[----:B------:R-:W-:Y:S02]  /*25f0*/  UIADD3 UR17, -UR4, UR18, URZ ;  /* 0x0000001204117290 */ /* 0x000fe4000fffe13f */
[----:B------:R-:W-:Y:S02]  /*2600*/  UIADD3 UR18, -UR19, UR18, URZ ;  /* 0x0000001213127290 */ /* 0x000fe4000fffe13f */
[----:B------:R-:W-:-:S02]  /*2610*/  UMOV UR6, URZ ;  /* 0x0000003f00067c82 */ /* 0x000fc40008000000 */
[----:B------:R-:W-:Y:S02]  /*2620*/  UMOV UR7, URZ ;  /* 0x0000003f00077c82 */ /* 0x000fe40008000000 */
[----:B------:R-:W-:Y:S02]  /*2630*/  UMOV UR4, URZ ;  /* 0x0000003f00047c82 */ /* 0x000fe40008000000 */
.L_x_171:
        /* <DEDUP_REMOVED lines=41> */
.L_x_167:
        /* <DEDUP_REMOVED lines=102> */
.L_x_166:
        /* <DEDUP_REMOVED lines=55> */
.L_x_168:
[----:B------:R-:W-:-:S13]  /*32a0*/  ISETP.NE.OR P0, PT, RZ, UR12, P0 ;  /* 0x0000000cff007c0c */ /* 0x000fda0008705670 */
[----:B------:R-:W-:Y:S05]  /*32b0*/  @!P0 BRA `(.L_x_164) ;  /* 0x000001d000008947 */ /* 0x000fea0003800000 */
.L_x_165:
        /* <DEDUP_REMOVED lines=29> */
.L_x_164:
        /* <DEDUP_REMOVED lines=67> */
.L_x_169:
[----:B------:R-:W-:Y:S01]  /*38c0*/  PLOP3.LUT P0, PT, PT, PT, UP0, 0x80, 0x0 ;  /* 0x000000000000781c */ /* 0x000fe20003f0f008 */
[----:B------:R-:W-:-:S04]  /*38d0*/  UIADD3 UR6, UP1, UR6, 0x1, URZ ;  /* 0x0000000106067890 */ /* 0x000fc8000ff3e03f */
[----:B------:R-:W-:-:S08]  /*38e0*/  UIADD3.X UR7, URZ, UR7, URZ, UP1, !UPT ;  /* 0x000000073f077290 */ /* 0x000fd00008ffe43f */
[----:B------:R-:W-:Y:S01]  /*38f0*/  @P0 CALL.REL.NOINC `(.L_x_170) ;  /* 0x0000001000000944 */ /* 0x000fe20003c00000 */
[----:B------:R-:W-:Y:S05]  /*3900*/  BRA `(.L_x_171) ;  /* 0xffffed3000007947 */ /* 0x000fea000383ffff */
.L_x_170:
[----:B------:R-:W-:Y:S05]  /*3910*/  EXIT ;  /* 0x000000000000794d */ /* 0x000fea0003800000 */
.L_x_172:
        /* <DEDUP_REMOVED lines=14> */
.L_x_180:


//--------------------- .nv.global                --------------------------
	.section	.nv.global,"aw",@nobits
.nv.global:
	.type		_ZN50_INTERNAL_f9ca3f21_19_UpSampleLinear1d_cu_bb295a304cuda3std3__48in_placeE,@object
	.size		_ZN50_INTERNAL_f9ca3f21_19_UpSampleLinear1d_cu_bb295a304cuda3std3__48in_placeE,(_ZN50_INTERNAL_f9ca3f21_19_UpSampleLinear1d_cu_bb295a304cuda3std6ranges3__45__cpo8distanceE - _ZN50_INTERNAL_f9ca3f21_19_UpSampleLinear1d_cu_bb295a304cuda3std3__48in_placeE)
_ZN50_INTERNAL_f9ca3f21_19_UpSampleLinear1d_cu_bb295a304cuda3std3__48in_placeE:
	.zero		1
	.type		_ZN50_INTERNAL_f9ca3f21_19_UpSampleLinear1d_cu_bb295a304cuda3std6ranges3__45__cpo8distanceE,@object
	.size		_ZN50_INTERNAL_f9ca3f21_19_UpSampleLinear1d_cu_bb295a304cuda3std6ranges3__45__cpo8distanceE,(_ZN50_INTERNAL_f9ca3f21_19_UpSampleLinear1d_cu_bb295a304cuda3std3__45__cpo6cbeginE - _ZN50_INTERNAL_f9ca3f21_19_UpSampleLinear1d_cu_bb295a304cuda3std6ranges3__45__cpo8distanceE)
_ZN50_INTERNAL_f9ca3f21_19_UpSampleLinear1d_cu_bb295a304cuda3std6ranges3__45__cpo8distanceE:
	.zero		1
	.type		_ZN50_INTERNAL_f9ca3f21_19_UpSampleLinear1d_cu_bb295a304cuda3std3__45__cpo6cbeginE,@object
	.size		_ZN50_INTERNAL_f9ca3f21_19_UpSampleLinear1d_cu_bb295a304cuda3std3__45__cpo6cbeginE,(_ZN50_INTERNAL_f9ca3f21_19_UpSampleLinear1d_cu_bb295a304cuda3std6ranges3__45__cpo7advanceE - _ZN50_INTERNAL_f9ca3f21_19_UpSampleLinear1d_cu_bb295a304cuda3std3__45__cpo6cbeginE)
_ZN50_INTERNAL_f9ca3f21_19_UpSampleLinear1d_cu_bb295a304cuda3std3__45__cpo6cbeginE:
	.zero		1
	.type		_ZN50_INTERNAL_f9ca3f21_19_UpSampleLinear1d_cu_bb295a304cuda3std6ranges3__45__cpo7advanceE,@object
	.size		_ZN50_INTERNAL_f9ca3f21_19_UpSampleLinear1d_cu_bb295a304cuda3std6ranges3__45__cpo7advanceE,(_ZN50_INTERNAL_f9ca3f21_19_UpSampleLinear1d_cu_bb295a304cuda3std3__45__cpo7crbeginE - _ZN50_INTERNAL_f9ca3f21_19_UpSampleLinear1d_cu_bb295a304cuda3std6ranges3__45__cpo7advanceE)
_ZN50_INTERNAL_f9ca3f21_19_UpSampleLinear1d_cu_bb295a304cuda3std6ranges3__45__cpo7advanceE:
	.zero		1
	.type		_ZN50_INTERNAL_f9ca3f21_19_UpSampleLinear1d_cu_bb295a304cuda3std3__45__cpo7crbeginE,@object
	.size		_ZN50_INTERNAL_f9ca3f21_19_UpSampleLinear1d_cu_bb295a304cuda3std3__45__cpo7crbeginE,(_ZN50_INTERNAL_f9ca3f21_19_UpSampleLinear1d_cu_bb295a304cuda3std6ranges3__45__cpo4dataE - _ZN50_INTERNAL_f9ca3f21_19_UpSampleLinear1d_cu_bb295a304cuda3std3__45__cpo7crbeginE)
_ZN50_INTERNAL_f9ca3f21_19_UpSampleLinear1d_cu_bb295a304cuda3std3__45__cpo7crbeginE:
	.zero		1
	.type		_ZN50_INTERNAL_f9ca3f21_19_UpSampleLinear1d_cu_bb295a304cuda3std6ranges3__45__cpo4dataE,@object
	.size		_ZN50_INTERNAL_f9ca3f21_19_UpSampleLinear1d_cu_bb295a304cuda3std6ranges3__45__cpo4dataE,(_ZN50_INTERNAL_f9ca3f21_19_UpSampleLinear1d_cu_bb295a304cuda3std6ranges3__45__cpo5beginE - _ZN50_INTERNAL_f9ca3f21_19_UpSampleLinear1d_cu_bb295a304cuda3std6ranges3__45__cpo4dataE)
_ZN50_INTERNAL_f9ca3f21_19_UpSampleLinear1d_cu_bb295a304cuda3std6ranges3__45__cpo4dataE:
	.zero		1
	.type		_ZN50_INTERNAL_f9ca3f21_19_UpSampleLinear1d_cu_bb295a304cuda3std6ranges3__45__cpo5beginE,@object
	.size		_ZN50_INTERNAL_f9ca3f21_19_UpSampleLinear1d_cu_bb295a304cuda3std6ranges3__45__cpo5beginE,(_ZN50_INTERNAL_f9ca3f21_19_UpSampleLinear1d_cu_bb295a304cuda3std3__452_GLOBAL__N__f9ca3f21_19_UpSampleLinear1d_cu_bb295a306ignoreE - _ZN50_INTERNAL_f9ca3f21_19_UpSampleLinear1d_cu_bb295a304cuda3std6ranges3__45__cpo5beginE)
_ZN50_INTERNAL_f9ca3f21_19_UpSampleLinear1d_cu_bb295a304cuda3std6ranges3__45__cpo5beginE:
	.zero		1
	.type		_ZN50_INTERNAL_f9ca3f21_19_UpSampleLinear1d_cu_bb295a304cuda3std3__452_GLOBAL__N__f9ca3f21_19_UpSampleLinear1d_cu_bb295a306ignoreE,@object
	.size		_ZN50_INTERNAL_f9ca3f21_19_UpSampleLinear1d_cu_bb295a304cuda3std3__452_GLOBAL__N__f9ca3f21_19_UpSampleLinear1d_cu_bb295a306ignoreE,(_ZN50_INTERNAL_f9ca3f21_19_UpSampleLinear1d_cu_bb295a304cuda3std6ranges3__45__cpo4sizeE - _ZN50_INTERNAL_f9ca3f21_19_UpSampleLinear1d_cu_bb295a304cuda3std3__452_GLOBAL__N__f9ca3f21_19_UpSampleLinear1d_cu_bb295a306ignoreE)
_ZN50_INTERNAL_f9ca3f21_19_UpSampleLinear1d_cu_bb295a304cuda3std3__452_GLOBAL__N__f9ca3f21_19_UpSampleLinear1d_cu_bb295a306ignoreE:
	.zero		1
	.type		_ZN50_INTERNAL_f9ca3f21_19_UpSampleLinear1d_cu_bb295a304cuda3std6ranges3__45__cpo4sizeE,@object
	.size		_ZN50_INTERNAL_f9ca3f21_19_UpSampleLinear1d_cu_bb295a304cuda3std6ranges3__45__cpo4sizeE,(_ZN50_INTERNAL_f9ca3f21_19_UpSampleLinear1d_cu_bb295a304cuda3std3__45__cpo5beginE - _ZN50_INTERNAL_f9ca3f21_19_UpSampleLinear1d_cu_bb295a304cuda3std6ranges3__45__cpo4sizeE)
_ZN50_INTERNAL_f9ca3f21_19_UpSampleLinear1d_cu_bb295a304cuda3std6ranges3__45__cpo4sizeE:
	.zero		1
	.type		_ZN50_INTERNAL_f9ca3f21_19_UpSampleLinear1d_cu_bb295a304cuda3std3__45__cpo5beginE,@object
	.size		_ZN50_INTERNAL_f9ca3f21_19_UpSampleLinear1d_cu_bb295a304cuda3std3__45__cpo5beginE,(_ZN50_INTERNAL_f9ca3f21_19_UpSampleLinear1d_cu_bb295a304cuda3std6ranges3__45__cpo6cbeginE - _ZN50_INTERNAL_f9ca3f21_19_UpSampleLinear1d_cu_bb295a304cuda3std3__45__cpo5beginE)
_ZN50_INTERNAL_f9ca3f21_19_UpSampleLinear1d_cu_bb295a304cuda3std3__45__cpo5beginE:
	.zero		1
	.type		_ZN50_INTERNAL_f9ca3f21_19_UpSampleLinear1d_cu_bb295a304cuda3std6ranges3__45__cpo6cbeginE,@object
	.size		_ZN50_INTERNAL_f9ca3f21_19_UpSampleLinear1d_cu_bb295a304cuda3std6ranges3__45__cpo6cbeginE,(_ZN50_INTERNAL_f9ca3f21_19_UpSampleLinear1d_cu_bb295a304cuda3std3__45__cpo6rbeginE - _ZN50_INTERNAL_f9ca3f21_19_UpSampleLinear1d_cu_bb295a304cuda3std6ranges3__45__cpo6cbeginE)
_ZN50_INTERNAL_f9ca3f21_19_UpSampleLinear1d_cu_bb295a304cuda3std6ranges3__45__cpo6cbeginE:
	.zero		1
	.type		_ZN50_INTERNAL_f9ca3f21_19_UpSampleLinear1d_cu_bb295a304cuda3std3__45__cpo6rbeginE,@object
	.size		_ZN50_INTERNAL_f9ca3f21_19_UpSampleLinear1d_cu_bb295a304cuda3std3__45__cpo6rbeginE,(_ZN50_INTERNAL_f9ca3f21_19_UpSampleLinear1d_cu_bb295a304cuda3std6ranges3__45__cpo4nextE - _ZN50_INTERNAL_f9ca3f21_19_UpSampleLinear1d_cu_bb295a304cuda3std3__45__cpo6rbeginE)
_ZN50_INTERNAL_f9ca3f21_19_UpSampleLinear1d_cu_bb295a304cuda3std3__45__cpo6rbeginE:
	.zero		1
	.type		_ZN50_INTERNAL_f9ca3f21_19_UpSampleLinear1d_cu_bb295a304cuda3std6ranges3__45__cpo4nextE,@object
	.size		_ZN50_INTERNAL_f9ca3f21_19_UpSampleLinear1d_cu_bb295a304cuda3std6ranges3__45__cpo4nextE,(_ZN50_INTERNAL_f9ca3f21_19_UpSampleLinear1d_cu_bb295a304cuda3std6ranges3__45__cpo4swapE - _ZN50_INTERNAL_f9ca3f21_19_UpSampleLinear1d_cu_bb295a304cuda3std6ranges3__45__cpo4nextE)
_ZN50_INTERNAL_f9ca3f21_19_UpSampleLinear1d_cu_bb295a304cuda3std6ranges3__45__cpo4nextE:
	.zero		1
	.type		_ZN50_INTERNAL_f9ca3f21_19_UpSampleLinear1d_cu_bb295a304cuda3std6ranges3__45__cpo4swapE,@object
	.size		_ZN50_INTERNAL_f9ca3f21_19_UpSampleLinear1d_cu_bb295a304cuda3std6ranges3__45__cpo4swapE,(_ZN50_INTERNAL_f9ca3f21_19_UpSampleLinear1d_cu_bb295a304cuda3std3__420unreachable_sentinelE - _ZN50_INTERNAL_f9ca3f21_19_UpSampleLinear1d_cu_bb295a304cuda3std6ranges3__45__cpo4swapE)
_ZN50_INTERNAL_f9ca3f21_19_UpSampleLinear1d_cu_bb295a304cuda3std6ranges3__45__cpo4swapE:
	.zero		1
	.type		_ZN50_INTERNAL_f9ca3f21_19_UpSampleLinear1d_cu_bb295a304cuda3std3__420unreachable_sentinelE,@object
	.size		_ZN50_INTERNAL_f9ca3f21_19_UpSampleLinear1d_cu_bb295a304cuda3std3__420unreachable_sentinelE,(_ZN50_INTERNAL_f9ca3f21_19_UpSampleLinear1d_cu_bb295a306thrust23THRUST_300001_SM_800_NS6system6detail10sequential3seqE - _ZN50_INTERNAL_f9ca3f21_19_UpSampleLinear1d_cu_bb295a304cuda3std3__420unreachable_sentinelE)
_ZN50_INTERNAL_f9ca3f21_19_UpSampleLinear1d_cu_bb295a304cuda3std3__420unreachable_sentinelE:
	.zero		1
	.type		_ZN50_INTERNAL_f9ca3f21_19_UpSampleLinear1d_cu_bb295a306thrust23THRUST_300001_SM_800_NS6system6detail10sequential3seqE,@object
	.size		_ZN50_INTERNAL_f9ca3f21_19_UpSampleLinear1d_cu_bb295a306thrust23THRUST_300001_SM_800_NS6system6detail10sequential3seqE,(_ZN50_INTERNAL_f9ca3f21_19_UpSampleLinear1d_cu_bb295a304cuda3std3__45__cpo4cendE - _ZN50_INTERNAL_f9ca3f21_19_UpSampleLinear1d_cu_bb295a306thrust23THRUST_300001_SM_800_NS6system6detail10sequential3seqE)
_ZN50_INTERNAL_f9ca3f21_19_UpSampleLinear1d_cu_bb295a306thrust23THRUST_300001_SM_800_NS6system6detail10sequential3seqE:
	.zero		1
	.type		_ZN50_INTERNAL_f9ca3f21_19_UpSampleLinear1d_cu_bb295a304cuda3std3__45__cpo4cendE,@object
	.size		_ZN50_INTERNAL_f9ca3f21_19_UpSampleLinear1d_cu_bb295a304cuda3std3__45__cpo4cendE,(_ZN50_INTERNAL_f9ca3f21_19_UpSampleLinear1d_cu_bb295a304cuda3std6ranges3__45__cpo9iter_swapE - _ZN50_INTERNAL_f9ca3f21_19_UpSampleLinear1d_cu_bb295a304cuda3std3__45__cpo4cendE)
_ZN50_INTERNAL_f9ca3f21_19_UpSampleLinear1d_cu_bb295a304cuda3std3__45__cpo4cendE:
	.zero		1
	.type		_ZN50_INTERNAL_f9ca3f21_19_UpSampleLinear1d_cu_bb295a304cuda3std6ranges3__45__cpo9iter_swapE,@object
	.size		_ZN50_INTERNAL_f9ca3f21_19_UpSampleLinear1d_cu_bb295a304cuda3std6ranges3__45__cpo9iter_swapE,(_ZN50_INTERNAL_f9ca3f21_19_UpSampleLinear1d_cu_bb295a304cuda3std3__45__cpo5crendE - _ZN50_INTERNAL_f9ca3f21_19_UpSampleLinear1d_cu_bb295a304cuda3std6ranges3__45__cpo9iter_swapE)
_ZN50_INTERNAL_f9ca3f21_19_UpSampleLinear1d_cu_bb295a304cuda3std6ranges3__45__cpo9iter_swapE:
	.zero		1
	.type		_ZN50_INTERNAL_f9ca3f21_19_UpSampleLinear1d_cu_bb295a304cuda3std3__45__cpo5crendE,@object
	.size		_ZN50_INTERNAL_f9ca3f21_19_UpSampleLinear1d_cu_bb295a304cuda3std3__45__cpo5crendE,(_ZN50_INTERNAL_f9ca3f21_19_UpSampleLinear1d_cu_bb295a304cuda3std6ranges3__45__cpo5cdataE - _ZN50_INTERNAL_f9ca3f21_19_UpSampleLinear1d_cu_bb295a304cuda3std3__45__cpo5crendE)
_ZN50_INTERNAL_f9ca3f21_19_UpSampleLinear1d_cu_bb295a304cuda3std3__45__cpo5crendE:
	.zero		1
	.type		_ZN50_INTERNAL_f9ca3f21_19_UpSampleLinear1d_cu_bb295a304cuda3std6ranges3__45__cpo5cdataE,@object
	.size		_ZN50_INTERNAL_f9ca3f21_19_UpSampleLinear1d_cu_bb295a304cuda3std6ranges3__45__cpo5cdataE,(_ZN50_INTERNAL_f9ca3f21_19_UpSampleLinear1d_cu_bb295a304cuda3std6ranges3__45__cpo3endE - _ZN50_INTERNAL_f9ca3f21_19_UpSampleLinear1d_cu_bb295a304cuda3std6ranges3__45__cpo5cdataE)
_ZN50_INTERNAL_f9ca3f21_19_UpSampleLinear1d_cu_bb295a304cuda3std6ranges3__45__cpo5cdataE:
	.zero		1
	.type		_ZN50_INTERNAL_f9ca3f21_19_UpSampleLinear1d_cu_bb295a304cuda3std6ranges3__45__cpo3endE,@object
	.size		_ZN50_INTERNAL_f9ca3f21_19_UpSampleLinear1d_cu_bb295a304cuda3std6ranges3__45__cpo3endE,(_ZN50_INTERNAL_f9ca3f21_19_UpSampleLinear1d_cu_bb295a304cuda3std3__419piecewise_constructE - _ZN50_INTERNAL_f9ca3f21_19_UpSampleLinear1d_cu_bb295a304cuda3std6ranges3__45__cpo3endE)
_ZN50_INTERNAL_f9ca3f21_19_UpSampleLinear1d_cu_bb295a304cuda3std6ranges3__45__cpo3endE:
	.zero		1
	.type		_ZN50_INTERNAL_f9ca3f21_19_UpSampleLinear1d_cu_bb295a304cuda3std3__419piecewise_constructE,@object
	.size		_ZN50_INTERNAL_f9ca3f21_19_UpSampleLinear1d_cu_bb295a304cuda3std3__419piecewise_constructE,(_ZN50_INTERNAL_f9ca3f21_19_UpSampleLinear1d_cu_bb295a304cuda3std6ranges3__45__cpo5ssizeE - _ZN50_INTERNAL_f9ca3f21_19_UpSampleLinear1d_cu_bb295a304cuda3std3__419piecewise_constructE)
_ZN50_INTERNAL_f9ca3f21_19_UpSampleLinear1d_cu_bb295a304cuda3std3__419piecewise_constructE:
	.zero		1
	.type		_ZN50_INTERNAL_f9ca3f21_19_UpSampleLinear1d_cu_bb295a304cuda3std6ranges3__45__cpo5ssizeE,@object
	.size		_ZN50_INTERNAL_f9ca3f21_19_UpSampleLinear1d_cu_bb295a304cuda3std6ranges3__45__cpo5ssizeE,(_ZN50_INTERNAL_f9ca3f21_19_UpSampleLinear1d_cu_bb295a304cuda3std3__45__cpo3endE - _ZN50_INTERNAL_f9ca3f21_19_UpSampleLinear1d_cu_bb295a304cuda3std6ranges3__45__cpo5ssizeE)
_ZN50_INTERNAL_f9ca3f21_19_UpSampleLinear1d_cu_bb295a304cuda3std6ranges3__45__cpo5ssizeE:
	.zero		1
	.type		_ZN50_INTERNAL_f9ca3f21_19_UpSampleLinear1d_cu_bb295a304cuda3std3__45__cpo3endE,@object
	.size		_ZN50_INTERNAL_f9ca3f21_19_UpSampleLinear1d_cu_bb295a304cuda3std3__45__cpo3endE,(_ZN50_INTERNAL_f9ca3f21_19_UpSampleLinear1d_cu_bb295a304cuda3std6ranges3__45__cpo4cendE - _ZN50_INTERNAL_f9ca3f21_19_UpSampleLinear1d_cu_bb295a304cuda3std3__45__cpo3endE)
_ZN50_INTERNAL_f9ca3f21_19_UpSampleLinear1d_cu_bb295a304cuda3std3__45__cpo3endE:
	.zero		1
	.type		_ZN50_INTERNAL_f9ca3f21_19_UpSampleLinear1d_cu_bb295a304cuda3std6ranges3__45__cpo4cendE,@object
	.size		_ZN50_INTERNAL_f9ca3f21_19_UpSampleLinear1d_cu_bb295a304cuda3std6ranges3__45__cpo4cendE,(_ZN50_INTERNAL_f9ca3f21_19_UpSampleLinear1d_cu_bb295a304cuda3std3__45__cpo4rendE - _ZN50_INTERNAL_f9ca3f21_19_UpSampleLinear1d_cu_bb295a304cuda3std6ranges3__45__cpo4cendE)
_ZN50_INTERNAL_f9ca3f21_19_UpSampleLinear1d_cu_bb295a304cuda3std6ranges3__45__cpo4cendE:
	.zero		1
	.type		_ZN50_INTERNAL_f9ca3f21_19_UpSampleLinear1d_cu_bb295a304cuda3std3__45__cpo4rendE,@object
	.size		_ZN50_INTERNAL_f9ca3f21_19_UpSampleLinear1d_cu_bb295a304cuda3std3__45__cpo4rendE,(_ZN50_INTERNAL_f9ca3f21_19_UpSampleLinear1d_cu_bb295a304cuda3std6ranges3__45__cpo4prevE - _ZN50_INTERNAL_f9ca3f21_19_UpSampleLinear1d_cu_bb295a304cuda3std3__45__cpo4rendE)
_ZN50_INTERNAL_f9ca3f21_19_UpSampleLinear1d_cu_bb295a304cuda3std3__45__cpo4rendE:
	.zero		1
	.type		_ZN50_INTERNAL_f9ca3f21_19_UpSampleLinear1d_cu_bb295a304cuda3std6ranges3__45__cpo4prevE,@object
	.size		_ZN50_INTERNAL_f9ca3f21_19_UpSampleLinear1d_cu_bb295a304cuda3std6ranges3__45__cpo4prevE,(_ZN50_INTERNAL_f9ca3f21_19_UpSampleLinear1d_cu_bb295a304cuda3std6ranges3__45__cpo9iter_moveE - _ZN50_INTERNAL_f9ca3f21_19_UpSampleLinear1d_cu_bb295a304cuda3std6ranges3__45__cpo4prevE)
_ZN50_INTERNAL_f9ca3f21_19_UpSampleLinear1d_cu_bb295a304cuda3std6ranges3__45__cpo4prevE:
	.zero		1
	.type		_ZN50_INTERNAL_f9ca3f21_19_UpSampleLinear1d_cu_bb295a304cuda3std6ranges3__45__cpo9iter_moveE,@object
	.size		_ZN50_INTERNAL_f9ca3f21_19_UpSampleLinear1d_cu_bb295a304cuda3std6ranges3__45__cpo9iter_moveE,(.L_13 - _ZN50_INTERNAL_f9ca3f21_19_UpSampleLinear1d_cu_bb295a304cuda3std6ranges3__45__cpo9iter_moveE)
_ZN50_INTERNAL_f9ca3f21_19_UpSampleLinear1d_cu_bb295a304cuda3std6ranges3__45__cpo9iter_moveE:
	.zero		1
.L_13:
